	.target	sm_80

	.elftype	@"ET_EXEC"


//--------------------- .note.nv.tkinfo           --------------------------
	.section	.note.nv.tkinfo,"",@"SHT_NOTE"
	.sectionflags	@"SHF_NOTE_NV_TKINFO"
	.tkinfo
        /*0018*/ 	.word	0x00000002
        /*0030*/ 	.string	""
        /*0030*/ 	.string	"ptxas"
        /*0030*/ 	.string	"Cuda compilation tools, release 13.0, V13.0.88"
        /*0030*/ 	.string	"Build cuda_13.0.r13.0/compiler.36424714_0"
        /*0030*/ 	.string	"-v  -suppress-debug-info  -lineinfo  -arch sm_80 "



//--------------------- .note.nv.cuinfo           --------------------------
	.section	.note.nv.cuinfo,"",@"SHT_NOTE"
	.sectionflags	@"SHF_NOTE_NV_CUINFO"
        /*0018*/ 	.short	0x0002
        /*001a*/ 	.short	0x0050
        /*001c*/ 	.short	0x0082
	.zero		2


//--------------------- .nv.info                  --------------------------
	.section	.nv.info,"",@"SHT_CUDA_INFO"
	.align	4


	//----- nvinfo : EIATTR_REGCOUNT
	.align		4
        /*0000*/ 	.byte	0x04, 0x2f
        /*0002*/ 	.short	(.L_1 - .L_0)
	.align		4
.L_0:
        /*0004*/ 	.word	index@(matmul_kernel)
        /*0008*/ 	.word	0x00000020


	//----- nvinfo : EIATTR_FRAME_SIZE
	.align		4
.L_1:
        /*000c*/ 	.byte	0x04, 0x11
        /*000e*/ 	.short	(.L_3 - .L_2)
	.align		4
.L_2:
        /*0010*/ 	.word	index@(matmul_kernel)
        /*0014*/ 	.word	0x000041f0


	//----- nvinfo : EIATTR_MIN_STACK_SIZE
	.align		4
.L_3:
        /*0018*/ 	.byte	0x04, 0x12
        /*001a*/ 	.short	(.L_5 - .L_4)
	.align		4
.L_4:
        /*001c*/ 	.word	index@(matmul_kernel)
        /*0020*/ 	.word	0x000041f0
.L_5:


//--------------------- .nv.info.matmul_kernel    --------------------------
	.section	.nv.info.matmul_kernel,"",@"SHT_CUDA_INFO"
	.sectionflags	@""
	.align	4


	//----- nvinfo : EIATTR_CUDA_API_VERSION
	.align		4
        /*0000*/ 	.byte	0x04, 0x37
        /*0002*/ 	.short	(.L_7 - .L_6)
.L_6:
        /*0004*/ 	.word	0x00000082


	//----- nvinfo : EIATTR_SW2861232_WAR
	.align		4
.L_7:
        /*0008*/ 	.byte	0x01, 0x35
	.zero		2


	//----- nvinfo : EIATTR_PARAM_CBANK
	.align		4
        /*000c*/ 	.byte	0x04, 0x0a
        /*000e*/ 	.short	(.L_9 - .L_8)
	.align		4
.L_8:
        /*0010*/ 	.word	index@(.nv.constant0.matmul_kernel)
        /*0014*/ 	.short	0x0160
        /*0016*/ 	.short	0x0050


	//----- nvinfo : EIATTR_CBANK_PARAM_SIZE
	.align		4
.L_9:
        /*0018*/ 	.byte	0x03, 0x19
        /*001a*/ 	.short	0x0050


	//----- nvinfo : EIATTR_KPARAM_INFO
	.align		4
        /*001c*/ 	.byte	0x04, 0x17
        /*001e*/ 	.short	(.L_11 - .L_10)
.L_10:
        /*0020*/ 	.word	0x00000000
        /*0024*/ 	.short	0x000d
        /*0026*/ 	.short	0x0048
        /*0028*/ 	.byte	0x00, 0xf4, 0x21, 0x00


	//----- nvinfo : EIATTR_KPARAM_INFO
	.align		4
.L_11:
        /*002c*/ 	.byte	0x04, 0x17
        /*002e*/ 	.short	(.L_13 - .L_12)
.L_12:
        /*0030*/ 	.word	0x00000000
        /*0034*/ 	.short	0x000c
        /*0036*/ 	.short	0x0040
        /*0038*/ 	.byte	0x00, 0xf4, 0x21, 0x00


	//----- nvinfo : EIATTR_KPARAM_INFO
	.align		4
.L_13:
        /*003c*/ 	.byte	0x04, 0x17
        /*003e*/ 	.short	(.L_15 - .L_14)
.L_14:
        /*0040*/ 	.word	0x00000000
        /*0044*/ 	.short	0x000b
        /*0046*/ 	.short	0x0038
        /*0048*/ 	.byte	0x00, 0xf0, 0x11, 0x00


	//----- nvinfo : EIATTR_KPARAM_INFO
	.align		4
.L_15:
        /*004c*/ 	.byte	0x04, 0x17
        /*004e*/ 	.short	(.L_17 - .L_16)
.L_16:
        /*0050*/ 	.word	0x00000000
        /*0054*/ 	.short	0x000a
        /*0056*/ 	.short	0x0034
        /*0058*/ 	.byte	0x00, 0xf0, 0x11, 0x00


	//----- nvinfo : EIATTR_KPARAM_INFO
	.align		4
.L_17:
        /*005c*/ 	.byte	0x04, 0x17
        /*005e*/ 	.short	(.L_19 - .L_18)
.L_18:
        /*0060*/ 	.word	0x00000000
        /*0064*/ 	.short	0x0009
        /*0066*/ 	.short	0x0030
        /*0068*/ 	.byte	0x00, 0xf0, 0x11, 0x00


	//----- nvinfo : EIATTR_KPARAM_INFO
	.align		4
.L_19:
        /*006c*/ 	.byte	0x04, 0x17
        /*006e*/ 	.short	(.L_21 - .L_20)
.L_20:
        /*0070*/ 	.word	0x00000000
        /*0074*/ 	.short	0x0008
        /*0076*/ 	.short	0x002c
        /*0078*/ 	.byte	0x00, 0xf0, 0x11, 0x00


	//----- nvinfo : EIATTR_KPARAM_INFO
	.align		4
.L_21:
        /*007c*/ 	.byte	0x04, 0x17
        /*007e*/ 	.short	(.L_23 - .L_22)
.L_22:
        /*0080*/ 	.word	0x00000000
        /*0084*/ 	.short	0x0007
        /*0086*/ 	.short	0x0028
        /*0088*/ 	.byte	0x00, 0xf0, 0x11, 0x00


	//----- nvinfo : EIATTR_KPARAM_INFO
	.align		4
.L_23:
        /*008c*/ 	.byte	0x04, 0x17
        /*008e*/ 	.short	(.L_25 - .L_24)
.L_24:
        /*0090*/ 	.word	0x00000000
        /*0094*/ 	.short	0x0006
        /*0096*/ 	.short	0x0024
        /*0098*/ 	.byte	0x00, 0xf0, 0x11, 0x00


	//----- nvinfo : EIATTR_KPARAM_INFO
	.align		4
.L_25:
        /*009c*/ 	.byte	0x04, 0x17
        /*009e*/ 	.short	(.L_27 - .L_26)
.L_26:
        /*00a0*/ 	.word	0x00000000
        /*00a4*/ 	.short	0x0005
        /*00a6*/ 	.short	0x0020
        /*00a8*/ 	.byte	0x00, 0xf0, 0x11, 0x00


	//----- nvinfo : EIATTR_KPARAM_INFO
	.align		4
.L_27:
        /*00ac*/ 	.byte	0x04, 0x17
        /*00ae*/ 	.short	(.L_29 - .L_28)
.L_28:
        /*00b0*/ 	.word	0x00000000
        /*00b4*/ 	.short	0x0004
        /*00b6*/ 	.short	0x001c
        /*00b8*/ 	.byte	0x00, 0xf0, 0x11, 0x00


	//----- nvinfo : EIATTR_KPARAM_INFO
	.align		4
.L_29:
        /*00bc*/ 	.byte	0x04, 0x17
        /*00be*/ 	.short	(.L_31 - .L_30)
.L_30:
        /*00c0*/ 	.word	0x00000000
        /*00c4*/ 	.short	0x0003
        /*00c6*/ 	.short	0x0018
        /*00c8*/ 	.byte	0x00, 0xf0, 0x11, 0x00


	//----- nvinfo : EIATTR_KPARAM_INFO
	.align		4
.L_31:
        /*00cc*/ 	.byte	0x04, 0x17
        /*00ce*/ 	.short	(.L_33 - .L_32)
.L_32:
        /*00d0*/ 	.word	0x00000000
        /*00d4*/ 	.short	0x0002
        /*00d6*/ 	.short	0x0010
        /*00d8*/ 	.byte	0x00, 0xf4, 0x21, 0x00


	//----- nvinfo : EIATTR_KPARAM_INFO
	.align		4
.L_33:
        /*00dc*/ 	.byte	0x04, 0x17
        /*00de*/ 	.short	(.L_35 - .L_34)
.L_34:
        /*00e0*/ 	.word	0x00000000
        /*00e4*/ 	.short	0x0001
        /*00e6*/ 	.short	0x0008
        /*00e8*/ 	.byte	0x00, 0xf4, 0x21, 0x00


	//----- nvinfo : EIATTR_KPARAM_INFO
	.align		4
.L_35:
        /*00ec*/ 	.byte	0x04, 0x17
        /*00ee*/ 	.short	(.L_37 - .L_36)
.L_36:
        /*00f0*/ 	.word	0x00000000
        /*00f4*/ 	.short	0x0000
        /*00f6*/ 	.short	0x0000
        /*00f8*/ 	.byte	0x00, 0xf4, 0x21, 0x00


	//----- nvinfo : EIATTR_MAXREG_COUNT
	.align		4
.L_37:
        /*00fc*/ 	.byte	0x03, 0x1b
        /*00fe*/ 	.short	0x00ff


	//----- nvinfo : EIATTR_NUM_BARRIERS
	.align		4
        /*0100*/ 	.byte	0x02, 0x4c
        /*0102*/ 	.byte	0x01
	.zero		1


	//----- nvinfo : EIATTR_ANNOTATIONS
	.align		4
        /*0104*/ 	.byte	0x04, 0x55
        /*0106*/ 	.short	(.L_39 - .L_38)


	//   ....[0]....
.L_38:
        /*0108*/ 	.word	0x00000001
        /*010c*/ 	.byte	0x70, 0x00, 0x00, 0x00, 0x01, 0x00, 0x00, 0x00, 0xb0, 0x00, 0x00, 0x00, 0x01, 0x00, 0x00, 0x00
        /* <DEDUP_REMOVED lines=2099> */
        /*844c*/ 	.byte	0x80, 0xf3, 0x01, 0x00


	//----- nvinfo : EIATTR_MERCURY_ISA_VERSION
	.align		4
.L_39:
        /*8450*/ 	.byte	0x03, 0x5f
        /*8452*/ 	.short	0x0000


	//----- nvinfo : EIATTR_EXIT_INSTR_OFFSETS
	.align		4
        /*8454*/ 	.byte	0x04, 0x1c
        /*8456*/ 	.short	(.L_41 - .L_40)


	//   ....[0]....
.L_40:
        /*8458*/ 	.word	0x00052dd0


	//   ....[1]....
        /*845c*/ 	.word	0x00052e00


	//----- nvinfo : EIATTR_REQNTID
	.align		4
.L_41:
        /*8460*/ 	.byte	0x04, 0x10
        /*8462*/ 	.short	(.L_43 - .L_42)
.L_42:
        /*8464*/ 	.word	0x00000080
        /*8468*/ 	.word	0x00000001
        /*846c*/ 	.word	0x00000001
.L_43:


//--------------------- .nv.callgraph             --------------------------
	.section	.nv.callgraph,"",@"SHT_CUDA_CALLGRAPH"
	.align	4
	.sectionentsize	8
	.align		4
        /*0000*/ 	.word	0x00000000
	.align		4
        /*0004*/ 	.word	0xffffffff
	.align		4
        /*0008*/ 	.word	0x00000000
	.align		4
        /*000c*/ 	.word	0xfffffffe
	.align		4
        /*0010*/ 	.word	0x00000000
	.align		4
        /*0014*/ 	.word	0xfffffffd
	.align		4
        /*0018*/ 	.word	0x00000000
	.align		4
        /*001c*/ 	.word	0xfffffffc


//--------------------- .nv.rel.action            --------------------------
	.section	.nv.rel.action,"",@"SHT_CUDA_RELOCINFO"
	.align	8
	.sectionentsize	8
        /*0000*/ 	.byte	0x73, 0x00, 0x00, 0x00, 0x00, 0x00, 0x00, 0x00, 0x00, 0x00, 0x00, 0x11, 0x25, 0x00, 0x05, 0x36


//--------------------- .nv.constant0.matmul_kernel --------------------------
	.section	.nv.constant0.matmul_kernel,"a",@progbits
	.sectionflags	@""
	.align	4
.nv.constant0.matmul_kernel:
	.zero		432


//--------------------- .text.matmul_kernel       --------------------------
	.section	.text.matmul_kernel,"ax",@progbits
	.sectioninfo	@"SHI_REGISTERS=32"
	.align	128
        .global         matmul_kernel
        .type           matmul_kernel,@function
        .size           matmul_kernel,(.L_x_4 - matmul_kernel)
        .other          matmul_kernel,@"STO_CUDA_ENTRY STV_DEFAULT"
matmul_kernel:
.text.matmul_kernel:
[----:B------:R-:W-:-:S04]  /*0000*/  IMAD.MOV.U32 R1, RZ, RZ, c[0x0][0x28] ;  /* 0x00000a00ff017624 */ /* 0x000fc800078e00ff */
[----:B------:R-:W-:Y:S01]  /*0010*/  IMAD.MOV.U32 R0, RZ, RZ, c[0x0][0x17c] ;  /* 0x00005f00ff007624 */ /* 0x000fe200078e00ff */
[----:B------:R-:W-:Y:S01]  /*0020*/  IADD3 R1, R1, -0x41f0, RZ ;  /* 0xffffbe1001017810 */ /* 0x000fe20007ffe0ff */
[----:B------:R-:W0:Y:S01]  /*0030*/  S2R R28, SR_TID.X ;  /* 0x00000000001c7919 */ /* 0x000e220000002100 */
[----:B------:R-:W-:Y:S01]  /*0040*/  ULDC.64 UR6, c[0x0][0x118] ;  /* 0x0000460000067ab9 */ /* 0x000fe20000000a00 */
[----:B------:R-:W-:Y:S01]  /*0050*/  CS2R R12, SRZ ;  /* 0x00000000000c7805 */ /* 0x000fe2000001ff00 */
[----:B------:R-:W-:Y:S01]  /*0060*/  IADD3 R0, R0, 0x7f, RZ ;  /* 0x0000007f00007810 */ /* 0x000fe20007ffe0ff */
[----:B------:R-:W-:Y:S01]  /*0070*/  STL [R1+0xc0], RZ ;  /* 0x0000c0ff01007387 */ /* 0x000fe20000100800 */
[----:B------:R-:W-:Y:S01]  /*0080*/  CS2R R14, SRZ ;  /* 0x00000000000e7805 */ /* 0x000fe2000001ff00 */
[----:B------:R-:W-:Y:S01]  /*0090*/  CS2R R16, SRZ ;  /* 0x0000000000107805 */ /* 0x000fe2000001ff00 */
[----:B------:R-:W-:Y:S01]  /*00a0*/  SHF.R.S32.HI R3, RZ, 0x1f, R0 ;  /* 0x0000001fff037819 */ /* 0x000fe20000011400 */
[----:B------:R-:W-:Y:S01]  /*00b0*/  STL [R1+0xc4], RZ ;  /* 0x0000c4ff01007387 */ /* 0x000fe20000100800 */
[----:B------:R-:W-:Y:S01]  /*00c0*/  CS2R R18, SRZ ;  /* 0x0000000000127805 */ /* 0x000fe2000001ff00 */
[----:B------:R-:W-:Y:S01]  /*00d0*/  CS2R R20, SRZ ;  /* 0x0000000000147805 */ /* 0x000fe2000001ff00 */
[----:B------:R-:W-:Y:S01]  /*00e0*/  LEA.HI R3, R3, R0, RZ, 0x7 ;  /* 0x0000000003037211 */ /* 0x000fe200078f38ff */
[----:B------:R-:W-:Y:S01]  /*00f0*/  STL [R1+0xc8], RZ ;  /* 0x0000c8ff01007387 */ /* 0x000fe20000100800 */
[----:B------:R-:W-:Y:S01]  /*0100*/  CS2R R22, SRZ ;  /* 0x0000000000167805 */ /* 0x000fe2000001ff00 */
[----:B------:R-:W-:Y:S01]  /*0110*/  CS2R R24, SRZ ;  /* 0x0000000000187805 */ /* 0x000fe2000001ff00 */
[----:B------:R-:W-:Y:S01]  /*0120*/  SHF.R.S32.HI R0, RZ, 0x7, R3 ;  /* 0x00000007ff007819 */ /* 0x000fe20000011403 */
[----:B------:R-:W-:Y:S01]  /*0130*/  STL [R1+0xcc], RZ ;  /* 0x0000ccff01007387 */ /* 0x000fe20000100800 */
[----:B------:R-:W-:-:S03]  /*0140*/  CS2R R26, SRZ ;  /* 0x00000000001a7805 */ /* 0x000fc6000001ff00 */
[----:B------:R-:W-:Y:S01]  /*0150*/  IMAD.SHL.U32 R0, R0, 0x4, RZ ;  /* 0x0000000400007824 */ /* 0x000fe200078e00ff */
[----:B------:R-:W1:Y:S01]  /*0160*/  S2R R3, SR_CTAID.X ;  /* 0x0000000000037919 */ /* 0x000e620000002500 */
[----:B0-----:R-:W-:-:S03]  /*0170*/  LOP3.LUT R28, R28, 0x7f, RZ, 0xc0, !PT ;  /* 0x0000007f1c1c7812 */ /* 0x001fc600078ec0ff */
[----:B------:R-:W-:Y:S01]  /*0180*/  STL [R1+0xb0], RZ ;  /* 0x0000b0ff01007387 */ /* 0x000fe20000100800 */
[-C--:B------:R-:W-:Y:S02]  /*0190*/  IABS R7, R0.reuse ;  /* 0x0000000000077213 */ /* 0x080fe40000000000 */
[----:B------:R-:W-:Y:S01]  /*01a0*/  IABS R10, R0 ;  /* 0x00000000000a7213 */ /* 0x000fe20000000000 */
[----:B------:R-:W-:Y:S01]  /*01b0*/  STL [R1+0xb4], RZ ;  /* 0x0000b4ff01007387 */ /* 0x000fe20000100800 */
[----:B------:R-:W0:Y:S03]  /*01c0*/  I2F.RP R2, R7 ;  /* 0x0000000700027306 */ /* 0x000e260000209400 */
[----:B------:R-:W-:Y:S04]  /*01d0*/  STL [R1+0xb8], RZ ;  /* 0x0000b8ff01007387 */ /* 0x000fe80000100800 */
[----:B------:R-:W-:Y:S04]  /*01e0*/  STL [R1+0xbc], RZ ;  /* 0x0000bcff01007387 */ /* 0x000fe80000100800 */
[----:B------:R-:W-:Y:S01]  /*01f0*/  STL [R1+0xa0], RZ ;  /* 0x0000a0ff01007387 */ /* 0x000fe20000100800 */
[----:B-1----:R-:W-:Y:S01]  /*0200*/  IABS R8, R3 ;  /* 0x0000000300087213 */ /* 0x002fe20000000000 */
[----:B0-----:R-:W0:Y:S02]  /*0210*/  MUFU.RCP R2, R2 ;  /* 0x0000000200027308 */ /* 0x001e240000001000 */
[----:B------:R-:W-:Y:S04]  /*0220*/  STL [R1+0xa4], RZ ;  /* 0x0000a4ff01007387 */ /* 0x000fe80000100800 */
[----:B------:R-:W-:Y:S04]  /*0230*/  STL [R1+0xa8], RZ ;  /* 0x0000a8ff01007387 */ /* 0x000fe80000100800 */
[----:B------:R-:W-:Y:S04]  /*0240*/  STL [R1+0xac], RZ ;  /* 0x0000acff01007387 */ /* 0x000fe80000100800 */
[----:B------:R-:W-:Y:S01]  /*0250*/  STL [R1+0x90], RZ ;  /* 0x000090ff01007387 */ /* 0x000fe20000100800 */
[----:B0-----:R-:W-:Y:S01]  /*0260*/  IADD3 R4, R2, 0xffffffe, RZ ;  /* 0x0ffffffe02047810 */ /* 0x001fe20007ffe0ff */
[----:B------:R-:W-:-:S02]  /*0270*/  IMAD.MOV R2, RZ, RZ, -R10 ;  /* 0x000000ffff027224 */ /* 0x000fc400078e0a0a */
[----:B------:R-:W-:Y:S01]  /*0280*/  STL [R1+0x94], RZ ;  /* 0x000094ff01007387 */ /* 0x000fe20000100800 */
[----:B------:R0:W1:Y:S03]  /*0290*/  F2I.FTZ.U32.TRUNC.NTZ R5, R4 ;  /* 0x0000000400057305 */ /* 0x000066000021f000 */
[----:B------:R-:W-:Y:S04]  /*02a0*/  STL [R1+0x98], RZ ;  /* 0x000098ff01007387 */ /* 0x000fe80000100800 */
[----:B------:R-:W-:Y:S01]  /*02b0*/  STL [R1+0x9c], RZ ;  /* 0x00009cff01007387 */ /* 0x000fe20000100800 */
[----:B0-----:R-:W-:-:S03]  /*02c0*/  IMAD.MOV.U32 R4, RZ, RZ, RZ ;  /* 0x000000ffff047224 */ /* 0x001fc600078e00ff */
[----:B------:R-:W-:Y:S04]  /*02d0*/  STL [R1+0x80], RZ ;  /* 0x000080ff01007387 */ /* 0x000fe80000100800 */
[----:B------:R-:W-:Y:S01]  /*02e0*/  STL [R1+0x84], RZ ;  /* 0x000084ff01007387 */ /* 0x000fe20000100800 */
[----:B-1----:R-:W-:-:S03]  /*02f0*/  IMAD.MOV R6, RZ, RZ, -R5 ;  /* 0x000000ffff067224 */ /* 0x002fc600078e0a05 */
[----:B------:R-:W-:Y:S01]  /*0300*/  STL [R1+0x88], RZ ;  /* 0x000088ff01007387 */ /* 0x000fe20000100800 */
[----:B------:R-:W-:Y:S02]  /*0310*/  IMAD R9, R6, R7, RZ ;  /* 0x0000000706097224 */ /* 0x000fe400078e02ff */
[----:B------:R-:W-:Y:S01]  /*0320*/  IMAD.MOV.U32 R6, RZ, RZ, R8 ;  /* 0x000000ffff067224 */ /* 0x000fe200078e0008 */
[----:B------:R-:W-:Y:S01]  /*0330*/  STL [R1+0x8c], RZ ;  /* 0x00008cff01007387 */ /* 0x000fe20000100800 */
[----:B------:R-:W-:-:S03]  /*0340*/  IMAD.HI.U32 R5, R5, R9, R4 ;  /* 0x0000000905057227 */ /* 0x000fc600078e0004 */
[----:B------:R-:W-:Y:S03]  /*0350*/  STL [R1+0x70], RZ ;  /* 0x000070ff01007387 */ /* 0x000fe60000100800 */
[----:B------:R-:W-:Y:S01]  /*0360*/  IMAD.HI.U32 R5, R5, R6, RZ ;  /* 0x0000000605057227 */ /* 0x000fe200078e00ff */
[----:B------:R-:W-:Y:S03]  /*0370*/  STL [R1+0x74], RZ ;  /* 0x000074ff01007387 */ /* 0x000fe60000100800 */
[----:B------:R-:W-:Y:S01]  /*0380*/  IMAD R2, R5, R2, R6 ;  /* 0x0000000205027224 */ /* 0x000fe200078e0206 */
[----:B------:R-:W-:Y:S04]  /*0390*/  STL [R1+0x78], RZ ;  /* 0x000078ff01007387 */ /* 0x000fe80000100800 */
[----:B------:R-:W-:Y:S01]  /*03a0*/  ISETP.GT.U32.AND P1, PT, R7, R2, PT ;  /* 0x000000020700720c */ /* 0x000fe20003f24070 */
[----:B------:R-:W-:Y:S04]  /*03b0*/  STL [R1+0x7c], RZ ;  /* 0x00007cff01007387 */ /* 0x000fe80000100800 */
[----:B------:R-:W-:Y:S04]  /*03c0*/  STL [R1+0x60], RZ ;  /* 0x000060ff01007387 */ /* 0x000fe80000100800 */
[----:B------:R-:W-:Y:S04]  /*03d0*/  STL [R1+0x64], RZ ;  /* 0x000064ff01007387 */ /* 0x000fe80000100800 */
[----:B------:R-:W-:Y:S01]  /*03e0*/  STL [R1+0x68], RZ ;  /* 0x000068ff01007387 */ /* 0x000fe20000100800 */
[----:B------:R-:W-:Y:S01]  /*03f0*/  @!P1 IMAD.IADD R2, R2, 0x1, -R7 ;  /* 0x0000000102029824 */ /* 0x000fe200078e0a07 */
[----:B------:R-:W-:-:S02]  /*0400*/  @!P1 IADD3 R5, R5, 0x1, RZ ;  /* 0x0000000105059810 */ /* 0x000fc40007ffe0ff */
[----:B------:R-:W-:Y:S01]  /*0410*/  STL [R1+0x6c], RZ ;  /* 0x00006cff01007387 */ /* 0x000fe20000100800 */
[----:B------:R-:W-:Y:S02]  /*0420*/  ISETP.NE.AND P1, PT, R0, RZ, PT ;  /* 0x000000ff0000720c */ /* 0x000fe40003f25270 */
[----:B------:R-:W-:Y:S01]  /*0430*/  ISETP.GE.U32.AND P0, PT, R2, R7, PT ;  /* 0x000000070200720c */ /* 0x000fe20003f06070 */
[----:B------:R-:W-:Y:S01]  /*0440*/  STL [R1+0x50], RZ ;  /* 0x000050ff01007387 */ /* 0x000fe20000100800 */
[----:B------:R-:W-:-:S03]  /*0450*/  LOP3.LUT R2, R3, R0, RZ, 0x3c, !PT ;  /* 0x0000000003027212 */ /* 0x000fc600078e3cff */
[----:B------:R-:W-:Y:S01]  /*0460*/  STL [R1+0x54], RZ ;  /* 0x000054ff01007387 */ /* 0x000fe20000100800 */
[----:B------:R-:W-:Y:S01]  /*0470*/  ISETP.GE.AND P2, PT, R2, RZ, PT ;  /* 0x000000ff0200720c */ /* 0x000fe20003f46270 */
[----:B------:R-:W-:Y:S02]  /*0480*/  IMAD.MOV.U32 R2, RZ, RZ, c[0x0][0x178] ;  /* 0x00005e00ff027624 */ /* 0x000fe400078e00ff */
[----:B------:R-:W-:Y:S03]  /*0490*/  STL [R1+0x58], RZ ;  /* 0x000058ff01007387 */ /* 0x000fe60000100800 */
[----:B------:R-:W-:Y:S01]  /*04a0*/  IADD3 R2, R2, 0x1ff, RZ ;  /* 0x000001ff02027810 */ /* 0x000fe20007ffe0ff */
[----:B------:R-:W-:Y:S01]  /*04b0*/  STL [R1+0x5c], RZ ;  /* 0x00005cff01007387 */ /* 0x000fe20000100800 */
[----:B------:R-:W-:-:S03]  /*04c0*/  @P0 IADD3 R5, R5, 0x1, RZ ;  /* 0x0000000105050810 */ /* 0x000fc60007ffe0ff */
[----:B------:R-:W-:Y:S02]  /*04d0*/  STL [R1+0x40], RZ ;  /* 0x000040ff01007387 */ /* 0x000fe40000100800 */
[----:B------:R-:W-:Y:S01]  /*04e0*/  IMAD.MOV.U32 R4, RZ, RZ, R5 ;  /* 0x000000ffff047224 */ /* 0x000fe200078e0005 */
[----:B------:R-:W-:Y:S01]  /*04f0*/  SHF.R.S32.HI R5, RZ, 0x1f, R2 ;  /* 0x0000001fff057819 */ /* 0x000fe20000011402 */
[----:B------:R-:W-:Y:S02]  /*0500*/  STL [R1+0x44], RZ ;  /* 0x000044ff01007387 */ /* 0x000fe40000100800 */
[----:B------:R-:W-:Y:S01]  /*0510*/  @!P2 IMAD.MOV R4, RZ, RZ, -R4 ;  /* 0x000000ffff04a224 */ /* 0x000fe200078e0a04 */
[----:B------:R-:W-:Y:S01]  /*0520*/  @!P1 LOP3.LUT R4, RZ, R0, RZ, 0x33, !PT ;  /* 0x00000000ff049212 */ /* 0x000fe200078e33ff */
[----:B------:R-:W-:Y:S01]  /*0530*/  STL [R1+0x48], RZ ;  /* 0x000048ff01007387 */ /* 0x000fe20000100800 */
[----:B------:R-:W-:-:S03]  /*0540*/  LEA.HI R5, R5, R2, RZ, 0x9 ;  /* 0x0000000205057211 */ /* 0x000fc600078f48ff */
[----:B------:R-:W-:Y:S01]  /*0550*/  STL [R1+0x4c], RZ ;  /* 0x00004cff01007387 */ /* 0x000fe20000100800 */
[----:B------:R-:W-:Y:S02]  /*0560*/  IMAD.SHL.U32 R2, R4, 0x4, RZ ;  /* 0x0000000404027824 */ /* 0x000fe400078e00ff */
[----:B------:R-:W-:Y:S01]  /*0570*/  IMAD.MOV R4, RZ, RZ, -R4 ;  /* 0x000000ffff047224 */ /* 0x000fe200078e0a04 */
[----:B------:R-:W-:Y:S02]  /*0580*/  STL [R1+0x30], RZ ;  /* 0x000030ff01007387 */ /* 0x000fe40000100800 */
[----:B------:R-:W-:Y:S01]  /*0590*/  LEA.HI.SX32 R5, R5, -R2, 0x17 ;  /* 0x8000000205057211 */ /* 0x000fe200078fbaff */
[----:B------:R-:W-:Y:S01]  /*05a0*/  IMAD R9, R0, R4, R3 ;  /* 0x0000000400097224 */ /* 0x000fe200078e0203 */
[----:B------:R-:W-:Y:S01]  /*05b0*/  STL [R1+0x34], RZ ;  /* 0x000034ff01007387 */ /* 0x000fe20000100800 */
[----:B------:R-:W-:Y:S01]  /*05c0*/  IMAD.MOV.U32 R4, RZ, RZ, RZ ;  /* 0x000000ffff047224 */ /* 0x000fe200078e00ff */
[----:B------:R-:W-:-:S02]  /*05d0*/  IMNMX R10, R5, 0x4, PT ;  /* 0x00000004050a7817 */ /* 0x000fc40003800200 */
[----:B------:R-:W-:Y:S02]  /*05e0*/  STL [R1+0x38], RZ ;  /* 0x000038ff01007387 */ /* 0x000fe40000100800 */
[-C--:B------:R-:W-:Y:S02]  /*05f0*/  IABS R8, R10.reuse ;  /* 0x0000000a00087213 */ /* 0x080fe40000000000 */
[----:B------:R-:W-:Y:S01]  /*0600*/  STL [R1+0x3c], RZ ;  /* 0x00003cff01007387 */ /* 0x000fe20000100800 */
[----:B------:R-:W-:Y:S01]  /*0610*/  IABS R0, R10 ;  /* 0x0000000a00007213 */ /* 0x000fe20000000000 */
[----:B------:R-:W0:Y:S02]  /*0620*/  I2F.RP R6, R8 ;  /* 0x0000000800067306 */ /* 0x000e240000209400 */
[----:B------:R-:W-:Y:S04]  /*0630*/  STL [R1+0x20], RZ ;  /* 0x000020ff01007387 */ /* 0x000fe80000100800 */
[----:B------:R-:W-:Y:S04]  /*0640*/  STL [R1+0x24], RZ ;  /* 0x000024ff01007387 */ /* 0x000fe80000100800 */
[----:B------:R-:W-:Y:S04]  /*0650*/  STL [R1+0x28], RZ ;  /* 0x000028ff01007387 */ /* 0x000fe80000100800 */
[----:B------:R-:W-:Y:S01]  /*0660*/  STL [R1+0x2c], RZ ;  /* 0x00002cff01007387 */ /* 0x000fe20000100800 */
[----:B0-----:R-:W0:Y:S03]  /*0670*/  MUFU.RCP R6, R6 ;  /* 0x0000000600067308 */ /* 0x001e260000001000 */
[----:B------:R-:W-:Y:S04]  /*0680*/  STL [R1+0x10], RZ ;  /* 0x000010ff01007387 */ /* 0x000fe80000100800 */
[----:B------:R-:W-:Y:S04]  /*0690*/  STL [R1+0x14], RZ ;  /* 0x000014ff01007387 */ /* 0x000fe80000100800 */
[----:B------:R-:W-:Y:S04]  /*06a0*/  STL [R1+0x18], RZ ;  /* 0x000018ff01007387 */ /* 0x000fe80000100800 */
[----:B------:R-:W-:Y:S01]  /*06b0*/  STL [R1+0x1c], RZ ;  /* 0x00001cff01007387 */ /* 0x000fe20000100800 */
[----:B0-----:R-:W-:-:S03]  /*06c0*/  IADD3 R5, R6, 0xffffffe, RZ ;  /* 0x0ffffffe06057810 */ /* 0x001fc60007ffe0ff */
[----:B------:R-:W-:Y:S04]  /*06d0*/  STL [R1], RZ ;  /* 0x000000ff01007387 */ /* 0x000fe80000100800 */
[----:B------:R-:W-:Y:S01]  /*06e0*/  STL [R1+0x4], RZ ;  /* 0x000004ff01007387 */ /* 0x000fe20000100800 */
[----:B------:R-:W0:Y:S03]  /*06f0*/  F2I.FTZ.U32.TRUNC.NTZ R5, R5 ;  /* 0x0000000500057305 */ /* 0x000e26000021f000 */
[----:B------:R-:W-:Y:S04]  /*0700*/  STL [R1+0x8], RZ ;  /* 0x000008ff01007387 */ /* 0x000fe80000100800 */
[----:B------:R-:W-:Y:S04]  /*0710*/  STL [R1+0xc], RZ ;  /* 0x00000cff01007387 */ /* 0x000fe80000100800 */
[----:B------:R-:W-:Y:S04]  /*0720*/  STL [R1+0x110], RZ ;  /* 0x000110ff01007387 */ /* 0x000fe80000100800 */
[----:B------:R-:W-:Y:S01]  /*0730*/  STL [R1+0x114], RZ ;  /* 0x000114ff01007387 */ /* 0x000fe20000100800 */
[----:B0-----:R-:W-:-:S03]  /*0740*/  IMAD.MOV R7, RZ, RZ, -R5 ;  /* 0x000000ffff077224 */ /* 0x001fc600078e0a05 */
[----:B------:R-:W-:Y:S01]  /*0750*/  STL [R1+0x118], RZ ;  /* 0x000118ff01007387 */ /* 0x000fe20000100800 */
[----:B------:R-:W-:Y:S01]  /*0760*/  IMAD.MOV.U32 R3, RZ, RZ, R7 ;  /* 0x000000ffff037224 */ /* 0x000fe200078e0007 */
[----:B------:R-:W-:Y:S02]  /*0770*/  IABS R7, R9 ;  /* 0x0000000900077213 */ /* 0x000fe40000000000 */
[----:B------:R-:W-:Y:S01]  /*0780*/  STL [R1+0x11c], RZ ;  /* 0x00011cff01007387 */ /* 0x000fe20000100800 */
[----:B------:R-:W-:-:S03]  /*0790*/  IMAD R3, R3, R8, RZ ;  /* 0x0000000803037224 */ /* 0x000fc600078e02ff */
[----:B------:R-:W-:Y:S01]  /*07a0*/  STL [R1+0x100], RZ ;  /* 0x000100ff01007387 */ /* 0x000fe20000100800 */
[----:B------:R-:W-:-:S03]  /*07b0*/  IMAD.HI.U32 R4, R5, R3, R4 ;  /* 0x0000000305047227 */ /* 0x000fc600078e0004 */
[----:B------:R-:W-:Y:S01]  /*07c0*/  STL [R1+0x104], RZ ;  /* 0x000104ff01007387 */ /* 0x000fe20000100800 */
[----:B------:R-:W-:Y:S02]  /*07d0*/  IMAD.MOV R3, RZ, RZ, -R0 ;  /* 0x000000ffff037224 */ /* 0x000fe400078e0a00 */
[----:B------:R-:W-:Y:S01]  /*07e0*/  IMAD.HI.U32 R0, R4, R7, RZ ;  /* 0x0000000704007227 */ /* 0x000fe200078e00ff */
[----:B------:R-:W-:Y:S03]  /*07f0*/  STL [R1+0x108], RZ ;  /* 0x000108ff01007387 */ /* 0x000fe60000100800 */
[----:B------:R-:W-:Y:S01]  /*0800*/  IMAD R3, R0, R3, R7 ;  /* 0x0000000300037224 */ /* 0x000fe200078e0207 */
[----:B------:R-:W-:Y:S01]  /*0810*/  STL [R1+0x10c], RZ ;  /* 0x00010cff01007387 */ /* 0x000fe20000100800 */
[----:B------:R-:W-:-:S03]  /*0820*/  CS2R R6, SRZ ;  /* 0x0000000000067805 */ /* 0x000fc6000001ff00 */
[----:B------:R-:W-:Y:S01]  /*0830*/  STL [R1+0xf0], RZ ;  /* 0x0000f0ff01007387 */ /* 0x000fe20000100800 */
[----:B------:R-:W-:-:S03]  /*0840*/  ISETP.GT.U32.AND P1, PT, R8, R3, PT ;  /* 0x000000030800720c */ /* 0x000fc60003f24070 */
[----:B------:R-:W-:Y:S04]  /*0850*/  STL [R1+0xf4], RZ ;  /* 0x0000f4ff01007387 */ /* 0x000fe80000100800 */
[----:B------:R-:W-:Y:S04]  /*0860*/  STL [R1+0xf8], RZ ;  /* 0x0000f8ff01007387 */ /* 0x000fe80000100800 */
[----:B------:R-:W-:Y:S02]  /*0870*/  STL [R1+0xfc], RZ ;  /* 0x0000fcff01007387 */ /* 0x000fe40000100800 */
[----:B------:R-:W-:Y:S01]  /*0880*/  @!P1 IMAD.IADD R3, R3, 0x1, -R8 ;  /* 0x0000000103039824 */ /* 0x000fe200078e0a08 */
[----:B------:R-:W-:Y:S01]  /*0890*/  @!P1 IADD3 R0, R0, 0x1, RZ ;  /* 0x0000000100009810 */ /* 0x000fe20007ffe0ff */
[----:B------:R-:W-:Y:S01]  /*08a0*/  STL [R1+0xe0], RZ ;  /* 0x0000e0ff01007387 */ /* 0x000fe20000100800 */
[----:B------:R-:W-:-:S02]  /*08b0*/  ISETP.NE.AND P1, PT, R10, RZ, PT ;  /* 0x000000ff0a00720c */ /* 0x000fc40003f25270 */
        /* <DEDUP_REMOVED lines=9> */
[----:B------:R-:W-:Y:S02]  /*0950*/  @P0 IADD3 R0, R0, 0x1, RZ ;  /* 0x0000000100000810 */ /* 0x000fe40007ffe0ff */
[----:B------:R-:W-:Y:S01]  /*0960*/  ISETP.GE.AND P0, PT, R3, 0x40, PT ;  /* 0x000000400300780c */ /* 0x000fe20003f06270 */
[----:B------:R-:W-:Y:S02]  /*0970*/  STL [R1+0xd4], RZ ;  /* 0x0000d4ff01007387 */ /* 0x000fe40000100800 */
[----:B------:R-:W-:Y:S01]  /*0980*/  @!P2 IMAD.MOV R0, RZ, RZ, -R0 ;  /* 0x000000ffff00a224 */ /* 0x000fe200078e0a00 */
[----:B------:R-:W-:Y:S01]  /*0990*/  @!P1 LOP3.LUT R0, RZ, R10, RZ, 0x33, !PT ;  /* 0x0000000aff009212 */ /* 0x000fe200078e33ff */
[----:B------:R-:W-:Y:S04]  /*09a0*/  STL [R1+0xd8], RZ ;  /* 0x0000d8ff01007387 */ /* 0x000fe80000100800 */
[----:B------:R-:W-:Y:S01]  /*09b0*/  STL [R1+0xdc], RZ ;  /* 0x0000dcff01007387 */ /* 0x000fe20000100800 */
[----:B------:R-:W-:-:S02]  /*09c0*/  IMAD.MOV R5, RZ, RZ, -R0 ;  /* 0x000000ffff057224 */ /* 0x000fc400078e0a00 */
[----:B------:R-:W-:Y:S01]  /*09d0*/  IMAD.SHL.U32 R0, R0, 0x80, RZ ;  /* 0x0000008000007824 */ /* 0x000fe200078e00ff */
[----:B------:R-:W-:Y:S01]  /*09e0*/  STL [R1+0x120], RZ ;  /* 0x000120ff01007387 */ /* 0x000fe20000100800 */
[----:B------:R-:W-:Y:S02]  /*09f0*/  IMAD R5, R10, R5, R9 ;  /* 0x000000050a057224 */ /* 0x000fe400078e0209 */
[----:B------:R-:W-:Y:S01]  /*0a00*/  CS2R R8, SRZ ;  /* 0x0000000000087805 */ /* 0x000fe2000001ff00 */
[----:B------:R-:W-:Y:S01]  /*0a10*/  STL [R1+0x124], RZ ;  /* 0x000124ff01007387 */ /* 0x000fe20000100800 */
[----:B------:R-:W-:Y:S01]  /*0a20*/  IMAD.IADD R2, R2, 0x1, R5 ;  /* 0x0000000102027824 */ /* 0x000fe200078e0205 */
[----:B------:R-:W-:Y:S01]  /*0a30*/  CS2R R10, SRZ ;  /* 0x00000000000a7805 */ /* 0x000fe2000001ff00 */
[----:B------:R-:W-:Y:S01]  /*0a40*/  CS2R R4, SRZ ;  /* 0x0000000000047805 */ /* 0x000fe2000001ff00 */
[----:B------:R-:W-:Y:S01]  /*0a50*/  STL [R1+0x128], RZ ;  /* 0x000128ff01007387 */ /* 0x000fe20000100800 */
[----:B------:R-:W-:-:S03]  /*0a60*/  IMAD R28, R2, 0x200, R28 ;  /* 0x00000200021c7824 */ /* 0x000fc600078e021c */
[----:B------:R-:W-:Y:S02]  /*0a70*/  STL [R1+0x12c], RZ ;  /* 0x00012cff01007387 */ /* 0x000fe40000100800 */
[C---:B------:R-:W-:Y:S02]  /*0a80*/  IADD3 R2, R28.reuse, 0x80, RZ ;  /* 0x000000801c027810 */ /* 0x040fe40007ffe0ff */
[----:B------:R-:W-:Y:S01]  /*0a90*/  STL [R1+0x130], RZ ;  /* 0x000130ff01007387 */ /* 0x000fe20000100800 */
[----:B------:R-:W-:-:S03]  /*0aa0*/  IADD3 R29, R28, 0x180, RZ ;  /* 0x000001801c1d7810 */ /* 0x000fc60007ffe0ff */
[----:B------:R-:W-:Y:S04]  /*0ab0*/  STL [R1+0x134], RZ ;  /* 0x000134ff01007387 */ /* 0x000fe80000100800 */
        /* <DEDUP_REMOVED lines=137> */
[----:B------:R0:W-:Y:S04]  /*1350*/  STL [R1+0xee4], R0 ;  /* 0x000ee40001007387 */ /* 0x0001e80000100800 */
[----:B------:R1:W-:Y:S04]  /*1360*/  STL [R1+0x35c], RZ ;  /* 0x00035cff01007387 */ /* 0x0003e80000100800 */
[----:B------:R1:W-:Y:S01]  /*1370*/  STL [R1+0x360], RZ ;  /* 0x000360ff01007387 */ /* 0x0003e20000100800 */
[----:B0-----:R-:W-:-:S03]  /*1380*/  IADD3 R0, R28, 0x100, RZ ;  /* 0x000001001c007810 */ /* 0x001fc60007ffe0ff */
[----:B------:R1:W-:Y:S04]  /*1390*/  STL [R1+0x364], RZ ;  /* 0x000364ff01007387 */ /* 0x0003e80000100800 */
[----:B------:R1:W-:Y:S04]  /*13a0*/  STL [R1+0xfe8], R28 ;  /* 0x000fe81c01007387 */ /* 0x0003e80000100800 */
[----:B------:R1:W-:Y:S04]  /*13b0*/  STL [R1+0x368], RZ ;  /* 0x000368ff01007387 */ /* 0x0003e80000100800 */
        /* <DEDUP_REMOVED lines=13> */
[----:B------:R1:W-:Y:S04]  /*1490*/  STL [R1+0xfec], R2 ;  /* 0x000fec0201007387 */ /* 0x0003e80000100800 */
[----:B------:R1:W-:Y:S04]  /*14a0*/  STL [R1+0xff4], R29 ;  /* 0x000ff41d01007387 */ /* 0x0003e80000100800 */
[----:B------:R1:W-:Y:S01]  /*14b0*/  STL [R1+0xff0], R0 ;  /* 0x000ff00001007387 */ /* 0x0003e20000100800 */
[----:B------:R-:W-:Y:S05]  /*14c0*/  @!P0 BRA `(.L_x_0) ;  /* 0x0004509000008947 */ /* 0x000fea0003800000 */
[----:B------:R-:W2:Y:S01]  /*14d0*/  LDL R23, [R1+0xee4] ;  /* 0x000ee40001177983 */ /* 0x000ea20000100800 */
[----:B------:R-:W-:Y:S01]  /*14e0*/  IABS R8, c[0x0][0x178] ;  /* 0x00005e0000087a13 */ /* 0x000fe20000000000 */
[----:B------:R-:W-:Y:S01]  /*14f0*/  IMAD.MOV.U32 R27, RZ, RZ, R0 ;  /* 0x000000ffff1b7224 */ /* 0x000fe200078e0000 */
[----:B------:R-:W-:Y:S01]  /*1500*/  IABS R26, c[0x0][0x17c] ;  /* 0x00005f00001a7a13 */ /* 0x000fe20000000000 */
[----:B------:R-:W-:Y:S01]  /*1510*/  IMAD.MOV.U32 R25, RZ, RZ, R2 ;  /* 0x000000ffff197224 */ /* 0x000fe200078e0002 */
[----:B-1----:R-:W0:Y:S01]  /*1520*/  I2F.RP R0, R8 ;  /* 0x0000000800007306 */ /* 0x002e220000209400 */
[----:B------:R-:W1:Y:S01]  /*1530*/  S2R R22, SR_TID.X ;  /* 0x0000000000167919 */ /* 0x000e620000002100 */
[----:B------:R-:W-:Y:S01]  /*1540*/  IMAD.MOV.U32 R24, RZ, RZ, R28 ;  /* 0x000000ffff187224 */ /* 0x000fe200078e001c */
[----:B------:R-:W-:-:S02]  /*1550*/  SHF.R.S32.HI R10, RZ, 0x1f, R3 ;  /* 0x0000001fff0a7819 */ /* 0x000fc40000011403 */
[----:B------:R-:W-:Y:S02]  /*1560*/  IABS R17, R25 ;  /* 0x0000001900117213 */ /* 0x000fe40000000000 */
[----:B------:R-:W-:Y:S01]  /*1570*/  IABS R13, R29 ;  /* 0x0000001d000d7213 */ /* 0x000fe20000000000 */
[----:B------:R-:W3:Y:S08]  /*1580*/  I2F.RP R2, R26 ;  /* 0x0000001a00027306 */ /* 0x000ef00000209400 */
[----:B0-----:R-:W0:Y:S08]  /*1590*/  MUFU.RCP R0, R0 ;  /* 0x0000000000007308 */ /* 0x001e300000001000 */
[----:B---3--:R-:W3:Y:S01]  /*15a0*/  MUFU.RCP R2, R2 ;  /* 0x0000000200027308 */ /* 0x008ee20000001000 */
[----:B-1----:R-:W-:-:S02]  /*15b0*/  LOP3.LUT R9, R22, 0x3f, RZ, 0xc0, !PT ;  /* 0x0000003f16097812 */ /* 0x002fc400078ec0ff */
[----:B------:R-:W-:-:S03]  /*15c0*/  SHF.R.S32.HI R28, RZ, 0x6, R22 ;  /* 0x00000006ff1c7819 */ /* 0x000fc60000011416 */
[----:B------:R-:W-:Y:S01]  /*15d0*/  IMAD.SHL.U32 R9, R9, 0x2, RZ ;  /* 0x0000000209097824 */ /* 0x000fe200078e00ff */
[----:B------:R-:W-:Y:S02]  /*15e0*/  SGXT R28, R28, 0x1 ;  /* 0x000000011c1c781a */ /* 0x000fe40000000200 */
[----:B0-----:R-:W-:Y:S02]  /*15f0*/  IADD3 R4, R0, 0xffffffe, RZ ;  /* 0x0ffffffe00047810 */ /* 0x001fe40007ffe0ff */
[----:B------:R-:W-:Y:S02]  /*1600*/  LOP3.LUT R28, R9, 0x90, R28, 0x78, !PT ;  /* 0x00000090091c7812 */ /* 0x000fe400078e781c */
[----:B------:R0:W1:Y:S01]  /*1610*/  F2I.FTZ.U32.TRUNC.NTZ R5, R4 ;  /* 0x0000000400057305 */ /* 0x000062000021f000 */
[----:B------:R-:W-:Y:S02]  /*1620*/  IABS R9, R24 ;  /* 0x0000001800097213 */ /* 0x000fe40000000000 */
[----:B---3--:R-:W-:-:S02]  /*1630*/  IADD3 R6, R2, 0xffffffe, RZ ;  /* 0x0ffffffe02067810 */ /* 0x008fc40007ffe0ff */
[----:B------:R-:W-:-:S03]  /*1640*/  LEA.HI R2, R10, R3, RZ, 0x6 ;  /* 0x000000030a027211 */ /* 0x000fc600078f30ff */
[----:B------:R3:W4:Y:S01]  /*1650*/  F2I.FTZ.U32.TRUNC.NTZ R7, R6 ;  /* 0x0000000600077305 */ /* 0x000722000021f000 */
[----:B0-----:R-:W-:Y:S01]  /*1660*/  IMAD.MOV.U32 R4, RZ, RZ, RZ ;  /* 0x000000ffff047224 */ /* 0x001fe200078e00ff */
[----:B------:R0:W-:Y:S04]  /*1670*/  STL [R1+0x100], R2 ;  /* 0x0001000201007387 */ /* 0x0001e80000100800 */
[----:B------:R0:W-:Y:S01]  /*1680*/  STL [R1+0x1a0c], R28 ;  /* 0x001a0c1c01007387 */ /* 0x0001e20000100800 */
[----:B-1----:R-:W-:Y:S02]  /*1690*/  IMAD.MOV R11, RZ, RZ, -R5 ;  /* 0x000000ffff0b7224 */ /* 0x002fe400078e0a05 */
[----:B---3--:R-:W-:Y:S02]  /*16a0*/  IMAD.MOV.U32 R6, RZ, RZ, RZ ;  /* 0x000000ffff067224 */ /* 0x008fe400078e00ff */
[----:B------:R-:W-:-:S02]  /*16b0*/  IMAD R3, R11, R8, RZ ;  /* 0x000000080b037224 */ /* 0x000fc400078e02ff */
[----:B----4-:R-:W-:Y:S02]  /*16c0*/  IMAD.MOV R0, RZ, RZ, -R7 ;  /* 0x000000ffff007224 */ /* 0x010fe400078e0a07 */
[----:B------:R-:W-:Y:S01]  /*16d0*/  IMAD.HI.U32 R4, R5, R3, R4 ;  /* 0x0000000305047227 */ /* 0x000fe200078e0004 */
[----:B------:R-:W-:-:S03]  /*16e0*/  IABS R5, R27 ;  /* 0x0000001b00057213 */ /* 0x000fc60000000000 */
[----:B------:R-:W-:Y:S02]  /*16f0*/  IMAD.MOV.U32 R11, RZ, RZ, R0 ;  /* 0x000000ffff0b7224 */ /* 0x000fe400078e0000 */
[----:B------:R-:W-:-:S04]  /*1700*/  IMAD.HI.U32 R0, R4, R9, RZ ;  /* 0x0000000904007227 */ /* 0x000fc800078e00ff */
[----:B------:R-:W-:Y:S02]  /*1710*/  IMAD R3, R11, R26, RZ ;  /* 0x0000001a0b037224 */ /* 0x000fe400078e02ff */
[----:B0-----:R-:W-:-:S04]  /*1720*/  IMAD.HI.U32 R2, R4, R17, RZ ;  /* 0x0000001104027227 */ /* 0x001fc800078e00ff */
[----:B------:R-:W-:Y:S01]  /*1730*/  IMAD.HI.U32 R3, R7, R3, R6 ;  /* 0x0000000307037227 */ /* 0x000fe200078e0006 */
[----:B------:R-:W-:-:S03]  /*1740*/  SHF.R.U32.HI R7, RZ, 0x6, R22 ;  /* 0x00000006ff077819 */ /* 0x000fc60000011616 */
[----:B------:R-:W-:-:S04]  /*1750*/  IMAD.HI.U32 R6, R4, R5, RZ ;  /* 0x0000000504067227 */ /* 0x000fc800078e00ff */
[----:B------:R-:W-:-:S04]  /*1760*/  IMAD.HI.U32 R4, R4, R13, RZ ;  /* 0x0000000d04047227 */ /* 0x000fc800078e00ff */
[----:B------:R-:W-:Y:S01]  /*1770*/  IMAD.MOV R18, RZ, RZ, -R0 ;  /* 0x000000ffff127224 */ /* 0x000fe200078e0a00 */
[----:B------:R-:W-:Y:S01]  /*1780*/  SGXT.U32 R0, R7, 0x1 ;  /* 0x000000010700781a */ /* 0x000fe20000000000 */
[----:B------:R-:W-:Y:S02]  /*1790*/  IMAD.MOV R4, RZ, RZ, -R4 ;  /* 0x000000ffff047224 */ /* 0x000fe400078e0a04 */
[C---:B------:R-:W-:Y:S02]  /*17a0*/  IMAD R18, R8.reuse, R18, R9 ;  /* 0x0000001208127224 */ /* 0x040fe400078e0209 */
[C---:B------:R-:W-:Y:S02]  /*17b0*/  IMAD R13, R8.reuse, R4, R13 ;  /* 0x00000004080d7224 */ /* 0x040fe400078e020d */
[----:B------:R-:W-:Y:S01]  /*17c0*/  IMAD.MOV R6, RZ, RZ, -R6 ;  /* 0x000000ffff067224 */ /* 0x000fe200078e0a06 */
[C---:B------:R-:W-:Y:S01]  /*17d0*/  ISETP.GT.U32.AND P2, PT, R8.reuse, R18, PT ;  /* 0x000000120800720c */ /* 0x040fe20003f44070 */
[----:B------:R-:W-:Y:S01]  /*17e0*/  IMAD.MOV R7, RZ, RZ, -R2 ;  /* 0x000000ffff077224 */ /* 0x000fe200078e0a02 */
[C---:B------:R-:W-:Y:S01]  /*17f0*/  ISETP.GT.U32.AND P5, PT, R8.reuse, R13, PT ;  /* 0x0000000d0800720c */ /* 0x040fe20003fa4070 */
[----:B------:R-:W-:-:S02]  /*1800*/  IMAD R16, R8, R6, R5 ;  /* 0x0000000608107224 */ /* 0x000fc400078e0205 */
[----:B------:R-:W-:-:S03]  /*1810*/  IMAD R17, R8, R7, R17 ;  /* 0x0000000708117224 */ /* 0x000fc600078e0211 */
[C---:B------:R-:W-:Y:S02]  /*1820*/  ISETP.GT.U32.AND P4, PT, R8.reuse, R16, PT ;  /* 0x000000100800720c */ /* 0x040fe40003f84070 */
[----:B------:R-:W-:-:S03]  /*1830*/  ISETP.GT.U32.AND P3, PT, R8, R17, PT ;  /* 0x000000110800720c */ /* 0x000fc60003f64070 */
[--C-:B------:R-:W-:Y:S02]  /*1840*/  @!P2 IMAD.IADD R18, R18, 0x1, -R8.reuse ;  /* 0x000000011212a824 */ /* 0x100fe400078e0a08 */
[----:B------:R-:W-:-:S03]  /*1850*/  @!P5 IMAD.IADD R13, R13, 0x1, -R8 ;  /* 0x000000010d0dd824 */ /* 0x000fc600078e0a08 */
[C---:B------:R-:W-:Y:S02]  /*1860*/  ISETP.GT.U32.AND P5, PT, R8.reuse, R18, PT ;  /* 0x000000120800720c */ /* 0x040fe40003fa4070 */
[----:B------:R-:W-:Y:S01]  /*1870*/  ISETP.GT.U32.AND P6, PT, R8, R13, PT ;  /* 0x0000000d0800720c */ /* 0x000fe20003fc4070 */
[--C-:B------:R-:W-:Y:S02]  /*1880*/  @!P4 IMAD.IADD R16, R16, 0x1, -R8.reuse ;  /* 0x000000011010c824 */ /* 0x100fe400078e0a08 */
[----:B------:R-:W-:Y:S01]  /*1890*/  @!P3 IMAD.IADD R17, R17, 0x1, -R8 ;  /* 0x000000011111b824 */ /* 0x000fe200078e0a08 */
[----:B------:R-:W-:Y:S02]  /*18a0*/  ISETP.GE.AND P3, PT, R24, RZ, PT ;  /* 0x000000ff1800720c */ /* 0x000fe40003f66270 */
[C---:B------:R-:W-:Y:S02]  /*18b0*/  ISETP.GT.U32.AND P4, PT, R8.reuse, R16, PT ;  /* 0x000000100800720c */ /* 0x040fe40003f84070 */
[----:B------:R-:W-:-:S03]  /*18c0*/  ISETP.GT.U32.AND P2, PT, R8, R17, PT ;  /* 0x000000110800720c */ /* 0x000fc60003f44070 */
[--C-:B------:R-:W-:Y:S02]  /*18d0*/  @!P5 IMAD.IADD R18, R18, 0x1, -R8.reuse ;  /* 0x000000011212d824 */ /* 0x100fe400078e0a08 */
[----:B------:R-:W-:Y:S01]  /*18e0*/  @!P6 IMAD.IADD R13, R13, 0x1, -R8 ;  /* 0x000000010d0de824 */ /* 0x000fe200078e0a08 */
[----:B------:R-:W-:-:S03]  /*18f0*/  ISETP.GE.AND P6, PT, R25, RZ, PT ;  /* 0x000000ff1900720c */ /* 0x000fc60003fc6270 */
[----:B------:R-:W-:Y:S01]  /*1900*/  @!P3 IMAD.MOV R18, RZ, RZ, -R18 ;  /* 0x000000ffff12b224 */ /* 0x000fe200078e0a12 */
[----:B------:R-:W-:Y:S01]  /*1910*/  ISETP.GE.AND P3, PT, R29, RZ, PT ;  /* 0x000000ff1d00720c */ /* 0x000fe20003f66270 */
[--C-:B------:R-:W-:Y:S01]  /*1920*/  @!P4 IMAD.IADD R16, R16, 0x1, -R8.reuse ;  /* 0x000000011010c824 */ /* 0x100fe200078e0a08 */
[----:B------:R-:W-:Y:S01]  /*1930*/  ISETP.GE.AND P4, PT, R27, RZ, PT ;  /* 0x000000ff1b00720c */ /* 0x000fe20003f86270 */
[----:B------:R-:W-:-:S06]  /*1940*/  @!P2 IMAD.IADD R17, R17, 0x1, -R8 ;  /* 0x000000011111a824 */ /* 0x000fcc00078e0a08 */
[----:B------:R-:W-:-:S04]  /*1950*/  @!P6 IMAD.MOV R17, RZ, RZ, -R17 ;  /* 0x000000ffff11e224 */ /* 0x000fc800078e0a11 */
[----:B------:R-:W-:Y:S02]  /*1960*/  @!P3 IMAD.MOV R13, RZ, RZ, -R13 ;  /* 0x000000ffff0db224 */ /* 0x000fe400078e0a0d */
[----:B------:R-:W-:Y:S01]  /*1970*/  @!P4 IMAD.MOV R16, RZ, RZ, -R16 ;  /* 0x000000ffff10c224 */ /* 0x000fe200078e0a10 */
[----:B--2---:R-:W-:-:S04]  /*1980*/  LOP3.LUT R2, R23, R0, RZ, 0xfc, !PT ;  /* 0x0000000017027212 */ /* 0x004fc800078efcff */
[C---:B------:R-:W-:Y:S02]  /*1990*/  LOP3.LUT R5, R2.reuse, 0x7e, RZ, 0xfc, !PT ;  /* 0x0000007e02057812 */ /* 0x040fe400078efcff */
[----:B------:R-:W-:Y:S02]  /*19a0*/  LOP3.LUT R6, R2, 0x7c, RZ, 0xfc, !PT ;  /* 0x0000007c02067812 */ /* 0x000fe400078efcff */
[----:B------:R-:W-:Y:S02]  /*19b0*/  ISETP.GE.AND P0, PT, R5, RZ, PT ;  /* 0x000000ff0500720c */ /* 0x000fe40003f06270 */
[----:B------:R-:W-:Y:S02]  /*19c0*/  IABS R5, R5 ;  /* 0x0000000500057213 */ /* 0x000fe40000000000 */
[----:B------:R-:W-:Y:S02]  /*19d0*/  ISETP.GE.AND P1, PT, R6, RZ, PT ;  /* 0x000000ff0600720c */ /* 0x000fe40003f26270 */
[----:B------:R-:W-:Y:S01]  /*19e0*/  IABS R6, R6 ;  /* 0x0000000600067213 */ /* 0x000fe20000000000 */
[----:B------:R-:W-:Y:S01]  /*19f0*/  IMAD.HI.U32 R20, R3, R5, RZ ;  /* 0x0000000503147227 */ /* 0x000fe200078e00ff */
[----:B------:R-:W-:-:S02]  /*1a00*/  LOP3.LUT R4, R2, 0x7a, RZ, 0xfc, !PT ;  /* 0x0000007a02047812 */ /* 0x000fc400078efcff */
[C---:B------:R-:W-:Y:S01]  /*1a10*/  LOP3.LUT R10, R2.reuse, 0x78, RZ, 0xfc, !PT ;  /* 0x00000078020a7812 */ /* 0x040fe200078efcff */
[----:B------:R-:W-:Y:S01]  /*1a20*/  IMAD.MOV R20, RZ, RZ, -R20 ;  /* 0x000000ffff147224 */ /* 0x000fe200078e0a14 */
[----:B------:R-:W-:Y:S01]  /*1a30*/  IABS R7, R4 ;  /* 0x0000000400077213 */ /* 0x000fe20000000000 */
[C---:B------:R-:W-:Y:S01]  /*1a40*/  IMAD.HI.U32 R19, R3.reuse, R6, RZ ;  /* 0x0000000603137227 */ /* 0x040fe200078e00ff */
[----:B------:R-:W-:Y:S02]  /*1a50*/  LOP3.LUT R0, R2, 0x76, RZ, 0xfc, !PT ;  /* 0x0000007602007812 */ /* 0x000fe400078efcff */
[----:B------:R-:W-:Y:S01]  /*1a60*/  IABS R15, R10 ;  /* 0x0000000a000f7213 */ /* 0x000fe20000000000 */
[----:B------:R-:W-:Y:S01]  /*1a70*/  IMAD R5, R26, R20, R5 ;  /* 0x000000141a057224 */ /* 0x000fe200078e0205 */
[----:B------:R-:W-:Y:S01]  /*1a80*/  IABS R14, R0 ;  /* 0x00000000000e7213 */ /* 0x000fe20000000000 */
[----:B------:R-:W-:Y:S01]  /*1a90*/  IMAD.MOV R19, RZ, RZ, -R19 ;  /* 0x000000ffff137224 */ /* 0x000fe200078e0a13 */
[----:B------:R-:W-:Y:S01]  /*1aa0*/  LOP3.LUT R8, R2, 0x74, RZ, 0xfc, !PT ;  /* 0x0000007402087812 */ /* 0x000fe200078efcff */
[----:B------:R-:W-:Y:S01]  /*1ab0*/  IMAD.HI.U32 R12, R3, R7, RZ ;  /* 0x00000007030c7227 */ /* 0x000fe200078e00ff */
[----:B------:R-:W-:-:S02]  /*1ac0*/  ISETP.GT.U32.AND P5, PT, R26, R5, PT ;  /* 0x000000051a00720c */ /* 0x000fc40003fa4070 */
[----:B------:R-:W-:Y:S01]  /*1ad0*/  ISETP.GE.AND P3, PT, R4, RZ, PT ;  /* 0x000000ff0400720c */ /* 0x000fe20003f66270 */
[----:B------:R-:W-:Y:S01]  /*1ae0*/  IMAD R6, R26, R19, R6 ;  /* 0x000000131a067224 */ /* 0x000fe200078e0206 */
[----:B------:R-:W-:Y:S01]  /*1af0*/  LOP3.LUT R4, R2, 0x72, RZ, 0xfc, !PT ;  /* 0x0000007202047812 */ /* 0x000fe200078efcff */
[----:B------:R-:W-:-:S03]  /*1b00*/  IMAD.HI.U32 R11, R3, R15, RZ ;  /* 0x0000000f030b7227 */ /* 0x000fc600078e00ff */
[----:B------:R-:W-:Y:S01]  /*1b10*/  ISETP.GT.U32.AND P2, PT, R26, R6, PT ;  /* 0x000000061a00720c */ /* 0x000fe20003f44070 */
[----:B------:R-:W-:Y:S02]  /*1b20*/  IMAD.MOV R12, RZ, RZ, -R12 ;  /* 0x000000ffff0c7224 */ /* 0x000fe400078e0a0c */
[----:B------:R-:W-:-:S04]  /*1b30*/  IMAD.HI.U32 R9, R3, R14, RZ ;  /* 0x0000000e03097227 */ /* 0x000fc800078e00ff */
[--C-:B------:R-:W-:Y:S01]  /*1b40*/  @!P5 IMAD.IADD R5, R5, 0x1, -R26.reuse ;  /* 0x000000010505d824 */ /* 0x100fe200078e0a1a */
[----:B------:R-:W-:Y:S01]  /*1b50*/  ISETP.NE.AND P5, PT, RZ, c[0x0][0x178], PT ;  /* 0x00005e00ff007a0c */ /* 0x000fe20003fa5270 */
[----:B------:R-:W-:Y:S02]  /*1b60*/  IMAD.MOV R11, RZ, RZ, -R11 ;  /* 0x000000ffff0b7224 */ /* 0x000fe400078e0a0b */
[C---:B------:R-:W-:Y:S01]  /*1b70*/  IMAD R7, R26.reuse, R12, R7 ;  /* 0x0000000c1a077224 */ /* 0x040fe200078e0207 */
[C---:B------:R-:W-:Y:S01]  /*1b80*/  ISETP.GT.U32.AND P6, PT, R26.reuse, R5, PT ;  /* 0x000000051a00720c */ /* 0x040fe20003fc4070 */
[----:B------:R-:W-:Y:S01]  /*1b90*/  IMAD.MOV R9, RZ, RZ, -R9 ;  /* 0x000000ffff097224 */ /* 0x000fe200078e0a09 */
[----:B------:R-:W-:Y:S01]  /*1ba0*/  LOP3.LUT R12, RZ, c[0x0][0x178], RZ, 0x33, !PT ;  /* 0x00005e00ff0c7a12 */ /* 0x000fe200078e33ff */
[C---:B------:R-:W-:Y:S01]  /*1bb0*/  IMAD R15, R26.reuse, R11, R15 ;  /* 0x0000000b1a0f7224 */ /* 0x040fe200078e020f */
[----:B------:R-:W-:Y:S01]  /*1bc0*/  ISETP.GT.U32.AND P4, PT, R26, R7, PT ;  /* 0x000000071a00720c */ /* 0x000fe20003f84070 */
[----:B------:R-:W-:Y:S01]  /*1bd0*/  @!P2 IMAD.IADD R6, R6, 0x1, -R26 ;  /* 0x000000010606a824 */ /* 0x000fe200078e0a1a */
[----:B------:R-:W-:Y:S01]  /*1be0*/  SEL R18, R12, R18, !P5 ;  /* 0x000000120c127207 */ /* 0x000fe20006800000 */
[----:B------:R-:W-:Y:S01]  /*1bf0*/  IMAD R14, R26, R9, R14 ;  /* 0x000000091a0e7224 */ /* 0x000fe200078e020e */
[----:B------:R-:W-:-:S02]  /*1c00*/  SEL R28, R12, R17, !P5 ;  /* 0x000000110c1c7207 */ /* 0x000fc40006800000 */
[C---:B------:R-:W-:Y:S02]  /*1c10*/  SEL R16, R12.reuse, R16, !P5 ;  /* 0x000000100c107207 */ /* 0x040fe40006800000 */
[----:B------:R-:W-:Y:S01]  /*1c20*/  SEL R12, R12, R13, !P5 ;  /* 0x0000000d0c0c7207 */ /* 0x000fe20006800000 */
[--C-:B------:R-:W-:Y:S01]  /*1c30*/  @!P6 IMAD.IADD R5, R5, 0x1, -R26.reuse ;  /* 0x000000010505e824 */ /* 0x100fe200078e0a1a */
[C---:B------:R-:W-:Y:S01]  /*1c40*/  ISETP.GT.U32.AND P5, PT, R26.reuse, R15, PT ;  /* 0x0000000f1a00720c */ /* 0x040fe20003fa4070 */
[----:B------:R-:W-:Y:S01]  /*1c50*/  STL [R1+0x1a88], R28 ;  /* 0x001a881c01007387 */ /* 0x000fe20000100800 */
[C---:B------:R-:W-:Y:S01]  /*1c60*/  ISETP.GT.U32.AND P2, PT, R26.reuse, R6, PT ;  /* 0x000000061a00720c */ /* 0x040fe20003f44070 */
[----:B------:R-:W-:Y:S01]  /*1c70*/  @!P4 IMAD.IADD R7, R7, 0x1, -R26 ;  /* 0x000000010707c824 */ /* 0x000fe200078e0a1a */
[----:B------:R-:W-:Y:S01]  /*1c80*/  ISETP.GT.U32.AND P6, PT, R26, R14, PT ;  /* 0x0000000e1a00720c */ /* 0x000fe20003fc4070 */
[----:B------:R-:W-:Y:S01]  /*1c90*/  STL [R1+0xe4], R18 ;  /* 0x0000e41201007387 */ /* 0x000fe20000100800 */
[----:B------:R-:W-:Y:S01]  /*1ca0*/  IABS R11, R8 ;  /* 0x00000008000b7213 */ /* 0x000fe20000000000 */
[----:B------:R-:W-:Y:S01]  /*1cb0*/  @!P0 IMAD.MOV R5, RZ, RZ, -R5 ;  /* 0x000000ffff058224 */ /* 0x000fe200078e0a05 */
[----:B------:R-:W-:Y:S01]  /*1cc0*/  ISETP.GE.AND P4, PT, R0, RZ, PT ;  /* 0x000000ff0000720c */ /* 0x000fe20003f86270 */
[----:B------:R-:W-:Y:S02]  /*1cd0*/  STL [R1+0xf4], R16 ;  /* 0x0000f41001007387 */ /* 0x000fe40000100800 */
[----:B------:R-:W-:-:S02]  /*1ce0*/  IMAD.HI.U32 R9, R3, R11, RZ ;  /* 0x0000000b03097227 */ /* 0x000fc400078e00ff */
[----:B------:R0:W-:Y:S02]  /*1cf0*/  STL [R1+0xf8], R12 ;  /* 0x0000f80c01007387 */ /* 0x0001e40000100800 */
[--C-:B------:R-:W-:Y:S01]  /*1d00*/  @!P5 IMAD.IADD R15, R15, 0x1, -R26.reuse ;  /* 0x000000010f0fd824 */ /* 0x100fe200078e0a1a */
[----:B------:R-:W-:Y:S01]  /*1d10*/  ISETP.GT.U32.AND P5, PT, R26, R7, PT ;  /* 0x000000071a00720c */ /* 0x000fe20003fa4070 */
[--C-:B------:R-:W-:Y:S01]  /*1d20*/  @!P2 IMAD.IADD R6, R6, 0x1, -R26.reuse ;  /* 0x000000010606a824 */ /* 0x100fe200078e0a1a */
[----:B------:R-:W-:Y:S01]  /*1d30*/  ISETP.GE.AND P2, PT, R10, RZ, PT ;  /* 0x000000ff0a00720c */ /* 0x000fe20003f46270 */
[----:B------:R-:W-:Y:S01]  /*1d40*/  @!P6 IMAD.IADD R14, R14, 0x1, -R26 ;  /* 0x000000010e0ee824 */ /* 0x000fe200078e0a1a */
[----:B------:R-:W-:Y:S01]  /*1d50*/  IABS R10, R4 ;  /* 0x00000004000a7213 */ /* 0x000fe20000000000 */
[----:B------:R-:W-:Y:S01]  /*1d60*/  IMAD.MOV R9, RZ, RZ, -R9 ;  /* 0x000000ffff097224 */ /* 0x000fe200078e0a09 */
[C---:B------:R-:W-:Y:S01]  /*1d70*/  ISETP.GT.U32.AND P0, PT, R26.reuse, R15, PT ;  /* 0x0000000f1a00720c */ /* 0x040fe20003f04070 */
[----:B------:R-:W-:Y:S01]  /*1d80*/  @!P1 IMAD.MOV R6, RZ, RZ, -R6 ;  /* 0x000000ffff069224 */ /* 0x000fe200078e0a06 */
[C---:B------:R-:W-:Y:S01]  /*1d90*/  ISETP.GT.U32.AND P6, PT, R26.reuse, R14, PT ;  /* 0x0000000e1a00720c */ /* 0x040fe20003fc4070 */
[----:B------:R-:W-:Y:S01]  /*1da0*/  IMAD R0, R26, R9, R11 ;  /* 0x000000091a007224 */ /* 0x000fe200078e020b */
[C---:B------:R-:W-:Y:S01]  /*1db0*/  LOP3.LUT R9, R2.reuse, 0x70, RZ, 0xfc, !PT ;  /* 0x0000007002097812 */ /* 0x040fe200078efcff */
[----:B------:R-:W-:Y:S01]  /*1dc0*/  IMAD.HI.U32 R11, R3, R10, RZ ;  /* 0x0000000a030b7227 */ /* 0x000fe200078e00ff */
[----:B0-----:R-:W-:Y:S01]  /*1dd0*/  LOP3.LUT R12, R2, 0x6e, RZ, 0xfc, !PT ;  /* 0x0000006e020c7812 */ /* 0x001fe200078efcff */
[----:B------:R0:W-:Y:S01]  /*1de0*/  STL [R1+0x1b04], R5 ;  /* 0x001b040501007387 */ /* 0x0001e20000100800 */
[----:B------:R-:W-:Y:S01]  /*1df0*/  ISETP.GT.U32.AND P1, PT, R26, R0, PT ;  /* 0x000000001a00720c */ /* 0x000fe20003f24070 */
[----:B------:R-:W-:Y:S01]  /*1e00*/  IMAD.MOV R11, RZ, RZ, -R11 ;  /* 0x000000ffff0b7224 */ /* 0x000fe200078e0a0b */
[----:B------:R-:W-:Y:S01]  /*1e10*/  IABS R17, R9 ;  /* 0x0000000900117213 */ /* 0x000fe20000000000 */
[----:B------:R-:W-:Y:S01]  /*1e20*/  @!P5 IMAD.IADD R7, R7, 0x1, -R26 ;  /* 0x000000010707d824 */ /* 0x000fe200078e0a1a */
[----:B------:R-:W-:Y:S01]  /*1e30*/  ISETP.GE.AND P5, PT, R8, RZ, PT ;  /* 0x000000ff0800720c */ /* 0x000fe20003fa6270 */
[----:B------:R-:W-:Y:S01]  /*1e40*/  IMAD R8, R26, R11, R10 ;  /* 0x0000000b1a087224 */ /* 0x000fe200078e020a */
[----:B------:R-:W-:Y:S01]  /*1e50*/  IABS R18, R12 ;  /* 0x0000000c00127213 */ /* 0x000fe20000000000 */
[----:B------:R-:W-:Y:S01]  /*1e60*/  @!P6 IMAD.IADD R14, R14, 0x1, -R26 ;  /* 0x000000010e0ee824 */ /* 0x000fe200078e0a1a */
[----:B------:R-:W-:Y:S01]  /*1e70*/  STL [R1+0x1b08], R6 ;  /* 0x001b080601007387 */ /* 0x000fe20000100800 */
[----:B------:R-:W-:Y:S01]  /*1e80*/  IMAD.HI.U32 R10, R3, R17, RZ ;  /* 0x00000011030a7227 */ /* 0x000fe200078e00ff */
[----:B------:R-:W-:-:S03]  /*1e90*/  ISETP.GT.U32.AND P6, PT, R26, R8, PT ;  /* 0x000000081a00720c */ /* 0x000fc60003fc4070 */
[----:B------:R-:W-:Y:S01]  /*1ea0*/  @!P1 IMAD.IADD R0, R0, 0x1, -R26 ;  /* 0x0000000100009824 */ /* 0x000fe200078e0a1a */
[----:B------:R-:W-:Y:S01]  /*1eb0*/  ISETP.GE.AND P1, PT, R9, RZ, PT ;  /* 0x000000ff0900720c */ /* 0x000fe20003f26270 */
[----:B------:R-:W-:Y:S01]  /*1ec0*/  IMAD.MOV R10, RZ, RZ, -R10 ;  /* 0x000000ffff0a7224 */ /* 0x000fe200078e0a0a */
[----:B------:R-:W-:Y:S01]  /*1ed0*/  LOP3.LUT R9, R2, 0x6c, RZ, 0xfc, !PT ;  /* 0x0000006c02097812 */ /* 0x000fe200078efcff */
[--C-:B------:R-:W-:Y:S01]  /*1ee0*/  @!P0 IMAD.IADD R15, R15, 0x1, -R26.reuse ;  /* 0x000000010f0f8824 */ /* 0x100fe200078e0a1a */
[----:B------:R-:W-:Y:S01]  /*1ef0*/  ISETP.GE.AND P0, PT, R4, RZ, PT ;  /* 0x000000ff0400720c */ /* 0x000fe20003f06270 */
[----:B------:R-:W-:Y:S01]  /*1f00*/  IMAD R17, R26, R10, R17 ;  /* 0x0000000a1a117224 */ /* 0x000fe200078e0211 */
[----:B------:R-:W-:Y:S01]  /*1f10*/  LOP3.LUT R4, R2, 0x6a, RZ, 0xfc, !PT ;  /* 0x0000006a02047812 */ /* 0x000fe200078efcff */
[----:B------:R-:W-:Y:S01]  /*1f20*/  IMAD.HI.U32 R10, R3, R18, RZ ;  /* 0x00000012030a7227 */ /* 0x000fe200078e00ff */
[----:B------:R-:W-:Y:S02]  /*1f30*/  IABS R11, R9 ;  /* 0x00000009000b7213 */ /* 0x000fe40000000000 */
[----:B------:R-:W-:Y:S01]  /*1f40*/  IABS R13, R4 ;  /* 0x00000004000d7213 */ /* 0x000fe20000000000 */
[----:B------:R-:W-:Y:S01]  /*1f50*/  @!P6 IMAD.IADD R8, R8, 0x1, -R26 ;  /* 0x000000010808e824 */ /* 0x000fe200078e0a1a */
[----:B------:R-:W-:Y:S01]  /*1f60*/  ISETP.GT.U32.AND P6, PT, R26, R0, PT ;  /* 0x000000001a00720c */ /* 0x000fe20003fc4070 */
[----:B------:R-:W-:-:S02]  /*1f70*/  IMAD.MOV R10, RZ, RZ, -R10 ;  /* 0x000000ffff0a7224 */ /* 0x000fc400078e0a0a */
[----:B------:R-:W-:Y:S01]  /*1f80*/  @!P3 IMAD.MOV R7, RZ, RZ, -R7 ;  /* 0x000000ffff07b224 */ /* 0x000fe200078e0a07 */
[C---:B------:R-:W-:Y:S01]  /*1f90*/  ISETP.GT.U32.AND P3, PT, R26.reuse, R17, PT ;  /* 0x000000111a00720c */ /* 0x040fe20003f64070 */
[----:B------:R-:W-:Y:S02]  /*1fa0*/  IMAD R18, R26, R10, R18 ;  /* 0x0000000a1a127224 */ /* 0x000fe400078e0212 */
[----:B------:R-:W-:Y:S01]  /*1fb0*/  IMAD.MOV.U32 R16, RZ, RZ, R15 ;  /* 0x000000ffff107224 */ /* 0x000fe200078e000f */
[----:B------:R-:W-:Y:S01]  /*1fc0*/  STL [R1+0x1b0c], R7 ;  /* 0x001b0c0701007387 */ /* 0x000fe20000100800 */
[----:B0-----:R-:W-:Y:S01]  /*1fd0*/  IMAD.MOV.U32 R5, RZ, RZ, R14 ;  /* 0x000000ffff057224 */ /* 0x001fe200078e000e */
[----:B------:R-:W-:Y:S01]  /*1fe0*/  LOP3.LUT R14, R2, 0x66, RZ, 0xfc, !PT ;  /* 0x00000066020e7812 */ /* 0x000fe200078efcff */
[----:B------:R-:W-:Y:S01]  /*1ff0*/  @!P2 IMAD.MOV R16, RZ, RZ, -R16 ;  /* 0x000000ffff10a224 */ /* 0x000fe200078e0a10 */
[----:B------:R-:W-:Y:S01]  /*2000*/  ISETP.GT.U32.AND P2, PT, R26, R8, PT ;  /* 0x000000081a00720c */ /* 0x000fe20003f44070 */
[--C-:B------:R-:W-:Y:S01]  /*2010*/  @!P6 IMAD.IADD R0, R0, 0x1, -R26.reuse ;  /* 0x000000010000e824 */ /* 0x100fe200078e0a1a */
[----:B------:R-:W-:Y:S01]  /*2020*/  ISETP.GT.U32.AND P6, PT, R26, R18, PT ;  /* 0x000000121a00720c */ /* 0x000fe20003fc4070 */
[----:B------:R-:W-:Y:S01]  /*2030*/  @!P4 IMAD.MOV R5, RZ, RZ, -R5 ;  /* 0x000000ffff05c224 */ /* 0x000fe200078e0a05 */
[----:B------:R-:W-:Y:S01]  /*2040*/  STL [R1+0x30], R16 ;  /* 0x0000301001007387 */ /* 0x000fe20000100800 */
[----:B------:R-:W-:Y:S01]  /*2050*/  @!P3 IMAD.IADD R17, R17, 0x1, -R26 ;  /* 0x000000011111b824 */ /* 0x000fe200078e0a1a */
[----:B------:R-:W-:Y:S01]  /*2060*/  ISETP.GE.AND P4, PT, R12, RZ, PT ;  /* 0x000000ff0c00720c */ /* 0x000fe20003f86270 */
[----:B------:R-:W-:Y:S01]  /*2070*/  IMAD.HI.U32 R10, R3, R11, RZ ;  /* 0x0000000b030a7227 */ /* 0x000fe200078e00ff */
[----:B------:R0:W-:Y:S01]  /*2080*/  STL [R1+0x40], R5 ;  /* 0x0000400501007387 */ /* 0x0001e20000100800 */
[----:B------:R-:W-:-:S02]  /*2090*/  ISETP.GE.AND P3, PT, R4, RZ, PT ;  /* 0x000000ff0400720c */ /* 0x000fc40003f66270 */
[----:B------:R-:W-:Y:S01]  /*20a0*/  IMAD.HI.U32 R12, R3, R13, RZ ;  /* 0x0000000d030c7227 */ /* 0x000fe200078e00ff */
[----:B------:R-:W-:Y:S02]  /*20b0*/  LOP3.LUT R4, R2, 0x68, RZ, 0xfc, !PT ;  /* 0x0000006802047812 */ /* 0x000fe400078efcff */
[----:B------:R-:W-:Y:S01]  /*20c0*/  IABS R15, R14 ;  /* 0x0000000e000f7213 */ /* 0x000fe20000000000 */
[--C-:B------:R-:W-:Y:S01]  /*20d0*/  @!P6 IMAD.IADD R18, R18, 0x1, -R26.reuse ;  /* 0x000000011212e824 */ /* 0x100fe200078e0a1a */
[----:B------:R-:W-:Y:S01]  /*20e0*/  ISETP.GT.U32.AND P6, PT, R26, R17, PT ;  /* 0x000000111a00720c */ /* 0x000fe20003fc4070 */
[----:B------:R-:W-:Y:S01]  /*20f0*/  @!P2 IMAD.IADD R8, R8, 0x1, -R26 ;  /* 0x000000010808a824 */ /* 0x000fe200078e0a1a */
[----:B------:R-:W-:Y:S01]  /*2100*/  ISETP.GE.AND P2, PT, R9, RZ, PT ;  /* 0x000000ff0900720c */ /* 0x000fe20003f46270 */
[----:B0-----:R-:W-:Y:S01]  /*2110*/  IMAD.MOV.U32 R5, RZ, RZ, R0 ;  /* 0x000000ffff057224 */ /* 0x001fe200078e0000 */
[C---:B------:R-:W-:Y:S01]  /*2120*/  LOP3.LUT R0, R2.reuse, 0x62, RZ, 0xfc, !PT ;  /* 0x0000006202007812 */ /* 0x040fe200078efcff */
[----:B------:R-:W-:Y:S01]  /*2130*/  IMAD.MOV R10, RZ, RZ, -R10 ;  /* 0x000000ffff0a7224 */ /* 0x000fe200078e0a0a */
[----:B------:R-:W-:Y:S01]  /*2140*/  LOP3.LUT R7, R2, 0x12, RZ, 0xfc, !PT ;  /* 0x0000001202077812 */ /* 0x000fe200078efcff */
[----:B------:R-:W-:Y:S01]  /*2150*/  @!P5 IMAD.MOV R5, RZ, RZ, -R5 ;  /* 0x000000ffff05d224 */ /* 0x000fe200078e0a05 */
[----:B------:R-:W-:Y:S01]  /*2160*/  ISETP.GT.U32.AND P5, PT, R26, R18, PT ;  /* 0x000000121a00720c */ /* 0x000fe20003fa4070 */
[----:B------:R-:W-:-:S02]  /*2170*/  IMAD.MOV R9, RZ, RZ, -R12 ;  /* 0x000000ffff097224 */ /* 0x000fc400078e0a0c */
[C---:B------:R-:W-:Y:S01]  /*2180*/  IMAD R11, R26.reuse, R10, R11 ;  /* 0x0000000a1a0b7224 */ /* 0x040fe200078e020b */
[----:B------:R0:W-:Y:S01]  /*2190*/  STL [R1+0x50], R5 ;  /* 0x0000500501007387 */ /* 0x0001e20000100800 */
[----:B------:R-:W-:Y:S01]  /*21a0*/  IMAD R13, R26, R9, R13 ;  /* 0x000000091a0d7224 */ /* 0x000fe200078e020d */
[----:B------:R-:W-:Y:S01]  /*21b0*/  IABS R9, R4 ;  /* 0x0000000400097213 */ /* 0x000fe20000000000 */
[----:B------:R-:W-:Y:S01]  /*21c0*/  @!P6 IMAD.IADD R17, R17, 0x1, -R26 ;  /* 0x000000011111e824 */ /* 0x000fe200078e0a1a */
[----:B------:R-:W-:Y:S02]  /*21d0*/  LOP3.LUT R10, R2, 0x64, RZ, 0xfc, !PT ;  /* 0x00000064020a7812 */ /* 0x000fe400078efcff */
[----:B------:R-:W-:Y:S01]  /*21e0*/  ISETP.GT.U32.AND P6, PT, R26, R13, PT ;  /* 0x0000000d1a00720c */ /* 0x000fe20003fc4070 */
[----:B------:R-:W-:Y:S01]  /*21f0*/  IMAD.HI.U32 R16, R3, R9, RZ ;  /* 0x0000000903107227 */ /* 0x000fe200078e00ff */
[----:B------:R-:W-:-:S03]  /*2200*/  IABS R12, R10 ;  /* 0x0000000a000c7213 */ /* 0x000fc60000000000 */
[----:B0-----:R-:W-:Y:S01]  /*2210*/  IMAD.MOV.U32 R5, RZ, RZ, R8 ;  /* 0x000000ffff057224 */ /* 0x001fe200078e0008 */
[----:B------:R-:W-:Y:S01]  /*2220*/  IABS R8, R0 ;  /* 0x0000000000087213 */ /* 0x000fe20000000000 */
[----:B------:R-:W-:Y:S02]  /*2230*/  IMAD.MOV R16, RZ, RZ, -R16 ;  /* 0x000000ffff107224 */ /* 0x000fe400078e0a10 */
[----:B------:R-:W-:Y:S01]  /*2240*/  @!P0 IMAD.MOV R5, RZ, RZ, -R5 ;  /* 0x000000ffff058224 */ /* 0x000fe200078e0a05 */
[C---:B------:R-:W-:Y:S01]  /*2250*/  ISETP.GT.U32.AND P0, PT, R26.reuse, R11, PT ;  /* 0x0000000b1a00720c */ /* 0x040fe20003f04070 */
[----:B------:R-:W-:Y:S02]  /*2260*/  IMAD R9, R26, R16, R9 ;  /* 0x000000101a097224 */ /* 0x000fe400078e0209 */
[--C-:B------:R-:W-:Y:S01]  /*2270*/  @!P6 IMAD.IADD R13, R13, 0x1, -R26.reuse ;  /* 0x000000010d0de824 */ /* 0x100fe200078e0a1a */
[----:B------:R0:W-:Y:S01]  /*2280*/  STL [R1+0x58], R5 ;  /* 0x0000580501007387 */ /* 0x0001e20000100800 */
[----:B------:R-:W-:Y:S01]  /*2290*/  @!P5 IMAD.IADD R18, R18, 0x1, -R26 ;  /* 0x000000011212d824 */ /* 0x000fe200078e0a1a */
[----:B------:R-:W-:Y:S01]  /*22a0*/  ISETP.GE.AND P5, PT, R4, RZ, PT ;  /* 0x000000ff0400720c */ /* 0x000fe20003fa6270 */
[----:B------:R-:W-:Y:S01]  /*22b0*/  IMAD.HI.U32 R16, R3, R15, RZ ;  /* 0x0000000f03107227 */ /* 0x000fe200078e00ff */
[----:B------:R-:W-:-:S03]  /*22c0*/  ISETP.GT.U32.AND P6, PT, R26, R13, PT ;  /* 0x0000000d1a00720c */ /* 0x000fc60003fc4070 */
[----:B------:R-:W-:-:S04]  /*22d0*/  IMAD.HI.U32 R4, R3, R12, RZ ;  /* 0x0000000c03047227 */ /* 0x000fc800078e00ff */
[----:B------:R-:W-:Y:S01]  /*22e0*/  @!P0 IMAD.IADD R11, R11, 0x1, -R26 ;  /* 0x000000010b0b8824 */ /* 0x000fe200078e0a1a */
[C---:B------:R-:W-:Y:S01]  /*22f0*/  ISETP.GT.U32.AND P0, PT, R26.reuse, R9, PT ;  /* 0x000000091a00720c */ /* 0x040fe20003f04070 */
[----:B0-----:R-:W-:Y:S02]  /*2300*/  IMAD.MOV.U32 R5, RZ, RZ, R17 ;  /* 0x000000ffff057224 */ /* 0x001fe400078e0011 */
[----:B------:R-:W-:Y:S02]  /*2310*/  IMAD.MOV R16, RZ, RZ, -R16 ;  /* 0x000000ffff107224 */ /* 0x000fe400078e0a10 */
[----:B------:R-:W-:Y:S01]  /*2320*/  @!P1 IMAD.MOV R5, RZ, RZ, -R5 ;  /* 0x000000ffff059224 */ /* 0x000fe200078e0a05 */
[C---:B------:R-:W-:Y:S01]  /*2330*/  ISETP.GT.U32.AND P1, PT, R26.reuse, R11, PT ;  /* 0x0000000b1a00720c */ /* 0x040fe20003f24070 */
[----:B------:R-:W-:Y:S02]  /*2340*/  IMAD.MOV R4, RZ, RZ, -R4 ;  /* 0x000000ffff047224 */ /* 0x000fe400078e0a04 */
[----:B------:R-:W-:Y:S01]  /*2350*/  IMAD.HI.U32 R17, R3, R8, RZ ;  /* 0x0000000803117227 */ /* 0x000fe200078e00ff */
[----:B------:R0:W-:Y:S03]  /*2360*/  STL [R1+0xbc], R5 ;  /* 0x0000bc0501007387 */ /* 0x0001e60000100800 */
[----:B------:R-:W-:-:S02]  /*2370*/  IMAD R15, R26, R16, R15 ;  /* 0x000000101a0f7224 */ /* 0x000fc400078e020f */
[----:B------:R-:W-:Y:S01]  /*2380*/  IMAD R12, R26, R4, R12 ;  /* 0x000000041a0c7224 */ /* 0x000fe200078e020c */
[----:B------:R-:W-:Y:S01]  /*2390*/  LOP3.LUT R4, R2, 0x60, RZ, 0xfc, !PT ;  /* 0x0000006002047812 */ /* 0x000fe200078efcff */
[--C-:B------:R-:W-:Y:S02]  /*23a0*/  @!P6 IMAD.IADD R13, R13, 0x1, -R26.reuse ;  /* 0x000000010d0de824 */ /* 0x100fe400078e0a1a */
[----:B------:R-:W-:Y:S01]  /*23b0*/  @!P1 IMAD.IADD R11, R11, 0x1, -R26 ;  /* 0x000000010b0b9824 */ /* 0x000fe200078e0a1a */
[C---:B------:R-:W-:Y:S01]  /*23c0*/  ISETP.GT.U32.AND P1, PT, R26.reuse, R15, PT ;  /* 0x0000000f1a00720c */ /* 0x040fe20003f24070 */
[----:B0-----:R-:W-:Y:S01]  /*23d0*/  IMAD.MOV.U32 R5, RZ, RZ, R18 ;  /* 0x000000ffff057224 */ /* 0x001fe200078e0012 */
[----:B------:R-:W-:Y:S01]  /*23e0*/  ISETP.GT.U32.AND P6, PT, R26, R12, PT ;  /* 0x0000000c1a00720c */ /* 0x000fe20003fc4070 */
[----:B------:R-:W-:Y:S02]  /*23f0*/  @!P0 IMAD.IADD R9, R9, 0x1, -R26 ;  /* 0x0000000109098824 */ /* 0x000fe400078e0a1a */
[----:B------:R-:W-:Y:S01]  /*2400*/  @!P4 IMAD.MOV R5, RZ, RZ, -R5 ;  /* 0x000000ffff05c224 */ /* 0x000fe200078e0a05 */
[----:B------:R-:W-:Y:S01]  /*2410*/  ISETP.GE.AND P4, PT, R14, RZ, PT ;  /* 0x000000ff0e00720c */ /* 0x000fe20003f86270 */
[----:B------:R-:W-:Y:S01]  /*2420*/  IMAD.MOV R14, RZ, RZ, -R17 ;  /* 0x000000ffff0e7224 */ /* 0x000fe200078e0a11 */
[C---:B------:R-:W-:Y:S01]  /*2430*/  ISETP.GT.U32.AND P0, PT, R26.reuse, R9, PT ;  /* 0x000000091a00720c */ /* 0x040fe20003f04070 */
[----:B------:R-:W-:Y:S01]  /*2440*/  IMAD.MOV.U32 R6, RZ, RZ, R11 ;  /* 0x000000ffff067224 */ /* 0x000fe200078e000b */
[----:B------:R0:W-:Y:S01]  /*2450*/  STL [R1+0x5c], R5 ;  /* 0x00005c0501007387 */ /* 0x0001e20000100800 */
[----:B------:R-:W-:Y:S01]  /*2460*/  IMAD R8, R26, R14, R8 ;  /* 0x0000000e1a087224 */ /* 0x000fe200078e0208 */
[----:B------:R-:W-:Y:S01]  /*2470*/  IABS R14, R4 ;  /* 0x00000004000e7213 */ /* 0x000fe20000000000 */
[----:B------:R-:W-:-:S02]  /*2480*/  @!P1 IMAD.IADD R15, R15, 0x1, -R26 ;  /* 0x000000010f0f9824 */ /* 0x000fc400078e0a1a */
[----:B------:R-:W-:Y:S02]  /*2490*/  @!P6 IMAD.IADD R12, R12, 0x1, -R26 ;  /* 0x000000010c0ce824 */ /* 0x000fe400078e0a1a */
[----:B------:R-:W-:Y:S01]  /*24a0*/  IMAD.MOV.U32 R11, RZ, RZ, R14 ;  /* 0x000000ffff0b7224 */ /* 0x000fe200078e000e */
[----:B------:R-:W-:Y:S01]  /*24b0*/  ISETP.GT.U32.AND P1, PT, R26, R15, PT ;  /* 0x0000000f1a00720c */ /* 0x000fe20003f24070 */
[----:B------:R-:W-:Y:S01]  /*24c0*/  @!P2 IMAD.MOV R6, RZ, RZ, -R6 ;  /* 0x000000ffff06a224 */ /* 0x000fe200078e0a06 */
[----:B------:R-:W-:Y:S01]  /*24d0*/  ISETP.GE.AND P2, PT, R10, RZ, PT ;  /* 0x000000ff0a00720c */ /* 0x000fe20003f46270 */
[----:B0-----:R-:W-:Y:S01]  /*24e0*/  IMAD.MOV.U32 R5, RZ, RZ, R13 ;  /* 0x000000ffff057224 */ /* 0x001fe200078e000d */
[----:B------:R-:W-:Y:S01]  /*24f0*/  LOP3.LUT R10, R2, 0x5e, RZ, 0xfc, !PT ;  /* 0x0000005e020a7812 */ /* 0x000fe200078efcff */
[----:B------:R-:W-:Y:S01]  /*2500*/  IMAD.HI.U32 R13, R3, R11, RZ ;  /* 0x0000000b030d7227 */ /* 0x000fe200078e00ff */
[C---:B------:R-:W-:Y:S01]  /*2510*/  ISETP.GT.U32.AND P6, PT, R26.reuse, R12, PT ;  /* 0x0000000c1a00720c */ /* 0x040fe20003fc4070 */
[----:B------:R-:W-:Y:S01]  /*2520*/  STL [R1+0x60], R6 ;  /* 0x0000600601007387 */ /* 0x000fe20000100800 */
[----:B------:R-:W-:Y:S01]  /*2530*/  IABS R14, R10 ;  /* 0x0000000a000e7213 */ /* 0x000fe20000000000 */
[----:B------:R-:W-:Y:S01]  /*2540*/  @!P3 IMAD.MOV R5, RZ, RZ, -R5 ;  /* 0x000000ffff05b224 */ /* 0x000fe200078e0a05 */
[----:B------:R-:W-:Y:S01]  /*2550*/  ISETP.GT.U32.AND P3, PT, R26, R8, PT ;  /* 0x000000081a00720c */ /* 0x000fe20003f64070 */
[----:B------:R-:W-:Y:S01]  /*2560*/  @!P0 IMAD.IADD R9, R9, 0x1, -R26 ;  /* 0x0000000109098824 */ /* 0x000fe200078e0a1a */
[----:B------:R-:W-:Y:S01]  /*2570*/  ISETP.GE.AND P0, PT, R0, RZ, PT ;  /* 0x000000ff0000720c */ /* 0x000fe20003f06270 */
[----:B------:R-:W-:Y:S01]  /*2580*/  IMAD.MOV R0, RZ, RZ, -R13 ;  /* 0x000000ffff007224 */ /* 0x000fe200078e0a0d */
[----:B------:R0:W-:Y:S01]  /*2590*/  STL [R1+0xb4], R5 ;  /* 0x0000b40501007387 */ /* 0x0001e20000100800 */
[----:B------:R-:W-:Y:S01]  /*25a0*/  IMAD.HI.U32 R16, R3, R14, RZ ;  /* 0x0000000e03107227 */ /* 0x000fe200078e00ff */
[----:B------:R-:W-:-:S03]  /*25b0*/  LOP3.LUT R13, R2, 0x5c, RZ, 0xfc, !PT ;  /* 0x0000005c020d7812 */ /* 0x000fc600078efcff */
[----:B------:R-:W-:Y:S01]  /*25c0*/  IMAD R11, R26, R0, R11 ;  /* 0x000000001a0b7224 */ /* 0x000fe200078e020b */
[----:B------:R-:W-:Y:S01]  /*25d0*/  IABS R0, R13 ;  /* 0x0000000d00007213 */ /* 0x000fe20000000000 */
[--C-:B------:R-:W-:Y:S01]  /*25e0*/  @!P1 IMAD.IADD R15, R15, 0x1, -R26.reuse ;  /* 0x000000010f0f9824 */ /* 0x100fe200078e0a1a */
[----:B------:R-:W-:Y:S01]  /*25f0*/  ISETP.GE.AND P1, PT, R4, RZ, PT ;  /* 0x000000ff0400720c */ /* 0x000fe20003f26270 */
[----:B------:R-:W-:Y:S01]  /*2600*/  @!P3 IMAD.IADD R8, R8, 0x1, -R26 ;  /* 0x000000010808b824 */ /* 0x000fe200078e0a1a */
[----:B------:R-:W-:Y:S01]  /*2610*/  LOP3.LUT R4, R2, 0x5a, RZ, 0xfc, !PT ;  /* 0x0000005a02047812 */ /* 0x000fe200078efcff */
[----:B0-----:R-:W-:Y:S02]  /*2620*/  IMAD.MOV.U32 R5, RZ, RZ, R9 ;  /* 0x000000ffff057224 */ /* 0x001fe400078e0009 */
[----:B------:R-:W-:Y:S01]  /*2630*/  IMAD.MOV R16, RZ, RZ, -R16 ;  /* 0x000000ffff107224 */ /* 0x000fe200078e0a10 */
[C---:B------:R-:W-:Y:S01]  /*2640*/  ISETP.GT.U32.AND P3, PT, R26.reuse, R8, PT ;  /* 0x000000081a00720c */ /* 0x040fe20003f64070 */
[----:B------:R-:W-:Y:S01]  /*2650*/  @!P5 IMAD.MOV R5, RZ, RZ, -R5 ;  /* 0x000000ffff05d224 */ /* 0x000fe200078e0a05 */
[----:B------:R-:W-:Y:S01]  /*2660*/  ISETP.GT.U32.AND P5, PT, R26, R11, PT ;  /* 0x0000000b1a00720c */ /* 0x000fe20003fa4070 */
[----:B------:R-:W-:Y:S01]  /*2670*/  @!P6 IMAD.IADD R12, R12, 0x1, -R26 ;  /* 0x000000010c0ce824 */ /* 0x000fe200078e0a1a */
[----:B------:R-:W-:Y:S01]  /*2680*/  ISETP.GE.AND P6, PT, R10, RZ, PT ;  /* 0x000000ff0a00720c */ /* 0x000fe20003fc6270 */
[----:B------:R-:W-:Y:S01]  /*2690*/  IMAD R10, R26, R16, R14 ;  /* 0x000000101a0a7224 */ /* 0x000fe200078e020e */
[----:B------:R0:W-:Y:S01]  /*26a0*/  STL [R1+0xb8], R5 ;  /* 0x0000b80501007387 */ /* 0x0001e20000100800 */
[----:B------:R-:W-:Y:S01]  /*26b0*/  IMAD.HI.U32 R9, R3, R0, RZ ;  /* 0x0000000003097227 */ /* 0x000fe200078e00ff */
[----:B------:R-:W-:-:S03]  /*26c0*/  IABS R14, R4 ;  /* 0x00000004000e7213 */ /* 0x000fc60000000000 */
[----:B------:R-:W-:Y:S02]  /*26d0*/  IMAD.MOV R9, RZ, RZ, -R9 ;  /* 0x000000ffff097224 */ /* 0x000fe400078e0a09 */
[--C-:B------:R-:W-:Y:S01]  /*26e0*/  @!P3 IMAD.IADD R8, R8, 0x1, -R26.reuse ;  /* 0x000000010808b824 */ /* 0x100fe200078e0a1a */
[C---:B------:R-:W-:Y:S01]  /*26f0*/  ISETP.GT.U32.AND P3, PT, R26.reuse, R10, PT ;  /* 0x0000000a1a00720c */ /* 0x040fe20003f64070 */
[----:B------:R-:W-:Y:S02]  /*2700*/  @!P5 IMAD.IADD R11, R11, 0x1, -R26 ;  /* 0x000000010b0bd824 */ /* 0x000fe400078e0a1a */
[----:B0-----:R-:W-:Y:S02]  /*2710*/  IMAD.MOV.U32 R5, RZ, RZ, R15 ;  /* 0x000000ffff057224 */ /* 0x001fe400078e000f */
[C---:B------:R-:W-:Y:S01]  /*2720*/  IMAD R0, R26.reuse, R9, R0 ;  /* 0x000000091a007224 */ /* 0x040fe200078e0200 */
[----:B------:R-:W-:Y:S01]  /*2730*/  ISETP.GT.U32.AND P5, PT, R26, R11, PT ;  /* 0x0000000b1a00720c */ /* 0x000fe20003fa4070 */
[----:B------:R-:W-:Y:S01]  /*2740*/  @!P4 IMAD.MOV R5, RZ, RZ, -R5 ;  /* 0x000000ffff05c224 */ /* 0x000fe200078e0a05 */
[----:B------:R-:W-:Y:S01]  /*2750*/  ISETP.GE.AND P4, PT, R13, RZ, PT ;  /* 0x000000ff0d00720c */ /* 0x000fe20003f86270 */
[----:B------:R-:W-:Y:S01]  /*2760*/  IMAD.MOV.U32 R6, RZ, RZ, R12 ;  /* 0x000000ffff067224 */ /* 0x000fe200078e000c */
[----:B------:R-:W-:Y:S01]  /*2770*/  LOP3.LUT R12, R2, 0x56, RZ, 0xfc, !PT ;  /* 0x00000056020c7812 */ /* 0x000fe200078efcff */
[----:B------:R-:W-:Y:S01]  /*2780*/  IMAD.HI.U32 R9, R3, R14, RZ ;  /* 0x0000000e03097227 */ /* 0x000fe200078e00ff */
[----:B------:R0:W-:Y:S03]  /*2790*/  STL [R1+0x70], R5 ;  /* 0x0000700501007387 */ /* 0x0001e60000100800 */
[----:B------:R-:W-:-:S02]  /*27a0*/  @!P3 IMAD.IADD R10, R10, 0x1, -R26 ;  /* 0x000000010a0ab824 */ /* 0x000fc400078e0a1a */
[----:B------:R-:W-:Y:S01]  /*27b0*/  @!P2 IMAD.MOV R6, RZ, RZ, -R6 ;  /* 0x000000ffff06a224 */ /* 0x000fe200078e0a06 */
[----:B------:R-:W-:Y:S01]  /*27c0*/  ISETP.GE.AND P2, PT, R4, RZ, PT ;  /* 0x000000ff0400720c */ /* 0x000fe20003f46270 */
[----:B------:R-:W-:Y:S01]  /*27d0*/  @!P5 IMAD.IADD R11, R11, 0x1, -R26 ;  /* 0x000000010b0bd824 */ /* 0x000fe200078e0a1a */
[----:B------:R-:W-:Y:S01]  /*27e0*/  ISETP.GT.U32.AND P3, PT, R26, R10, PT ;  /* 0x0000000a1a00720c */ /* 0x000fe20003f64070 */
[----:B------:R-:W-:Y:S01]  /*27f0*/  IMAD.MOV R9, RZ, RZ, -R9 ;  /* 0x000000ffff097224 */ /* 0x000fe200078e0a09 */
[----:B------:R-:W-:Y:S01]  /*2800*/  STL [R1+0x78], R6 ;  /* 0x0000780601007387 */ /* 0x000fe20000100800 */
[----:B0-----:R-:W-:Y:S01]  /*2810*/  IMAD.MOV.U32 R5, RZ, RZ, R8 ;  /* 0x000000ffff057224 */ /* 0x001fe200078e0008 */
[----:B------:R-:W-:Y:S01]  /*2820*/  LOP3.LUT R8, R2, 0x58, RZ, 0xfc, !PT ;  /* 0x0000005802087812 */ /* 0x000fe200078efcff */
[C---:B------:R-:W-:Y:S01]  /*2830*/  IMAD R14, R26.reuse, R9, R14 ;  /* 0x000000091a0e7224 */ /* 0x040fe200078e020e */
[----:B------:R-:W-:Y:S01]  /*2840*/  IABS R9, R12 ;  /* 0x0000000c00097213 */ /* 0x000fe20000000000 */
[----:B------:R-:W-:Y:S01]  /*2850*/  @!P0 IMAD.MOV R5, RZ, RZ, -R5 ;  /* 0x000000ffff058224 */ /* 0x000fe200078e0a05 */
[----:B------:R-:W-:-:S02]  /*2860*/  ISETP.GT.U32.AND P0, PT, R26, R0, PT ;  /* 0x000000001a00720c */ /* 0x000fc40003f04070 */
[----:B------:R-:W-:Y:S02]  /*2870*/  ISETP.GE.AND P5, PT, R8, RZ, PT ;  /* 0x000000ff0800720c */ /* 0x000fe40003fa6270 */
[----:B------:R0:W-:Y:S01]  /*2880*/  STL [R1+0xb0], R5 ;  /* 0x0000b00501007387 */ /* 0x0001e20000100800 */
[----:B------:R-:W-:Y:S01]  /*2890*/  IABS R8, R8 ;  /* 0x0000000800087213 */ /* 0x000fe20000000000 */
[----:B------:R-:W-:Y:S01]  /*28a0*/  @!P3 IMAD.IADD R10, R10, 0x1, -R26 ;  /* 0x000000010a0ab824 */ /* 0x000fe200078e0a1a */
[----:B------:R-:W-:Y:S02]  /*28b0*/  ISETP.GT.U32.AND P3, PT, R26, R14, PT ;  /* 0x0000000e1a00720c */ /* 0x000fe40003f64070 */
[----:B------:R-:W-:-:S04]  /*28c0*/  LOP3.LUT R4, R2, 0x54, RZ, 0xfc, !PT ;  /* 0x0000005402047812 */ /* 0x000fc800078efcff */
[----:B------:R-:W-:Y:S01]  /*28d0*/  @!P0 IMAD.IADD R0, R0, 0x1, -R26 ;  /* 0x0000000100008824 */ /* 0x000fe200078e0a1a */
[----:B------:R-:W-:Y:S01]  /*28e0*/  IABS R13, R4 ;  /* 0x00000004000d7213 */ /* 0x000fe20000000000 */
[----:B0-----:R-:W-:Y:S02]  /*28f0*/  IMAD.MOV.U32 R5, RZ, RZ, R11 ;  /* 0x000000ffff057224 */ /* 0x001fe400078e000b */
[----:B------:R-:W-:Y:S01]  /*2900*/  IMAD.HI.U32 R11, R3, R8, RZ ;  /* 0x00000008030b7227 */ /* 0x000fe200078e00ff */
[----:B------:R-:W-:-:S03]  /*2910*/  ISETP.GT.U32.AND P0, PT, R26, R0, PT ;  /* 0x000000001a00720c */ /* 0x000fc60003f04070 */
[----:B------:R-:W-:Y:S01]  /*2920*/  @!P1 IMAD.MOV R5, RZ, RZ, -R5 ;  /* 0x000000ffff059224 */ /* 0x000fe200078e0a05 */
[----:B------:R-:W-:Y:S01]  /*2930*/  ISETP.GE.AND P1, PT, R12, RZ, PT ;  /* 0x000000ff0c00720c */ /* 0x000fe20003f26270 */
[----:B------:R-:W-:Y:S02]  /*2940*/  IMAD.MOV R11, RZ, RZ, -R11 ;  /* 0x000000ffff0b7224 */ /* 0x000fe400078e0a0b */
[----:B------:R-:W-:Y:S01]  /*2950*/  @!P3 IMAD.IADD R14, R14, 0x1, -R26 ;  /* 0x000000010e0eb824 */ /* 0x000fe200078e0a1a */
[----:B------:R0:W-:Y:S01]  /*2960*/  STL [R1+0xac], R5 ;  /* 0x0000ac0501007387 */ /* 0x0001e20000100800 */
[----:B------:R-:W-:-:S03]  /*2970*/  IMAD R8, R26, R11, R8 ;  /* 0x0000000b1a087224 */ /* 0x000fc600078e0208 */
[----:B------:R-:W-:Y:S01]  /*2980*/  ISETP.GT.U32.AND P3, PT, R26, R14, PT ;  /* 0x0000000e1a00720c */ /* 0x000fe20003f64070 */
[----:B------:R-:W-:Y:S01]  /*2990*/  @!P0 IMAD.IADD R0, R0, 0x1, -R26 ;  /* 0x0000000100008824 */ /* 0x000fe200078e0a1a */
[----:B------:R-:W-:Y:S01]  /*29a0*/  ISETP.GT.U32.AND P0, PT, R26, R8, PT ;  /* 0x000000081a00720c */ /* 0x000fe20003f04070 */
[----:B0-----:R-:W-:Y:S02]  /*29b0*/  IMAD.MOV.U32 R5, RZ, RZ, R10 ;  /* 0x000000ffff057224 */ /* 0x001fe400078e000a */
[----:B------:R-:W-:-:S04]  /*29c0*/  IMAD.HI.U32 R10, R3, R9, RZ ;  /* 0x00000009030a7227 */ /* 0x000fc800078e00ff */
[----:B------:R-:W-:Y:S01]  /*29d0*/  @!P6 IMAD.MOV R5, RZ, RZ, -R5 ;  /* 0x000000ffff05e224 */ /* 0x000fe200078e0a05 */
[----:B------:R-:W-:Y:S01]  /*29e0*/  ISETP.GE.AND P6, PT, R4, RZ, PT ;  /* 0x000000ff0400720c */ /* 0x000fe20003fc6270 */
[----:B------:R-:W-:Y:S02]  /*29f0*/  IMAD.MOV R4, RZ, RZ, -R10 ;  /* 0x000000ffff047224 */ /* 0x000fe400078e0a0a */
[----:B------:R-:W-:Y:S01]  /*2a00*/  IMAD.HI.U32 R10, R3, R13, RZ ;  /* 0x0000000d030a7227 */ /* 0x000fe200078e00ff */
[----:B------:R0:W-:Y:S03]  /*2a10*/  STL [R1+0x80], R5 ;  /* 0x0000800501007387 */ /* 0x0001e60000100800 */
[----:B------:R-:W-:Y:S01]  /*2a20*/  IMAD R4, R26, R4, R9 ;  /* 0x000000041a047224 */ /* 0x000fe200078e0209 */
[----:B------:R-:W-:Y:S01]  /*2a30*/  LOP3.LUT R9, R2, 0x52, RZ, 0xfc, !PT ;  /* 0x0000005202097812 */ /* 0x000fe200078efcff */
[----:B------:R-:W-:-:S02]  /*2a40*/  @!P0 IMAD.IADD R8, R8, 0x1, -R26 ;  /* 0x0000000108088824 */ /* 0x000fc400078e0a1a */
[----:B------:R-:W-:Y:S01]  /*2a50*/  IMAD.MOV R10, RZ, RZ, -R10 ;  /* 0x000000ffff0a7224 */ /* 0x000fe200078e0a0a */
[----:B------:R-:W-:Y:S01]  /*2a60*/  IABS R12, R9 ;  /* 0x00000009000c7213 */ /* 0x000fe20000000000 */
[----:B------:R-:W-:Y:S01]  /*2a70*/  @!P3 IMAD.IADD R14, R14, 0x1, -R26 ;  /* 0x000000010e0eb824 */ /* 0x000fe200078e0a1a */
[----:B------:R-:W-:Y:S01]  /*2a80*/  ISETP.GT.U32.AND P0, PT, R26, R8, PT ;  /* 0x000000081a00720c */ /* 0x000fe20003f04070 */
[----:B0-----:R-:W-:Y:S01]  /*2a90*/  IMAD.MOV.U32 R5, RZ, RZ, R0 ;  /* 0x000000ffff057224 */ /* 0x001fe200078e0000 */
[----:B------:R-:W-:Y:S01]  /*2aa0*/  LOP3.LUT R0, R2, 0x4e, RZ, 0xfc, !PT ;  /* 0x0000004e02007812 */ /* 0x000fe200078efcff */
[----:B------:R-:W-:Y:S01]  /*2ab0*/  IMAD R13, R26, R10, R13 ;  /* 0x0000000a1a0d7224 */ /* 0x000fe200078e020d */
[----:B------:R-:W-:Y:S01]  /*2ac0*/  LOP3.LUT R10, R2, 0x50, RZ, 0xfc, !PT ;  /* 0x00000050020a7812 */ /* 0x000fe200078efcff */
[----:B------:R-:W-:Y:S01]  /*2ad0*/  @!P4 IMAD.MOV R5, RZ, RZ, -R5 ;  /* 0x000000ffff05c224 */ /* 0x000fe200078e0a05 */
[C---:B------:R-:W-:Y:S02]  /*2ae0*/  ISETP.GT.U32.AND P4, PT, R26.reuse, R4, PT ;  /* 0x000000041a00720c */ /* 0x040fe40003f84070 */
[----:B------:R-:W-:-:S02]  /*2af0*/  ISETP.GT.U32.AND P3, PT, R26, R13, PT ;  /* 0x0000000d1a00720c */ /* 0x000fc40003f64070 */
[----:B------:R0:W-:Y:S01]  /*2b00*/  STL [R1+0x90], R5 ;  /* 0x0000900501007387 */ /* 0x0001e20000100800 */
[----:B------:R-:W-:Y:S02]  /*2b10*/  IABS R11, R10 ;  /* 0x0000000a000b7213 */ /* 0x000fe40000000000 */
[----:B------:R-:W-:Y:S01]  /*2b20*/  @!P0 IMAD.IADD R8, R8, 0x1, -R26 ;  /* 0x0000000108088824 */ /* 0x000fe200078e0a1a */
[----:B------:R-:W-:Y:S02]  /*2b30*/  ISETP.GE.AND P0, PT, R10, RZ, PT ;  /* 0x000000ff0a00720c */ /* 0x000fe40003f06270 */
[----:B------:R-:W-:Y:S01]  /*2b40*/  IMAD.HI.U32 R15, R3, R11, RZ ;  /* 0x0000000b030f7227 */ /* 0x000fe200078e00ff */
[----:B------:R-:W-:-:S03]  /*2b50*/  IABS R16, R0 ;  /* 0x0000000000107213 */ /* 0x000fc60000000000 */
[----:B------:R-:W-:Y:S02]  /*2b60*/  @!P4 IMAD.IADD R4, R4, 0x1, -R26 ;  /* 0x000000010404c824 */ /* 0x000fe400078e0a1a */
[----:B0-----:R-:W-:Y:S02]  /*2b70*/  IMAD.MOV.U32 R5, RZ, RZ, R14 ;  /* 0x000000ffff057224 */ /* 0x001fe400078e000e */
[----:B------:R-:W-:Y:S01]  /*2b80*/  IMAD.HI.U32 R14, R3, R12, RZ ;  /* 0x0000000c030e7227 */ /* 0x000fe200078e00ff */
[----:B------:R-:W-:-:S03]  /*2b90*/  ISETP.GT.U32.AND P4, PT, R26, R4, PT ;  /* 0x000000041a00720c */ /* 0x000fc60003f84070 */
[----:B------:R-:W-:Y:S02]  /*2ba0*/  IMAD.MOV R14, RZ, RZ, -R14 ;  /* 0x000000ffff0e7224 */ /* 0x000fe400078e0a0e */
[----:B------:R-:W-:Y:S01]  /*2bb0*/  @!P2 IMAD.MOV R5, RZ, RZ, -R5 ;  /* 0x000000ffff05a224 */ /* 0x000fe200078e0a05 */
[----:B------:R-:W-:Y:S01]  /*2bc0*/  ISETP.GE.AND P2, PT, R9, RZ, PT ;  /* 0x000000ff0900720c */ /* 0x000fe20003f46270 */
[----:B------:R-:W-:Y:S02]  /*2bd0*/  IMAD R10, R26, R14, R12 ;  /* 0x0000000e1a0a7224 */ /* 0x000fe400078e020c */
[----:B------:R-:W-:Y:S01]  /*2be0*/  IMAD.MOV R15, RZ, RZ, -R15 ;  /* 0x000000ffff0f7224 */ /* 0x000fe200078e0a0f */
[----:B------:R0:W-:Y:S01]  /*2bf0*/  STL [R1+0x98], R5 ;  /* 0x0000980501007387 */ /* 0x0001e20000100800 */
[--C-:B------:R-:W-:Y:S02]  /*2c00*/  @!P3 IMAD.IADD R13, R13, 0x1, -R26.reuse ;  /* 0x000000010d0db824 */ /* 0x100fe400078e0a1a */
[----:B------:R-:W-:Y:S01]  /*2c10*/  @!P4 IMAD.IADD R4, R4, 0x1, -R26 ;  /* 0x000000010404c824 */ /* 0x000fe200078e0a1a */
[C---:B------:R-:W-:Y:S01]  /*2c20*/  ISETP.GT.U32.AND P4, PT, R26.reuse, R10, PT ;  /* 0x0000000a1a00720c */ /* 0x040fe20003f84070 */
[C---:B------:R-:W-:Y:S01]  /*2c30*/  IMAD R11, R26.reuse, R15, R11 ;  /* 0x0000000f1a0b7224 */ /* 0x040fe200078e020b */
[----:B------:R-:W-:Y:S01]  /*2c40*/  ISETP.GT.U32.AND P3, PT, R26, R13, PT ;  /* 0x0000000d1a00720c */ /* 0x000fe20003f64070 */
[----:B------:R-:W-:Y:S01]  /*2c50*/  IMAD.MOV.U32 R9, RZ, RZ, R16 ;  /* 0x000000ffff097224 */ /* 0x000fe200078e0010 */
[----:B------:R-:W-:Y:S01]  /*2c60*/  LOP3.LUT R16, R2, 0x4c, RZ, 0xfc, !PT ;  /* 0x0000004c02107812 */ /* 0x000fe200078efcff */
[----:B------:R-:W-:-:S02]  /*2c70*/  IMAD.MOV.U32 R6, RZ, RZ, R8 ;  /* 0x000000ffff067224 */ /* 0x000fc400078e0008 */
[----:B0-----:R-:W-:Y:S01]  /*2c80*/  IMAD.MOV.U32 R5, RZ, RZ, R4 ;  /* 0x000000ffff057224 */ /* 0x001fe200078e0004 */
[----:B------:R-:W-:Y:S01]  /*2c90*/  LOP3.LUT R4, R2, 0x46, RZ, 0xfc, !PT ;  /* 0x0000004602047812 */ /* 0x000fe200078efcff */
[----:B------:R-:W-:-:S04]  /*2ca0*/  IMAD.HI.U32 R12, R3, R9, RZ ;  /* 0x00000009030c7227 */ /* 0x000fc800078e00ff */
[----:B------:R-:W-:Y:S01]  /*2cb0*/  @!P1 IMAD.MOV R5, RZ, RZ, -R5 ;  /* 0x000000ffff059224 */ /* 0x000fe200078e0a05 */
[----:B------:R-:W-:Y:S01]  /*2cc0*/  ISETP.GT.U32.AND P1, PT, R26, R11, PT ;  /* 0x0000000b1a00720c */ /* 0x000fe20003f24070 */
[----:B------:R-:W-:Y:S02]  /*2cd0*/  @!P4 IMAD.IADD R10, R10, 0x1, -R26 ;  /* 0x000000010a0ac824 */ /* 0x000fe400078e0a1a */
[----:B------:R-:W-:Y:S01]  /*2ce0*/  @!P5 IMAD.MOV R6, RZ, RZ, -R6 ;  /* 0x000000ffff06d224 */ /* 0x000fe200078e0a06 */
[----:B------:R-:W-:Y:S01]  /*2cf0*/  ISETP.GE.AND P5, PT, R0, RZ, PT ;  /* 0x000000ff0000720c */ /* 0x000fe20003fa6270 */
[----:B------:R-:W-:Y:S01]  /*2d00*/  @!P3 IMAD.IADD R13, R13, 0x1, -R26 ;  /* 0x000000010d0db824 */ /* 0x000fe200078e0a1a */
[----:B------:R-:W-:Y:S01]  /*2d10*/  ISETP.GT.U32.AND P4, PT, R26, R10, PT ;  /* 0x0000000a1a00720c */ /* 0x000fe20003f84070 */
[----:B------:R-:W-:Y:S01]  /*2d20*/  IMAD.MOV R12, RZ, RZ, -R12 ;  /* 0x000000ffff0c7224 */ /* 0x000fe200078e0a0c */
[----:B------:R-:W-:Y:S01]  /*2d30*/  ISETP.GE.AND P3, PT, R16, RZ, PT ;  /* 0x000000ff1000720c */ /* 0x000fe20003f66270 */
[----:B------:R-:W-:Y:S01]  /*2d40*/  STL [R1+0xa0], R6 ;  /* 0x0000a00601007387 */ /* 0x000fe20000100800 */
[----:B------:R-:W-:Y:S01]  /*2d50*/  IABS R16, R16 ;  /* 0x0000001000107213 */ /* 0x000fe20000000000 */
[----:B------:R-:W-:Y:S01]  /*2d60*/  IMAD R9, R26, R12, R9 ;  /* 0x0000000c1a097224 */ /* 0x000fe200078e0209 */
[----:B------:R-:W-:Y:S01]  /*2d70*/  LOP3.LUT R0, R2, 0x4a, RZ, 0xfc, !PT ;  /* 0x0000004a02007812 */ /* 0x000fe200078efcff */
[----:B------:R-:W-:Y:S01]  /*2d80*/  @!P1 IMAD.IADD R11, R11, 0x1, -R26 ;  /* 0x000000010b0b9824 */ /* 0x000fe200078e0a1a */
[----:B------:R0:W-:Y:S01]  /*2d90*/  STL [R1+0xa8], R5 ;  /* 0x0000a80501007387 */ /* 0x0001e20000100800 */
[----:B------:R-:W-:Y:S01]  /*2da0*/  IMAD.HI.U32 R17, R3, R16, RZ ;  /* 0x0000001003117227 */ /* 0x000fe200078e00ff */
[----:B------:R-:W-:-:S02]  /*2db0*/  IABS R8, R0 ;  /* 0x0000000000087213 */ /* 0x000fc40000000000 */
[----:B------:R-:W-:Y:S01]  /*2dc0*/  ISETP.GT.U32.AND P1, PT, R26, R11, PT ;  /* 0x0000000b1a00720c */ /* 0x000fe20003f24070 */
[----:B------:R-:W-:Y:S01]  /*2dd0*/  IMAD.MOV R17, RZ, RZ, -R17 ;  /* 0x000000ffff117224 */ /* 0x000fe200078e0a11 */
[----:B------:R-:W-:Y:S01]  /*2de0*/  LOP3.LUT R12, R2, 0x48, RZ, 0xfc, !PT ;  /* 0x00000048020c7812 */ /* 0x000fe200078efcff */
[----:B------:R-:W-:Y:S01]  /*2df0*/  @!P4 IMAD.IADD R10, R10, 0x1, -R26 ;  /* 0x000000010a0ac824 */ /* 0x000fe200078e0a1a */
[----:B------:R-:W-:Y:S01]  /*2e00*/  ISETP.GE.AND P4, PT, R0, RZ, PT ;  /* 0x000000ff0000720c */ /* 0x000fe20003f86270 */
[----:B------:R-:W-:Y:S01]  /*2e10*/  IMAD R0, R26, R17, R16 ;  /* 0x000000111a007224 */ /* 0x000fe200078e0210 */
[----:B------:R-:W-:Y:S01]  /*2e20*/  IABS R14, R12 ;  /* 0x0000000c000e7213 */ /* 0x000fe20000000000 */
[----:B0-----:R-:W-:Y:S01]  /*2e30*/  IMAD.MOV.U32 R5, RZ, RZ, R13 ;  /* 0x000000ffff057224 */ /* 0x001fe200078e000d */
[----:B------:R-:W-:Y:S01]  /*2e40*/  IABS R13, R4 ;  /* 0x00000004000d7213 */ /* 0x000fe20000000000 */
[----:B------:R-:W-:-:S04]  /*2e50*/  IMAD.HI.U32 R15, R3, R8, RZ ;  /* 0x00000008030f7227 */ /* 0x000fc800078e00ff */
[----:B------:R-:W-:Y:S01]  /*2e60*/  @!P6 IMAD.MOV R5, RZ, RZ, -R5 ;  /* 0x000000ffff05e224 */ /* 0x000fe200078e0a05 */
[C---:B------:R-:W-:Y:S01]  /*2e70*/  ISETP.GT.U32.AND P6, PT, R26.reuse, R9, PT ;  /* 0x000000091a00720c */ /* 0x040fe20003fc4070 */
[----:B------:R-:W-:Y:S01]  /*2e80*/  @!P1 IMAD.IADD R11, R11, 0x1, -R26 ;  /* 0x000000010b0b9824 */ /* 0x000fe200078e0a1a */
[C---:B------:R-:W-:Y:S01]  /*2e90*/  ISETP.GT.U32.AND P1, PT, R26.reuse, R0, PT ;  /* 0x000000001a00720c */ /* 0x040fe20003f24070 */
[----:B------:R-:W-:Y:S01]  /*2ea0*/  IMAD.MOV R15, RZ, RZ, -R15 ;  /* 0x000000ffff0f7224 */ /* 0x000fe200078e0a0f */
[----:B------:R0:W-:Y:S01]  /*2eb0*/  STL [R1+0xa4], R5 ;  /* 0x0000a40501007387 */ /* 0x0001e20000100800 */
[----:B------:R-:W-:Y:S02]  /*2ec0*/  IMAD.MOV.U32 R6, RZ, RZ, R10 ;  /* 0x000000ffff067224 */ /* 0x000fe400078e000a */
[----:B------:R-:W-:Y:S02]  /*2ed0*/  IMAD R8, R26, R15, R8 ;  /* 0x0000000f1a087224 */ /* 0x000fe400078e0208 */
[----:B------:R-:W-:-:S04]  /*2ee0*/  IMAD.HI.U32 R15, R3, R14, RZ ;  /* 0x0000000e030f7227 */ /* 0x000fc800078e00ff */
[--C-:B------:R-:W-:Y:S02]  /*2ef0*/  @!P6 IMAD.IADD R9, R9, 0x1, -R26.reuse ;  /* 0x000000010909e824 */ /* 0x100fe400078e0a1a */
[----:B------:R-:W-:Y:S02]  /*2f00*/  IMAD.MOV R15, RZ, RZ, -R15 ;  /* 0x000000ffff0f7224 */ /* 0x000fe400078e0a0f */
[----:B------:R-:W-:Y:S01]  /*2f10*/  @!P1 IMAD.IADD R0, R0, 0x1, -R26 ;  /* 0x0000000100009824 */ /* 0x000fe200078e0a1a */
[C---:B------:R-:W-:Y:S01]  /*2f20*/  ISETP.GT.U32.AND P6, PT, R26.reuse, R9, PT ;  /* 0x000000091a00720c */ /* 0x040fe20003fc4070 */
[C---:B------:R-:W-:Y:S02]  /*2f30*/  IMAD R14, R26.reuse, R15, R14 ;  /* 0x0000000f1a0e7224 */ /* 0x040fe400078e020e */
[----:B------:R-:W-:Y:S01]  /*2f40*/  IMAD.HI.U32 R16, R3, R13, RZ ;  /* 0x0000000d03107227 */ /* 0x000fe200078e00ff */
[----:B------:R-:W-:-:S03]  /*2f50*/  ISETP.GT.U32.AND P1, PT, R26, R0, PT ;  /* 0x000000001a00720c */ /* 0x000fc60003f24070 */
[----:B------:R-:W-:Y:S01]  /*2f60*/  @!P2 IMAD.MOV R6, RZ, RZ, -R6 ;  /* 0x000000ffff06a224 */ /* 0x000fe200078e0a06 */
[C---:B------:R-:W-:Y:S01]  /*2f70*/  ISETP.GT.U32.AND P2, PT, R26.reuse, R8, PT ;  /* 0x000000081a00720c */ /* 0x040fe20003f44070 */
[----:B------:R-:W-:Y:S02]  /*2f80*/  IMAD.MOV R16, RZ, RZ, -R16 ;  /* 0x000000ffff107224 */ /* 0x000fe400078e0a10 */
[----:B0-----:R-:W-:Y:S01]  /*2f90*/  IMAD.MOV.U32 R5, RZ, RZ, R11 ;  /* 0x000000ffff057224 */ /* 0x001fe200078e000b */
[----:B------:R-:W-:Y:S01]  /*2fa0*/  STL [R1+0x9c], R6 ;  /* 0x00009c0601007387 */ /* 0x000fe20000100800 */
[--C-:B------:R-:W-:Y:S01]  /*2fb0*/  @!P6 IMAD.IADD R9, R9, 0x1, -R26.reuse ;  /* 0x000000010909e824 */ /* 0x100fe200078e0a1a */
[C---:B------:R-:W-:Y:S01]  /*2fc0*/  ISETP.GT.U32.AND P6, PT, R26.reuse, R14, PT ;  /* 0x0000000e1a00720c */ /* 0x040fe20003fc4070 */
[----:B------:R-:W-:Y:S01]  /*2fd0*/  IMAD R11, R26, R16, R13 ;  /* 0x000000101a0b7224 */ /* 0x000fe200078e020d */
[----:B------:R-:W-:Y:S01]  /*2fe0*/  LOP3.LUT R13, R2, 0x42, RZ, 0xfc, !PT ;  /* 0x00000042020d7812 */ /* 0x000fe200078efcff */
[----:B------:R-:W-:Y:S01]  /*2ff0*/  @!P0 IMAD.MOV R5, RZ, RZ, -R5 ;  /* 0x000000ffff058224 */ /* 0x000fe200078e0a05 */
[----:B------:R-:W-:Y:S01]  /*3000*/  ISETP.GE.AND P0, PT, R12, RZ, PT ;  /* 0x000000ff0c00720c */ /* 0x000fe20003f06270 */
[--C-:B------:R-:W-:Y:S01]  /*3010*/  @!P1 IMAD.IADD R0, R0, 0x1, -R26.reuse ;  /* 0x0000000100009824 */ /* 0x100fe200078e0a1a */
[----:B------:R-:W-:Y:S01]  /*3020*/  ISETP.GT.U32.AND P1, PT, R26, R11, PT ;  /* 0x0000000b1a00720c */ /* 0x000fe20003f24070 */
[----:B------:R-:W-:Y:S01]  /*3030*/  @!P2 IMAD.IADD R8, R8, 0x1, -R26 ;  /* 0x000000010808a824 */ /* 0x000fe200078e0a1a */
[----:B------:R0:W-:Y:S01]  /*3040*/  STL [R1+0x94], R5 ;  /* 0x0000940501007387 */ /* 0x0001e20000100800 */
[----:B------:R-:W-:-:S02]  /*3050*/  LOP3.LUT R12, R2, 0x44, RZ, 0xfc, !PT ;  /* 0x00000044020c7812 */ /* 0x000fc400078efcff */
[----:B------:R-:W-:Y:S02]  /*3060*/  IABS R10, R13 ;  /* 0x0000000d000a7213 */ /* 0x000fe40000000000 */
[--C-:B------:R-:W-:Y:S01]  /*3070*/  @!P6 IMAD.IADD R14, R14, 0x1, -R26.reuse ;  /* 0x000000010e0ee824 */ /* 0x100fe200078e0a1a */
[C---:B------:R-:W-:Y:S02]  /*3080*/  ISETP.GT.U32.AND P2, PT, R26.reuse, R8, PT ;  /* 0x000000081a00720c */ /* 0x040fe40003f44070 */
[----:B------:R-:W-:Y:S01]  /*3090*/  IABS R15, R12 ;  /* 0x0000000c000f7213 */ /* 0x000fe20000000000 */
[----:B0-----:R-:W-:Y:S01]  /*30a0*/  IMAD.MOV.U32 R5, RZ, RZ, R9 ;  /* 0x000000ffff057224 */ /* 0x001fe200078e0009 */
[----:B------:R-:W-:Y:S01]  /*30b0*/  ISETP.GT.U32.AND P6, PT, R26, R14, PT ;  /* 0x0000000e1a00720c */ /* 0x000fe20003fc4070 */
[--C-:B------:R-:W-:Y:S02]  /*30c0*/  @!P1 IMAD.IADD R11, R11, 0x1, -R26.reuse ;  /* 0x000000010b0b9824 */ /* 0x100fe400078e0a1a */
[----:B------:R-:W-:Y:S01]  /*30d0*/  @!P5 IMAD.MOV R5, RZ, RZ, -R5 ;  /* 0x000000ffff05d224 */ /* 0x000fe200078e0a05 */
[----:B------:R-:W-:Y:S01]  /*30e0*/  ISETP.GE.AND P5, PT, R4, RZ, PT ;  /* 0x000000ff0400720c */ /* 0x000fe20003fa6270 */
[----:B------:R-:W-:Y:S01]  /*30f0*/  IMAD.MOV.U32 R9, RZ, RZ, R15 ;  /* 0x000000ffff097224 */ /* 0x000fe200078e000f */
[----:B------:R-:W-:Y:S01]  /*3100*/  ISETP.GT.U32.AND P1, PT, R26, R11, PT ;  /* 0x0000000b1a00720c */ /* 0x000fe20003f24070 */
[----:B------:R-:W-:Y:S01]  /*3110*/  IMAD.HI.U32 R4, R3, R10, RZ ;  /* 0x0000000a03047227 */ /* 0x000fe200078e00ff */
[----:B------:R0:W-:Y:S03]  /*3120*/  STL [R1+0x8c], R5 ;  /* 0x00008c0501007387 */ /* 0x0001e60000100800 */
[----:B------:R-:W-:Y:S01]  /*3130*/  @!P2 IMAD.IADD R8, R8, 0x1, -R26 ;  /* 0x000000010808a824 */ /* 0x000fe200078e0a1a */
[----:B------:R-:W-:Y:S01]  /*3140*/  ISETP.GE.AND P2, PT, R13, RZ, PT ;  /* 0x000000ff0d00720c */ /* 0x000fe20003f46270 */
[----:B------:R-:W-:Y:S01]  /*3150*/  IMAD.HI.U32 R15, R3, R9, RZ ;  /* 0x00000009030f7227 */ /* 0x000fe200078e00ff */
[----:B------:R-:W-:-:S03]  /*3160*/  LOP3.LUT R13, R2, 0x3e, RZ, 0xfc, !PT ;  /* 0x0000003e020d7812 */ /* 0x000fc600078efcff */
[----:B------:R-:W-:Y:S01]  /*3170*/  @!P6 IMAD.IADD R14, R14, 0x1, -R26 ;  /* 0x000000010e0ee824 */ /* 0x000fe200078e0a1a */
[----:B------:R-:W-:Y:S01]  /*3180*/  IABS R19, R13 ;  /* 0x0000000d00137213 */ /* 0x000fe20000000000 */
[----:B0-----:R-:W-:Y:S01]  /*3190*/  IMAD.MOV.U32 R5, RZ, RZ, R0 ;  /* 0x000000ffff057224 */ /* 0x001fe200078e0000 */
[C---:B------:R-:W-:Y:S01]  /*31a0*/  LOP3.LUT R0, R2.reuse, 0x40, RZ, 0xfc, !PT ;  /* 0x0000004002007812 */ /* 0x040fe200078efcff */
[----:B------:R-:W-:Y:S01]  /*31b0*/  IMAD.MOV.U32 R6, RZ, RZ, R8 ;  /* 0x000000ffff067224 */ /* 0x000fe200078e0008 */
[----:B------:R-:W-:Y:S01]  /*31c0*/  LOP3.LUT R8, R2, 0x38, RZ, 0xfc, !PT ;  /* 0x0000003802087812 */ /* 0x000fe200078efcff */
[----:B------:R-:W-:Y:S01]  /*31d0*/  @!P3 IMAD.MOV R5, RZ, RZ, -R5 ;  /* 0x000000ffff05b224 */ /* 0x000fe200078e0a05 */
[----:B------:R-:W-:Y:S01]  /*31e0*/  ISETP.GE.AND P3, PT, R12, RZ, PT ;  /* 0x000000ff0c00720c */ /* 0x000fe20003f66270 */
[----:B------:R-:W-:Y:S01]  /*31f0*/  IMAD.MOV R15, RZ, RZ, -R15 ;  /* 0x000000ffff0f7224 */ /* 0x000fe200078e0a0f */
[----:B------:R-:W-:Y:S01]  /*3200*/  LOP3.LUT R12, R2, 0x3c, RZ, 0xfc, !PT ;  /* 0x0000003c020c7812 */ /* 0x000fe200078efcff */
[----:B------:R-:W-:Y:S01]  /*3210*/  @!P4 IMAD.MOV R6, RZ, RZ, -R6 ;  /* 0x000000ffff06c224 */ /* 0x000fe200078e0a06 */
[----:B------:R0:W-:Y:S01]  /*3220*/  STL [R1+0x74], R5 ;  /* 0x0000740501007387 */ /* 0x0001e20000100800 */
[----:B------:R-:W-:Y:S01]  /*3230*/  IMAD R9, R26, R15, R9 ;  /* 0x0000000f1a097224 */ /* 0x000fe200078e0209 */
[----:B------:R-:W-:Y:S01]  /*3240*/  ISETP.GE.AND P4, PT, R0, RZ, PT ;  /* 0x000000ff0000720c */ /* 0x000fe20003f86270 */
[----:B------:R-:W-:Y:S01]  /*3250*/  IMAD.MOV R4, RZ, RZ, -R4 ;  /* 0x000000ffff047224 */ /* 0x000fe200078e0a04 */
[----:B------:R-:W-:Y:S01]  /*3260*/  STL [R1+0x7c], R6 ;  /* 0x00007c0601007387 */ /* 0x000fe20000100800 */
[----:B------:R-:W-:Y:S01]  /*3270*/  @!P1 IMAD.IADD R11, R11, 0x1, -R26 ;  /* 0x000000010b0b9824 */ /* 0x000fe200078e0a1a */
[C---:B------:R-:W-:Y:S01]  /*3280*/  ISETP.GT.U32.AND P6, PT, R26.reuse, R9, PT ;  /* 0x000000091a00720c */ /* 0x040fe20003fc4070 */
[----:B------:R-:W-:Y:S01]  /*3290*/  IMAD R4, R26, R4, R10 ;  /* 0x000000041a047224 */ /* 0x000fe200078e020a */
[----:B------:R-:W-:Y:S01]  /*32a0*/  IABS R0, R0 ;  /* 0x0000000000007213 */ /* 0x000fe20000000000 */
[----:B0-----:R-:W-:Y:S01]  /*32b0*/  IMAD.MOV.U32 R5, RZ, RZ, R14 ;  /* 0x000000ffff057224 */ /* 0x001fe200078e000e */
[----:B------:R-:W-:-:S02]  /*32c0*/  ISETP.GE.AND P1, PT, R12, RZ, PT ;  /* 0x000000ff0c00720c */ /* 0x000fc40003f26270 */
[----:B------:R-:W-:Y:S01]  /*32d0*/  IABS R18, R12 ;  /* 0x0000000c00127213 */ /* 0x000fe20000000000 */
[----:B------:R-:W-:Y:S01]  /*32e0*/  @!P0 IMAD.MOV R5, RZ, RZ, -R5 ;  /* 0x000000ffff058224 */ /* 0x000fe200078e0a05 */
[----:B------:R-:W-:Y:S01]  /*32f0*/  ISETP.GE.AND P0, PT, R13, RZ, PT ;  /* 0x000000ff0d00720c */ /* 0x000fe20003f06270 */
[----:B------:R-:W-:Y:S01]  /*3300*/  IMAD.HI.U32 R13, R3, R0, RZ ;  /* 0x00000000030d7227 */ /* 0x000fe200078e00ff */
[----:B------:R-:W-:Y:S02]  /*3310*/  LOP3.LUT R10, R2, 0x3a, RZ, 0xfc, !PT ;  /* 0x0000003a020a7812 */ /* 0x000fe400078efcff */
[----:B------:R0:W-:Y:S01]  /*3320*/  STL [R1+0x84], R5 ;  /* 0x0000840501007387 */ /* 0x0001e20000100800 */
[----:B------:R-:W-:Y:S01]  /*3330*/  @!P6 IMAD.IADD R9, R9, 0x1, -R26 ;  /* 0x000000010909e824 */ /* 0x000fe200078e0a1a */
[----:B------:R-:W-:Y:S01]  /*3340*/  IABS R17, R10 ;  /* 0x0000000a00117213 */ /* 0x000fe20000000000 */
[----:B------:R-:W-:Y:S01]  /*3350*/  IMAD.MOV R13, RZ, RZ, -R13 ;  /* 0x000000ffff0d7224 */ /* 0x000fe200078e0a0d */
[----:B------:R-:W-:Y:S01]  /*3360*/  IABS R16, R8 ;  /* 0x0000000800107213 */ /* 0x000fe20000000000 */
[----:B------:R-:W-:Y:S01]  /*3370*/  IMAD.HI.U32 R12, R3, R19, RZ ;  /* 0x00000013030c7227 */ /* 0x000fe200078e00ff */
[----:B------:R-:W-:-:S02]  /*3380*/  ISETP.GT.U32.AND P6, PT, R26, R9, PT ;  /* 0x000000091a00720c */ /* 0x000fc40003fc4070 */
[----:B------:R-:W-:Y:S01]  /*3390*/  LOP3.LUT R15, R2, 0x36, RZ, 0xfc, !PT ;  /* 0x00000036020f7812 */ /* 0x000fe200078efcff */
[C---:B------:R-:W-:Y:S02]  /*33a0*/  IMAD R0, R26.reuse, R13, R0 ;  /* 0x0000000d1a007224 */ /* 0x040fe400078e0200 */
[----:B0-----:R-:W-:Y:S01]  /*33b0*/  IMAD.MOV.U32 R5, RZ, RZ, R11 ;  /* 0x000000ffff057224 */ /* 0x001fe200078e000b */
[----:B------:R-:W-:Y:S01]  /*33c0*/  IABS R13, R15 ;  /* 0x0000000f000d7213 */ /* 0x000fe20000000000 */
[----:B------:R-:W-:Y:S02]  /*33d0*/  IMAD.MOV R12, RZ, RZ, -R12 ;  /* 0x000000ffff0c7224 */ /* 0x000fe400078e0a0c */
[----:B------:R-:W-:Y:S01]  /*33e0*/  @!P5 IMAD.MOV R5, RZ, RZ, -R5 ;  /* 0x000000ffff05d224 */ /* 0x000fe200078e0a05 */
[----:B------:R-:W-:Y:S01]  /*33f0*/  ISETP.GT.U32.AND P5, PT, R26, R4, PT ;  /* 0x000000041a00720c */ /* 0x000fe20003fa4070 */
[----:B------:R-:W-:-:S03]  /*3400*/  IMAD.HI.U32 R11, R3, R18, RZ ;  /* 0x00000012030b7227 */ /* 0x000fc600078e00ff */
[----:B------:R0:W-:Y:S01]  /*3410*/  STL [R1+0x88], R5 ;  /* 0x0000880501007387 */ /* 0x0001e20000100800 */
[----:B------:R-:W-:Y:S01]  /*3420*/  @!P6 IMAD.IADD R9, R9, 0x1, -R26 ;  /* 0x000000010909e824 */ /* 0x000fe200078e0a1a */
[C---:B------:R-:W-:Y:S01]  /*3430*/  ISETP.GT.U32.AND P6, PT, R26.reuse, R0, PT ;  /* 0x000000001a00720c */ /* 0x040fe20003fc4070 */
[----:B------:R-:W-:Y:S02]  /*3440*/  IMAD R19, R26, R12, R19 ;  /* 0x0000000c1a137224 */ /* 0x000fe400078e0213 */
[----:B------:R-:W-:Y:S02]  /*3450*/  IMAD.MOV R11, RZ, RZ, -R11 ;  /* 0x000000ffff0b7224 */ /* 0x000fe400078e0a0b */
[----:B------:R-:W-:-:S04]  /*3460*/  IMAD.HI.U32 R20, R3, R17, RZ ;  /* 0x0000001103147227 */ /* 0x000fc800078e00ff */
[----:B------:R-:W-:Y:S02]  /*3470*/  @!P5 IMAD.IADD R4, R4, 0x1, -R26 ;  /* 0x000000010404d824 */ /* 0x000fe400078e0a1a */
[----:B------:R-:W-:Y:S01]  /*3480*/  IMAD R18, R26, R11, R18 ;  /* 0x0000000b1a127224 */ /* 0x000fe200078e0212 */
[----:B------:R-:W-:Y:S01]  /*3490*/  LOP3.LUT R11, R2, 0x34, RZ, 0xfc, !PT ;  /* 0x00000034020b7812 */ /* 0x000fe200078efcff */
[----:B------:R-:W-:Y:S01]  /*34a0*/  IMAD.MOV.U32 R6, RZ, RZ, R9 ;  /* 0x000000ffff067224 */ /* 0x000fe200078e0009 */
[C---:B------:R-:W-:Y:S01]  /*34b0*/  ISETP.GT.U32.AND P5, PT, R26.reuse, R4, PT ;  /* 0x000000041a00720c */ /* 0x040fe20003fa4070 */
[----:B------:R-:W-:Y:S01]  /*34c0*/  IMAD.MOV R20, RZ, RZ, -R20 ;  /* 0x000000ffff147224 */ /* 0x000fe200078e0a14 */
[----:B------:R-:W-:Y:S01]  /*34d0*/  IABS R12, R11 ;  /* 0x0000000b000c7213 */ /* 0x000fe20000000000 */
[----:B------:R-:W-:Y:S01]  /*34e0*/  @!P3 IMAD.MOV R6, RZ, RZ, -R6 ;  /* 0x000000ffff06b224 */ /* 0x000fe200078e0a06 */
[----:B------:R-:W-:Y:S01]  /*34f0*/  ISETP.GT.U32.AND P3, PT, R26, R18, PT ;  /* 0x000000121a00720c */ /* 0x000fe20003f64070 */
[----:B------:R-:W-:-:S02]  /*3500*/  @!P6 IMAD.IADD R0, R0, 0x1, -R26 ;  /* 0x000000010000e824 */ /* 0x000fc400078e0a1a */
[C---:B------:R-:W-:Y:S01]  /*3510*/  IMAD R17, R26.reuse, R20, R17 ;  /* 0x000000141a117224 */ /* 0x040fe200078e0211 */
[----:B------:R-:W-:Y:S01]  /*3520*/  STL [R1+0x6c], R6 ;  /* 0x00006c0601007387 */ /* 0x000fe20000100800 */
[----:B------:R-:W-:Y:S01]  /*3530*/  IMAD.HI.U32 R14, R3, R16, RZ ;  /* 0x00000010030e7227 */ /* 0x000fe200078e00ff */
[----:B------:R-:W-:-:S03]  /*3540*/  ISETP.GT.U32.AND P6, PT, R26, R0, PT ;  /* 0x000000001a00720c */ /* 0x000fc60003fc4070 */
[----:B------:R-:W-:Y:S01]  /*3550*/  @!P5 IMAD.IADD R4, R4, 0x1, -R26 ;  /* 0x000000010404d824 */ /* 0x000fe200078e0a1a */
[C---:B------:R-:W-:Y:S01]  /*3560*/  ISETP.GT.U32.AND P5, PT, R26.reuse, R19, PT ;  /* 0x000000131a00720c */ /* 0x040fe20003fa4070 */
[----:B------:R-:W-:Y:S02]  /*3570*/  IMAD.MOV R14, RZ, RZ, -R14 ;  /* 0x000000ffff0e7224 */ /* 0x000fe400078e0a0e */
[----:B0-----:R-:W-:Y:S02]  /*3580*/  IMAD.MOV.U32 R5, RZ, RZ, R4 ;  /* 0x000000ffff057224 */ /* 0x001fe400078e0004 */
[C---:B------:R-:W-:Y:S02]  /*3590*/  IMAD R16, R26.reuse, R14, R16 ;  /* 0x0000000e1a107224 */ /* 0x040fe400078e0210 */
[----:B------:R-:W-:Y:S01]  /*35a0*/  @!P2 IMAD.MOV R5, RZ, RZ, -R5 ;  /* 0x000000ffff05a224 */ /* 0x000fe200078e0a05 */
[----:B------:R-:W-:Y:S01]  /*35b0*/  ISETP.GT.U32.AND P2, PT, R26, R17, PT ;  /* 0x000000111a00720c */ /* 0x000fe20003f44070 */
[----:B------:R-:W-:-:S02]  /*35c0*/  @!P3 IMAD.IADD R18, R18, 0x1, -R26 ;  /* 0x000000011212b824 */ /* 0x000fc400078e0a1a */
[----:B------:R-:W-:Y:S01]  /*35d0*/  IMAD.HI.U32 R14, R3, R13, RZ ;  /* 0x0000000d030e7227 */ /* 0x000fe200078e00ff */
[----:B------:R0:W-:Y:S03]  /*35e0*/  STL [R1+0x64], R5 ;  /* 0x0000640501007387 */ /* 0x0001e60000100800 */
[----:B------:R-:W-:Y:S01]  /*35f0*/  @!P5 IMAD.IADD R19, R19, 0x1, -R26 ;  /* 0x000000011313d824 */ /* 0x000fe200078e0a1a */
[----:B------:R-:W-:Y:S01]  /*3600*/  ISETP.GT.U32.AND P5, PT, R26, R16, PT ;  /* 0x000000101a00720c */ /* 0x000fe20003fa4070 */
[----:B------:R-:W-:-:S03]  /*3610*/  IMAD.HI.U32 R9, R3, R12, RZ ;  /* 0x0000000c03097227 */ /* 0x000fc600078e00ff */
[----:B------:R-:W-:Y:S01]  /*3620*/  ISETP.GT.U32.AND P3, PT, R26, R19, PT ;  /* 0x000000131a00720c */ /* 0x000fe20003f64070 */
[----:B------:R-:W-:Y:S02]  /*3630*/  IMAD.MOV R14, RZ, RZ, -R14 ;  /* 0x000000ffff0e7224 */ /* 0x000fe400078e0a0e */
[--C-:B------:R-:W-:Y:S01]  /*3640*/  @!P6 IMAD.IADD R0, R0, 0x1, -R26.reuse ;  /* 0x000000010000e824 */ /* 0x100fe200078e0a1a */
[----:B------:R-:W-:Y:S01]  /*3650*/  ISETP.GE.AND P6, PT, R10, RZ, PT ;  /* 0x000000ff0a00720c */ /* 0x000fe20003fc6270 */
[----:B------:R-:W-:Y:S01]  /*3660*/  @!P2 IMAD.IADD R17, R17, 0x1, -R26 ;  /* 0x000000011111a824 */ /* 0x000fe200078e0a1a */
[C---:B------:R-:W-:Y:S01]  /*3670*/  ISETP.GT.U32.AND P2, PT, R26.reuse, R18, PT ;  /* 0x000000121a00720c */ /* 0x040fe20003f44070 */
[----:B------:R-:W-:Y:S02]  /*3680*/  IMAD.MOV R9, RZ, RZ, -R9 ;  /* 0x000000ffff097224 */ /* 0x000fe400078e0a09 */
[----:B------:R-:W-:Y:S01]  /*3690*/  IMAD R10, R26, R14, R13 ;  /* 0x0000000e1a0a7224 */ /* 0x000fe200078e020d */
[----:B------:R-:W-:Y:S01]  /*36a0*/  LOP3.LUT R13, R2, 0x30, RZ, 0xfc, !PT ;  /* 0x00000030020d7812 */ /* 0x000fe200078efcff */
[----:B------:R-:W-:Y:S01]  /*36b0*/  IMAD R9, R26, R9, R12 ;  /* 0x000000091a097224 */ /* 0x000fe200078e020c */
[C---:B------:R-:W-:Y:S01]  /*36c0*/  LOP3.LUT R12, R2.reuse, 0x32, RZ, 0xfc, !PT ;  /* 0x00000032020c7812 */ /* 0x040fe200078efcff */
[----:B0-----:R-:W-:Y:S01]  /*36d0*/  IMAD.MOV.U32 R5, RZ, RZ, R0 ;  /* 0x000000ffff057224 */ /* 0x001fe200078e0000 */
[----:B------:R-:W-:Y:S01]  /*36e0*/  LOP3.LUT R14, R2, 0x2e, RZ, 0xfc, !PT ;  /* 0x0000002e020e7812 */ /* 0x000fe200078efcff */
[--C-:B------:R-:W-:Y:S01]  /*36f0*/  @!P3 IMAD.IADD R19, R19, 0x1, -R26.reuse ;  /* 0x000000011313b824 */ /* 0x100fe200078e0a1a */
[----:B------:R-:W-:Y:S01]  /*3700*/  ISETP.GT.U32.AND P3, PT, R26, R10, PT ;  /* 0x0000000a1a00720c */ /* 0x000fe20003f64070 */
[--C-:B------:R-:W-:Y:S01]  /*3710*/  @!P5 IMAD.IADD R16, R16, 0x1, -R26.reuse ;  /* 0x000000011010d824 */ /* 0x100fe200078e0a1a */
[----:B------:R-:W-:Y:S01]  /*3720*/  IABS R4, R12 ;  /* 0x0000000c00047213 */ /* 0x000fe20000000000 */
[----:B------:R-:W-:Y:S01]  /*3730*/  @!P4 IMAD.MOV R5, RZ, RZ, -R5 ;  /* 0x000000ffff05c224 */ /* 0x000fe200078e0a05 */
[----:B------:R-:W-:Y:S01]  /*3740*/  ISETP.GT.U32.AND P4, PT, R26, R17, PT ;  /* 0x000000111a00720c */ /* 0x000fe20003f84070 */
[----:B------:R-:W-:Y:S01]  /*3750*/  @!P2 IMAD.IADD R18, R18, 0x1, -R26 ;  /* 0x000000011212a824 */ /* 0x000fe200078e0a1a */
[C---:B------:R-:W-:Y:S01]  /*3760*/  ISETP.GT.U32.AND P5, PT, R26.reuse, R16, PT ;  /* 0x000000101a00720c */ /* 0x040fe20003fa4070 */
[----:B------:R-:W-:Y:S01]  /*3770*/  IMAD.HI.U32 R22, R3, R4, RZ ;  /* 0x0000000403167227 */ /* 0x000fe200078e00ff */
[----:B------:R-:W-:Y:S01]  /*3780*/  ISETP.GT.U32.AND P2, PT, R26, R9, PT ;  /* 0x000000091a00720c */ /* 0x000fe20003f44070 */
[----:B------:R-:W-:Y:S01]  /*3790*/  STL [R1+0x54], R5 ;  /* 0x0000540501007387 */ /* 0x000fe20000100800 */
[----:B------:R-:W-:Y:S01]  /*37a0*/  IABS R20, R13 ;  /* 0x0000000d00147213 */ /* 0x000fe20000000000 */
[----:B------:R-:W-:Y:S01]  /*37b0*/  IMAD.MOV R22, RZ, RZ, -R22 ;  /* 0x000000ffff167224 */ /* 0x000fe200078e0a16 */
[----:B------:R-:W-:Y:S01]  /*37c0*/  IABS R0, R14 ;  /* 0x0000000e00007213 */ /* 0x000fe20000000000 */
[----:B------:R-:W-:Y:S01]  /*37d0*/  @!P3 IMAD.IADD R10, R10, 0x1, -R26 ;  /* 0x000000010a0ab824 */ /* 0x000fe200078e0a1a */
[----:B------:R-:W-:Y:S01]  /*37e0*/  ISETP.GE.AND P3, PT, R15, RZ, PT ;  /* 0x000000ff0f00720c */ /* 0x000fe20003f66270 */
[----:B------:R-:W-:Y:S01]  /*37f0*/  IMAD.MOV.U32 R6, RZ, RZ, R19 ;  /* 0x000000ffff067224 */ /* 0x000fe200078e0013 */
[----:B------:R-:W-:Y:S01]  /*3800*/  LOP3.LUT R15, R2, 0x2c, RZ, 0xfc, !PT ;  /* 0x0000002c020f7812 */ /* 0x000fe200078efcff */
[----:B------:R-:W-:-:S03]  /*3810*/  IMAD.HI.U32 R21, R3, R20, RZ ;  /* 0x0000001403157227 */ /* 0x000fc600078e00ff */
[----:B------:R-:W-:Y:S01]  /*3820*/  IABS R19, R15 ;  /* 0x0000000f00137213 */ /* 0x000fe20000000000 */
[----:B------:R-:W-:Y:S02]  /*3830*/  IMAD R4, R26, R22, R4 ;  /* 0x000000161a047224 */ /* 0x000fe400078e0204 */
[----:B------:R-:W-:Y:S01]  /*3840*/  @!P4 IMAD.IADD R17, R17, 0x1, -R26 ;  /* 0x000000011111c824 */ /* 0x000fe200078e0a1a */
[----:B------:R-:W-:Y:S01]  /*3850*/  ISETP.GE.AND P4, PT, R8, RZ, PT ;  /* 0x000000ff0800720c */ /* 0x000fe20003f86270 */
[----:B------:R-:W-:Y:S01]  /*3860*/  @!P0 IMAD.MOV R6, RZ, RZ, -R6 ;  /* 0x000000ffff068224 */ /* 0x000fe200078e0a06 */
[----:B------:R-:W-:Y:S01]  /*3870*/  ISETP.GT.U32.AND P0, PT, R26, R10, PT ;  /* 0x0000000a1a00720c */ /* 0x000fe20003f04070 */
[----:B------:R-:W-:-:S03]  /*3880*/  IMAD.HI.U32 R8, R3, R0, RZ ;  /* 0x0000000003087227 */ /* 0x000fc600078e00ff */
[----:B------:R0:W-:Y:S01]  /*3890*/  STL [R1+0x44], R6 ;  /* 0x0000440601007387 */ /* 0x0001e20000100800 */
[----:B------:R-:W-:Y:S02]  /*38a0*/  IMAD.MOV R21, RZ, RZ, -R21 ;  /* 0x000000ffff157224 */ /* 0x000fe400078e0a15 */
[--C-:B------:R-:W-:Y:S01]  /*38b0*/  @!P5 IMAD.IADD R16, R16, 0x1, -R26.reuse ;  /* 0x000000011010d824 */ /* 0x100fe200078e0a1a */
[C---:B------:R-:W-:Y:S01]  /*38c0*/  ISETP.GT.U32.AND P5, PT, R26.reuse, R4, PT ;  /* 0x000000041a00720c */ /* 0x040fe20003fa4070 */
[----:B------:R-:W-:Y:S01]  /*38d0*/  @!P2 IMAD.IADD R9, R9, 0x1, -R26 ;  /* 0x000000010909a824 */ /* 0x000fe200078e0a1a */
[----:B------:R-:W-:Y:S01]  /*38e0*/  ISETP.GE.AND P2, PT, R11, RZ, PT ;  /* 0x000000ff0b00720c */ /* 0x000fe20003f46270 */
[----:B------:R-:W-:Y:S02]  /*38f0*/  IMAD.MOV R8, RZ, RZ, -R8 ;  /* 0x000000ffff087224 */ /* 0x000fe400078e0a08 */
[----:B------:R-:W-:Y:S01]  /*3900*/  IMAD R11, R26, R21, R20 ;  /* 0x000000151a0b7224 */ /* 0x000fe200078e0214 */
[----:B------:R-:W-:Y:S01]  /*3910*/  LOP3.LUT R20, R2, 0x14, RZ, 0xfc, !PT ;  /* 0x0000001402147812 */ /* 0x000fe200078efcff */
[----:B0-----:R-:W-:Y:S01]  /*3920*/  IMAD.MOV.U32 R6, RZ, RZ, R17 ;  /* 0x000000ffff067224 */ /* 0x001fe200078e0011 */
[----:B------:R-:W-:Y:S01]  /*3930*/  IABS R21, R7 ;  /* 0x0000000700157213 */ /* 0x000fe20000000000 */
[----:B------:R-:W-:Y:S01]  /*3940*/  IMAD R0, R26, R8, R0 ;  /* 0x000000081a007224 */ /* 0x000fe200078e0200 */
[----:B------:R-:W-:Y:S01]  /*3950*/  LOP3.LUT R8, R2, 0x2a, RZ, 0xfc, !PT ;  /* 0x0000002a02087812 */ /* 0x000fe200078efcff */
[----:B------:R-:W-:Y:S01]  /*3960*/  @!P6 IMAD.MOV R6, RZ, RZ, -R6 ;  /* 0x000000ffff06e224 */ /* 0x000fe200078e0a06 */
[----:B------:R-:W-:Y:S01]  /*3970*/  ISETP.GT.U32.AND P6, PT, R26, R11, PT ;  /* 0x0000000b1a00720c */ /* 0x000fe20003fc4070 */
[----:B------:R-:W-:-:S02]  /*3980*/  IMAD.MOV.U32 R5, RZ, RZ, R18 ;  /* 0x000000ffff057224 */ /* 0x000fc400078e0012 */
[--C-:B------:R-:W-:Y:S01]  /*3990*/  @!P0 IMAD.IADD R10, R10, 0x1, -R26.reuse ;  /* 0x000000010a0a8824 */ /* 0x100fe200078e0a1a */
[----:B------:R-:W-:Y:S01]  /*39a0*/  ISETP.GT.U32.AND P0, PT, R26, R0, PT ;  /* 0x000000001a00720c */ /* 0x000fe20003f04070 */
[--C-:B------:R-:W-:Y:S02]  /*39b0*/  @!P5 IMAD.IADD R4, R4, 0x1, -R26.reuse ;  /* 0x000000010404d824 */ /* 0x100fe400078e0a1a */
[----:B------:R-:W-:Y:S01]  /*39c0*/  @!P1 IMAD.MOV R5, RZ, RZ, -R5 ;  /* 0x000000ffff059224 */ /* 0x000fe200078e0a05 */
[C---:B------:R-:W-:Y:S02]  /*39d0*/  ISETP.GT.U32.AND P1, PT, R26.reuse, R9, PT ;  /* 0x000000091a00720c */ /* 0x040fe40003f24070 */
[----:B------:R-:W-:Y:S02]  /*39e0*/  ISETP.GT.U32.AND P5, PT, R26, R4, PT ;  /* 0x000000041a00720c */ /* 0x000fe40003fa4070 */
[----:B------:R0:W-:Y:S01]  /*39f0*/  STL [R1+0x3c], R5 ;  /* 0x00003c0501007387 */ /* 0x0001e20000100800 */
[----:B------:R-:W-:Y:S01]  /*3a00*/  @!P6 IMAD.IADD R11, R11, 0x1, -R26 ;  /* 0x000000010b0be824 */ /* 0x000fe200078e0a1a */
[----:B------:R-:W-:-:S02]  /*3a10*/  ISETP.GE.AND P6, PT, R15, RZ, PT ;  /* 0x000000ff0f00720c */ /* 0x000fc40003fc6270 */
[----:B------:R1:W-:Y:S01]  /*3a20*/  STL [R1+0x34], R6 ;  /* 0x0000340601007387 */ /* 0x0003e20000100800 */
[----:B------:R-:W-:Y:S01]  /*3a30*/  @!P0 IMAD.IADD R0, R0, 0x1, -R26 ;  /* 0x0000000100008824 */ /* 0x000fe200078e0a1a */
[----:B------:R-:W-:-:S03]  /*3a40*/  ISETP.GT.U32.AND P0, PT, R26, R11, PT ;  /* 0x0000000b1a00720c */ /* 0x000fc60003f04070 */
[----:B------:R-:W-:Y:S01]  /*3a50*/  @!P1 IMAD.IADD R9, R9, 0x1, -R26 ;  /* 0x0000000109099824 */ /* 0x000fe200078e0a1a */
[----:B------:R-:W-:Y:S01]  /*3a60*/  ISETP.GE.AND P1, PT, R13, RZ, PT ;  /* 0x000000ff0d00720c */ /* 0x000fe20003f26270 */
[----:B0-----:R-:W-:Y:S01]  /*3a70*/  IMAD.MOV.U32 R5, RZ, RZ, R16 ;  /* 0x000000ffff057224 */ /* 0x001fe200078e0010 */
[----:B------:R-:W-:Y:S01]  /*3a80*/  IABS R16, R8 ;  /* 0x0000000800107213 */ /* 0x000fe20000000000 */
[----:B------:R-:W-:Y:S01]  /*3a90*/  @!P5 IMAD.IADD R4, R4, 0x1, -R26 ;  /* 0x000000010404d824 */ /* 0x000fe200078e0a1a */
[----:B------:R-:W-:Y:S01]  /*3aa0*/  ISETP.GE.AND P5, PT, R14, RZ, PT ;  /* 0x000000ff0e00720c */ /* 0x000fe20003fa6270 */
[----:B------:R-:W-:Y:S01]  /*3ab0*/  @!P4 IMAD.MOV R5, RZ, RZ, -R5 ;  /* 0x000000ffff05c224 */ /* 0x000fe200078e0a05 */
[----:B------:R-:W-:Y:S01]  /*3ac0*/  ISETP.GE.AND P4, PT, R12, RZ, PT ;  /* 0x000000ff0c00720c */ /* 0x000fe20003f86270 */
[----:B------:R-:W-:Y:S01]  /*3ad0*/  IMAD.MOV.U32 R12, RZ, RZ, R16 ;  /* 0x000000ffff0c7224 */ /* 0x000fe200078e0010 */
[----:B------:R-:W-:Y:S01]  /*3ae0*/  LOP3.LUT R16, R2, 0x22, RZ, 0xfc, !PT ;  /* 0x0000002202107812 */ /* 0x000fe200078efcff */
[----:B-1----:R-:W-:Y:S01]  /*3af0*/  IMAD.MOV.U32 R6, RZ, RZ, R10 ;  /* 0x000000ffff067224 */ /* 0x002fe200078e000a */
[----:B------:R0:W-:Y:S01]  /*3b00*/  STL [R1+0x2c], R5 ;  /* 0x00002c0501007387 */ /* 0x0001e20000100800 */
[----:B------:R-:W-:-:S04]  /*3b10*/  IMAD.HI.U32 R14, R3, R12, RZ ;  /* 0x0000000c030e7227 */ /* 0x000fc800078e00ff */
[----:B------:R-:W-:Y:S01]  /*3b20*/  @!P3 IMAD.MOV R6, RZ, RZ, -R6 ;  /* 0x000000ffff06b224 */ /* 0x000fe200078e0a06 */
[----:B------:R-:W-:Y:S01]  /*3b30*/  ISETP.GE.AND P3, PT, R8, RZ, PT ;  /* 0x000000ff0800720c */ /* 0x000fe20003f66270 */
[----:B------:R-:W-:Y:S01]  /*3b40*/  IMAD.MOV R10, RZ, RZ, -R14 ;  /* 0x000000ffff0a7224 */ /* 0x000fe200078e0a0e */
[----:B------:R-:W-:Y:S01]  /*3b50*/  LOP3.LUT R14, R2, 0x26, RZ, 0xfc, !PT ;  /* 0x00000026020e7812 */ /* 0x000fe200078efcff */
[----:B------:R-:W-:Y:S01]  /*3b60*/  @!P0 IMAD.IADD R11, R11, 0x1, -R26 ;  /* 0x000000010b0b8824 */ /* 0x000fe200078e0a1a */
[----:B------:R1:W-:Y:S01]  /*3b70*/  STL [R1+0x24], R6 ;  /* 0x0000240601007387 */ /* 0x0003e20000100800 */
[----:B0-----:R-:W-:Y:S02]  /*3b80*/  IMAD.MOV.U32 R5, RZ, RZ, R9 ;  /* 0x000000ffff057224 */ /* 0x001fe400078e0009 */
[----:B------:R-:W-:Y:S01]  /*3b90*/  IMAD R9, R26, R10, R12 ;  /* 0x0000000a1a097224 */ /* 0x000fe200078e020c */
[----:B------:R-:W-:Y:S01]  /*3ba0*/  LOP3.LUT R10, R2, 0x28, RZ, 0xfc, !PT ;  /* 0x00000028020a7812 */ /* 0x000fe200078efcff */
[----:B------:R-:W-:Y:S01]  /*3bb0*/  @!P2 IMAD.MOV R5, RZ, RZ, -R5 ;  /* 0x000000ffff05a224 */ /* 0x000fe200078e0a05 */
[----:B------:R-:W-:Y:S01]  /*3bc0*/  ISETP.GT.U32.AND P2, PT, R26, R0, PT ;  /* 0x000000001a00720c */ /* 0x000fe20003f44070 */
[----:B------:R-:W-:Y:S01]  /*3bd0*/  IMAD.HI.U32 R13, R3, R19, RZ ;  /* 0x00000013030d7227 */ /* 0x000fe200078e00ff */
[----:B------:R-:W-:-:S02]  /*3be0*/  ISETP.GE.AND P0, PT, R10, RZ, PT ;  /* 0x000000ff0a00720c */ /* 0x000fc40003f06270 */
[----:B------:R0:W-:Y:S01]  /*3bf0*/  STL [R1+0x1c], R5 ;  /* 0x00001c0501007387 */ /* 0x0001e20000100800 */
[----:B------:R-:W-:Y:S01]  /*3c00*/  IABS R10, R10 ;  /* 0x0000000a000a7213 */ /* 0x000fe20000000000 */
[----:B------:R-:W-:Y:S01]  /*3c10*/  IMAD.MOV R13, RZ, RZ, -R13 ;  /* 0x000000ffff0d7224 */ /* 0x000fe200078e0a0d */
[----:B-1----:R-:W-:Y:S01]  /*3c20*/  LOP3.LUT R6, R2, 0x10, RZ, 0xfc, !PT ;  /* 0x0000001002067812 */ /* 0x002fe200078efcff */
[----:B------:R-:W-:Y:S02]  /*3c30*/  @!P4 IMAD.MOV R4, RZ, RZ, -R4 ;  /* 0x000000ffff04c224 */ /* 0x000fe400078e0a04 */
[----:B------:R-:W-:Y:S01]  /*3c40*/  IMAD R8, R26, R13, R19 ;  /* 0x0000000d1a087224 */ /* 0x000fe200078e0213 */
[----:B------:R-:W-:Y:S02]  /*3c50*/  IABS R13, R16 ;  /* 0x00000010000d7213 */ /* 0x000fe40000000000 */
[----:B------:R-:W-:Y:S01]  /*3c60*/  @!P2 IMAD.IADD R0, R0, 0x1, -R26 ;  /* 0x000000010000a824 */ /* 0x000fe200078e0a1a */
[----:B------:R-:W-:Y:S01]  /*3c70*/  ISETP.GE.AND P2, PT, R14, RZ, PT ;  /* 0x000000ff0e00720c */ /* 0x000fe20003f46270 */
[----:B0-----:R-:W-:Y:S01]  /*3c80*/  IMAD.MOV.U32 R5, RZ, RZ, R11 ;  /* 0x000000ffff057224 */ /* 0x001fe200078e000b */
[----:B------:R-:W-:Y:S01]  /*3c90*/  IABS R14, R14 ;  /* 0x0000000e000e7213 */ /* 0x000fe20000000000 */
[----:B------:R-:W-:Y:S01]  /*3ca0*/  IMAD.MOV.U32 R28, RZ, RZ, R0 ;  /* 0x000000ffff1c7224 */ /* 0x000fe200078e0000 */
[C---:B------:R-:W-:Y:S01]  /*3cb0*/  ISETP.GT.U32.AND P4, PT, R26.reuse, R8, PT ;  /* 0x000000081a00720c */ /* 0x040fe20003f84070 */
[----:B------:R-:W-:Y:S01]  /*3cc0*/  @!P1 IMAD.MOV R5, RZ, RZ, -R5 ;  /* 0x000000ffff059224 */ /* 0x000fe200078e0a05 */
[----:B------:R-:W-:Y:S01]  /*3cd0*/  ISETP.GT.U32.AND P1, PT, R26, R9, PT ;  /* 0x000000091a00720c */ /* 0x000fe20003f24070 */
[----:B------:R-:W-:Y:S01]  /*3ce0*/  IMAD.MOV.U32 R11, RZ, RZ, R14 ;  /* 0x000000ffff0b7224 */ /* 0x000fe200078e000e */
[----:B------:R-:W-:Y:S01]  /*3cf0*/  LOP3.LUT R19, R2, 0x20, RZ, 0xfc, !PT ;  /* 0x0000002002137812 */ /* 0x000fe200078efcff */
[----:B------:R-:W-:Y:S01]  /*3d00*/  IMAD.HI.U32 R14, R3, R10, RZ ;  /* 0x0000000a030e7227 */ /* 0x000fe200078e00ff */
[----:B------:R0:W-:Y:S01]  /*3d10*/  STL [R1+0xc], R4 ;  /* 0x00000c0401007387 */ /* 0x0001e20000100800 */
[----:B------:R-:W-:-:S02]  /*3d20*/  IABS R29, R6 ;  /* 0x00000006001d7213 */ /* 0x000fc40000000000 */
[----:B------:R-:W-:Y:S01]  /*3d30*/  IMAD.MOV R14, RZ, RZ, -R14 ;  /* 0x000000ffff0e7224 */ /* 0x000fe200078e0a0e */
[----:B------:R1:W-:Y:S01]  /*3d40*/  STL [R1+0x8], R5 ;  /* 0x0000080501007387 */ /* 0x0003e20000100800 */
[----:B------:R-:W-:-:S04]  /*3d50*/  IMAD.HI.U32 R0, R3, R11, RZ ;  /* 0x0000000b03007227 */ /* 0x000fc800078e00ff */
[----:B------:R-:W-:Y:S01]  /*3d60*/  @!P1 IMAD.IADD R9, R9, 0x1, -R26 ;  /* 0x0000000109099824 */ /* 0x000fe200078e0a1a */
[----:B0-----:R-:W-:Y:S01]  /*3d70*/  LOP3.LUT R4, R2, 0x24, RZ, 0xfc, !PT ;  /* 0x0000002402047812 */ /* 0x001fe200078efcff */
[C---:B------:R-:W-:Y:S02]  /*3d80*/  IMAD R10, R26.reuse, R14, R10 ;  /* 0x0000000e1a0a7224 */ /* 0x040fe400078e020a */
[----:B------:R-:W-:Y:S01]  /*3d90*/  IMAD.MOV R14, RZ, RZ, -R0 ;  /* 0x000000ffff0e7224 */ /* 0x000fe200078e0a00 */
[----:B------:R-:W-:Y:S01]  /*3da0*/  ISETP.GT.U32.AND P1, PT, R26, R9, PT ;  /* 0x000000091a00720c */ /* 0x000fe20003f24070 */
[----:B------:R-:W-:Y:S01]  /*3db0*/  IMAD.HI.U32 R0, R3, R13, RZ ;  /* 0x0000000d03007227 */ /* 0x000fe200078e00ff */
[----:B------:R-:W-:Y:S02]  /*3dc0*/  IABS R12, R4 ;  /* 0x00000004000c7213 */ /* 0x000fe40000000000 */
[----:B-1----:R-:W-:Y:S01]  /*3dd0*/  LOP3.LUT R5, R2, 0xe, RZ, 0xfc, !PT ;  /* 0x0000000e02057812 */ /* 0x002fe200078efcff */
[----:B------:R-:W-:-:S02]  /*3de0*/  IMAD.MOV R0, RZ, RZ, -R0 ;  /* 0x000000ffff007224 */ /* 0x000fc400078e0a00 */
[--C-:B------:R-:W-:Y:S01]  /*3df0*/  @!P4 IMAD.IADD R8, R8, 0x1, -R26.reuse ;  /* 0x000000010808c824 */ /* 0x100fe200078e0a1a */
[----:B------:R-:W-:Y:S01]  /*3e00*/  IABS R23, R5 ;  /* 0x0000000500177213 */ /* 0x000fe20000000000 */
[----:B------:R-:W-:Y:S01]  /*3e10*/  IMAD R13, R26, R0, R13 ;  /* 0x000000001a0d7224 */ /* 0x000fe200078e020d */
[----:B------:R-:W-:Y:S01]  /*3e20*/  LOP3.LUT R0, R2, 0x1e, RZ, 0xfc, !PT ;  /* 0x0000001e02007812 */ /* 0x000fe200078efcff */
[C---:B------:R-:W-:Y:S01]  /*3e30*/  IMAD R11, R26.reuse, R14, R11 ;  /* 0x0000000e1a0b7224 */ /* 0x040fe200078e020b */
[----:B------:R-:W-:Y:S01]  /*3e40*/  ISETP.GT.U32.AND P4, PT, R26, R8, PT ;  /* 0x000000081a00720c */ /* 0x000fe20003f84070 */
[----:B------:R-:W-:Y:S01]  /*3e50*/  @!P1 IMAD.IADD R9, R9, 0x1, -R26 ;  /* 0x0000000109099824 */ /* 0x000fe200078e0a1a */
[----:B------:R-:W-:Y:S01]  /*3e60*/  IABS R14, R19 ;  /* 0x00000013000e7213 */ /* 0x000fe20000000000 */
[----:B------:R-:W-:Y:S01]  /*3e70*/  @!P5 IMAD.MOV R28, RZ, RZ, -R28 ;  /* 0x000000ffff1cd224 */ /* 0x000fe200078e0a1c */
[----:B------:R-:W-:Y:S01]  /*3e80*/  ISETP.GE.AND P5, PT, R4, RZ, PT ;  /* 0x000000ff0400720c */ /* 0x000fe20003fa6270 */
[----:B------:R-:W-:Y:S01]  /*3e90*/  @!P3 IMAD.MOV R9, RZ, RZ, -R9 ;  /* 0x000000ffff09b224 */ /* 0x000fe200078e0a09 */
[----:B------:R-:W-:Y:S01]  /*3ea0*/  ISETP.GT.U32.AND P3, PT, R26, R13, PT ;  /* 0x0000000d1a00720c */ /* 0x000fe20003f64070 */
[----:B------:R-:W-:Y:S01]  /*3eb0*/  IMAD.HI.U32 R17, R3, R14, RZ ;  /* 0x0000000e03117227 */ /* 0x000fe200078e00ff */
[----:B------:R-:W-:Y:S01]  /*3ec0*/  IABS R15, R0 ;  /* 0x00000000000f7213 */ /* 0x000fe20000000000 */
[----:B------:R-:W-:Y:S02]  /*3ed0*/  STL [R1+0x1a8c], R28 ;  /* 0x001a8c1c01007387 */ /* 0x000fe40000100800 */
[----:B------:R-:W-:-:S02]  /*3ee0*/  IMAD.MOV R17, RZ, RZ, -R17 ;  /* 0x000000ffff117224 */ /* 0x000fc400078e0a11 */
[----:B------:R-:W-:Y:S01]  /*3ef0*/  @!P4 IMAD.IADD R8, R8, 0x1, -R26 ;  /* 0x000000010808c824 */ /* 0x000fe200078e0a1a */
[----:B------:R-:W-:Y:S01]  /*3f00*/  ISETP.GT.U32.AND P4, PT, R26, R10, PT ;  /* 0x0000000a1a00720c */ /* 0x000fe20003f84070 */
[----:B------:R-:W-:-:S04]  /*3f10*/  IMAD.HI.U32 R4, R3, R12, RZ ;  /* 0x0000000c03047227 */ /* 0x000fc800078e00ff */
[----:B------:R-:W-:Y:S02]  /*3f20*/  @!P3 IMAD.IADD R13, R13, 0x1, -R26 ;  /* 0x000000010d0db824 */ /* 0x000fe400078e0a1a */
[C---:B------:R-:W-:Y:S02]  /*3f30*/  IMAD R14, R26.reuse, R17, R14 ;  /* 0x000000111a0e7224 */ /* 0x040fe400078e020e */
[----:B------:R-:W-:Y:S01]  /*3f40*/  IMAD.MOV R4, RZ, RZ, -R4 ;  /* 0x000000ffff047224 */ /* 0x000fe200078e0a04 */
[C---:B------:R-:W-:Y:S01]  /*3f50*/  ISETP.GT.U32.AND P3, PT, R26.reuse, R13, PT ;  /* 0x0000000d1a00720c */ /* 0x040fe20003f64070 */
[----:B------:R-:W-:Y:S01]  /*3f60*/  @!P6 IMAD.MOV R8, RZ, RZ, -R8 ;  /* 0x000000ffff08e224 */ /* 0x000fe200078e0a08 */
[----:B------:R-:W-:Y:S01]  /*3f70*/  ISETP.GT.U32.AND P6, PT, R26, R11, PT ;  /* 0x0000000b1a00720c */ /* 0x000fe20003fc4070 */
[----:B------:R-:W-:-:S03]  /*3f80*/  IMAD.HI.U32 R17, R3, R15, RZ ;  /* 0x0000000f03117227 */ /* 0x000fc600078e00ff */
[----:B------:R0:W-:Y:S01]  /*3f90*/  STL [R1+0x1a90], R8 ;  /* 0x001a900801007387 */ /* 0x0001e20000100800 */
[----:B------:R-:W-:Y:S01]  /*3fa0*/  IMAD R12, R26, R4, R12 ;  /* 0x000000041a0c7224 */ /* 0x000fe200078e020c */
[----:B------:R-:W-:Y:S01]  /*3fb0*/  LOP3.LUT R4, R2, 0x1c, RZ, 0xfc, !PT ;  /* 0x0000001c02047812 */ /* 0x000fe200078efcff */
[----:B------:R-:W-:Y:S01]  /*3fc0*/  IMAD.MOV R17, RZ, RZ, -R17 ;  /* 0x000000ffff117224 */ /* 0x000fe200078e0a11 */
[----:B------:R1:W-:Y:S01]  /*3fd0*/  STL [R1+0x1a94], R9 ;  /* 0x001a940901007387 */ /* 0x0003e20000100800 */
[--C-:B------:R-:W-:Y:S01]  /*3fe0*/  @!P4 IMAD.IADD R10, R10, 0x1, -R26.reuse ;  /* 0x000000010a0ac824 */ /* 0x100fe200078e0a1a */
[C---:B------:R-:W-:Y:S01]  /*3ff0*/  ISETP.GT.U32.AND P1, PT, R26.reuse, R12, PT ;  /* 0x0000000c1a00720c */ /* 0x040fe20003f24070 */
[C---:B------:R-:W-:Y:S01]  /*4000*/  IMAD R15, R26.reuse, R17, R15 ;  /* 0x000000111a0f7224 */ /* 0x040fe200078e020f */
[----:B------:R-:W-:Y:S01]  /*4010*/  IABS R18, R4 ;  /* 0x0000000400127213 */ /* 0x000fe20000000000 */
[--C-:B------:R-:W-:Y:S01]  /*4020*/  @!P3 IMAD.IADD R13, R13, 0x1, -R26.reuse ;  /* 0x000000010d0db824 */ /* 0x100fe200078e0a1a */
[C---:B------:R-:W-:Y:S01]  /*4030*/  ISETP.GT.U32.AND P4, PT, R26.reuse, R10, PT ;  /* 0x0000000a1a00720c */ /* 0x040fe20003f84070 */
[----:B------:R-:W-:Y:S01]  /*4040*/  @!P6 IMAD.IADD R11, R11, 0x1, -R26 ;  /* 0x000000010b0be824 */ /* 0x000fe200078e0a1a */
[----:B------:R-:W-:-:S02]  /*4050*/  ISETP.GT.U32.AND P3, PT, R26, R15, PT ;  /* 0x0000000f1a00720c */ /* 0x000fc40003f64070 */
[----:B0-----:R-:W-:Y:S02]  /*4060*/  LOP3.LUT R8, R2, 0x8, RZ, 0xfc, !PT ;  /* 0x0000000802087812 */ /* 0x001fe400078efcff */
[----:B------:R-:W-:Y:S02]  /*4070*/  ISETP.GT.U32.AND P6, PT, R26, R11, PT ;  /* 0x0000000b1a00720c */ /* 0x000fe40003fc4070 */
[----:B------:R-:W-:Y:S01]  /*4080*/  IABS R27, R8 ;  /* 0x00000008001b7213 */ /* 0x000fe20000000000 */
[----:B------:R-:W-:Y:S01]  /*4090*/  @!P1 IMAD.IADD R12, R12, 0x1, -R26 ;  /* 0x000000010c0c9824 */ /* 0x000fe200078e0a1a */
[----:B-1----:R-:W-:-:S03]  /*40a0*/  LOP3.LUT R9, R2, 0x2, RZ, 0xfc, !PT ;  /* 0x0000000202097812 */ /* 0x002fc600078efcff */
[--C-:B------:R-:W-:Y:S01]  /*40b0*/  @!P4 IMAD.IADD R10, R10, 0x1, -R26.reuse ;  /* 0x000000010a0ac824 */ /* 0x100fe200078e0a1a */
[----:B------:R-:W-:Y:S01]  /*40c0*/  ISETP.GE.AND P4, PT, R16, RZ, PT ;  /* 0x000000ff1000720c */ /* 0x000fe20003f86270 */
[----:B------:R-:W-:Y:S01]  /*40d0*/  @!P3 IMAD.IADD R15, R15, 0x1, -R26 ;  /* 0x000000010f0fb824 */ /* 0x000fe200078e0a1a */
[C---:B------:R-:W-:Y:S01]  /*40e0*/  ISETP.GT.U32.AND P1, PT, R26.reuse, R12, PT ;  /* 0x0000000c1a00720c */ /* 0x040fe20003f24070 */
[----:B------:R-:W-:Y:S02]  /*40f0*/  IMAD.MOV.U32 R16, RZ, RZ, R18 ;  /* 0x000000ffff107224 */ /* 0x000fe400078e0012 */
[----:B------:R-:W-:Y:S01]  /*4100*/  @!P6 IMAD.IADD R11, R11, 0x1, -R26 ;  /* 0x000000010b0be824 */ /* 0x000fe200078e0a1a */
[C---:B------:R-:W-:Y:S01]  /*4110*/  ISETP.GT.U32.AND P3, PT, R26.reuse, R15, PT ;  /* 0x0000000f1a00720c */ /* 0x040fe20003f64070 */
[----:B------:R-:W-:Y:S01]  /*4120*/  IMAD.HI.U32 R18, R3, R16, RZ ;  /* 0x0000001003127227 */ /* 0x000fe200078e00ff */
[----:B------:R-:W-:-:S03]  /*4130*/  ISETP.GT.U32.AND P6, PT, R26, R14, PT ;  /* 0x0000000e1a00720c */ /* 0x000fc60003fc4070 */
[----:B------:R-:W-:Y:S02]  /*4140*/  IMAD.MOV R18, RZ, RZ, -R18 ;  /* 0x000000ffff127224 */ /* 0x000fe400078e0a12 */
[----:B------:R-:W-:Y:S01]  /*4150*/  @!P2 IMAD.MOV R11, RZ, RZ, -R11 ;  /* 0x000000ffff0ba224 */ /* 0x000fe200078e0a0b */
[----:B------:R-:W-:Y:S01]  /*4160*/  ISETP.GE.AND P2, PT, R0, RZ, PT ;  /* 0x000000ff0000720c */ /* 0x000fe20003f46270 */
[----:B------:R-:W-:Y:S01]  /*4170*/  @!P1 IMAD.IADD R12, R12, 0x1, -R26 ;  /* 0x000000010c0c9824 */ /* 0x000fe200078e0a1a */
[----:B------:R-:W-:Y:S01]  /*4180*/  LOP3.LUT R0, R2, 0x1a, RZ, 0xfc, !PT ;  /* 0x0000001a02007812 */ /* 0x000fe200078efcff */
[----:B------:R-:W-:Y:S01]  /*4190*/  IMAD R16, R26, R18, R16 ;  /* 0x000000121a107224 */ /* 0x000fe200078e0210 */
[----:B------:R-:W-:Y:S01]  /*41a0*/  ISETP.GE.AND P1, PT, R4, RZ, PT ;  /* 0x000000ff0400720c */ /* 0x000fe20003f26270 */
[--C-:B------:R-:W-:Y:S01]  /*41b0*/  @!P3 IMAD.IADD R15, R15, 0x1, -R26.reuse ;  /* 0x000000010f0fb824 */ /* 0x100fe200078e0a1a */
[----:B------:R-:W-:Y:S01]  /*41c0*/  LOP3.LUT R4, R2, 0x18, RZ, 0xfc, !PT ;  /* 0x0000001802047812 */ /* 0x000fe200078efcff */
[----:B------:R-:W-:Y:S01]  /*41d0*/  @!P4 IMAD.MOV R13, RZ, RZ, -R13 ;  /* 0x000000ffff0dc224 */ /* 0x000fe200078e0a0d */
[----:B------:R-:W-:Y:S01]  /*41e0*/  IABS R17, R0 ;  /* 0x0000000000117213 */ /* 0x000fe20000000000 */
[----:B------:R-:W-:Y:S01]  /*41f0*/  @!P6 IMAD.IADD R14, R14, 0x1, -R26 ;  /* 0x000000010e0ee824 */ /* 0x000fe200078e0a1a */
[----:B------:R-:W-:Y:S01]  /*4200*/  ISETP.GT.U32.AND P3, PT, R26, R16, PT ;  /* 0x000000101a00720c */ /* 0x000fe20003f64070 */
[----:B------:R-:W-:Y:S01]  /*4210*/  @!P0 IMAD.MOV R10, RZ, RZ, -R10 ;  /* 0x000000ffff0a8224 */ /* 0x000fe200078e0a0a */
[----:B------:R-:W-:Y:S01]  /*4220*/  ISETP.GE.AND P4, PT, R4, RZ, PT ;  /* 0x000000ff0400720c */ /* 0x000fe20003f86270 */
[----:B------:R-:W-:Y:S01]  /*4230*/  @!P2 IMAD.MOV R15, RZ, RZ, -R15 ;  /* 0x000000ffff0fa224 */ /* 0x000fe200078e0a0f */
[----:B------:R-:W-:Y:S01]  /*4240*/  IABS R18, R4 ;  /* 0x0000000400127213 */ /* 0x000fe20000000000 */
[----:B------:R-:W-:Y:S01]  /*4250*/  IMAD.HI.U32 R4, R3, R17, RZ ;  /* 0x0000001103047227 */ /* 0x000fe200078e00ff */
[----:B------:R-:W-:Y:S01]  /*4260*/  ISETP.GT.U32.AND P6, PT, R26, R14, PT ;  /* 0x0000000e1a00720c */ /* 0x000fe20003fc4070 */
[----:B------:R-:W-:Y:S01]  /*4270*/  STL [R1+0x1a98], R10 ;  /* 0x001a980a01007387 */ /* 0x000fe20000100800 */
[----:B------:R-:W-:Y:S01]  /*4280*/  ISETP.GE.AND P0, PT, R19, RZ, PT ;  /* 0x000000ff1300720c */ /* 0x000fe20003f06270 */
[----:B------:R-:W-:Y:S01]  /*4290*/  IMAD.MOV R4, RZ, RZ, -R4 ;  /* 0x000000ffff047224 */ /* 0x000fe200078e0a04 */
[----:B------:R-:W-:Y:S01]  /*42a0*/  LOP3.LUT R19, R2, 0x16, RZ, 0xfc, !PT ;  /* 0x0000001602137812 */ /* 0x000fe200078efcff */
[----:B------:R-:W-:Y:S01]  /*42b0*/  @!P5 IMAD.MOV R12, RZ, RZ, -R12 ;  /* 0x000000ffff0cd224 */ /* 0x000fe200078e0a0c */
[----:B------:R-:W-:Y:S01]  /*42c0*/  ISETP.GE.AND P5, PT, R0, RZ, PT ;  /* 0x000000ff0000720c */ /* 0x000fe20003fa6270 */
[----:B------:R-:W-:Y:S01]  /*42d0*/  IMAD R17, R26, R4, R17 ;  /* 0x000000041a117224 */ /* 0x000fe200078e0211 */
[----:B------:R-:W-:Y:S01]  /*42e0*/  STL [R1+0x1a9c], R11 ;  /* 0x001a9c0b01007387 */ /* 0x000fe20000100800 */
[----:B------:R-:W-:-:S02]  /*42f0*/  @!P3 IMAD.IADD R16, R16, 0x1, -R26 ;  /* 0x000000011010b824 */ /* 0x000fc400078e0a1a */
[----:B------:R-:W-:Y:S01]  /*4300*/  IMAD.HI.U32 R0, R3, R18, RZ ;  /* 0x0000001203007227 */ /* 0x000fe200078e00ff */
[C---:B------:R-:W-:Y:S01]  /*4310*/  ISETP.GT.U32.AND P2, PT, R26.reuse, R17, PT ;  /* 0x000000111a00720c */ /* 0x040fe20003f44070 */
[----:B------:R0:W-:Y:S01]  /*4320*/  STL [R1+0x1aa0], R12 ;  /* 0x001aa00c01007387 */ /* 0x0001e20000100800 */
[----:B------:R-:W-:Y:S01]  /*4330*/  ISETP.GT.U32.AND P3, PT, R26, R16, PT ;  /* 0x000000101a00720c */ /* 0x000fe20003f64070 */
[----:B------:R-:W-:Y:S01]  /*4340*/  @!P6 IMAD.IADD R14, R14, 0x1, -R26 ;  /* 0x000000010e0ee824 */ /* 0x000fe200078e0a1a */
[----:B------:R-:W-:Y:S01]  /*4350*/  ISETP.GE.AND P6, PT, R19, RZ, PT ;  /* 0x000000ff1300720c */ /* 0x000fe20003fc6270 */
[----:B------:R-:W-:Y:S01]  /*4360*/  IMAD.MOV R0, RZ, RZ, -R0 ;  /* 0x000000ffff007224 */ /* 0x000fe200078e0a00 */
[----:B------:R-:W-:Y:S01]  /*4370*/  IABS R19, R19 ;  /* 0x0000001300137213 */ /* 0x000fe20000000000 */
[----:B------:R-:W-:Y:S01]  /*4380*/  @!P0 IMAD.MOV R14, RZ, RZ, -R14 ;  /* 0x000000ffff0e8224 */ /* 0x000fe200078e0a0e */
[----:B------:R-:W-:Y:S01]  /*4390*/  ISETP.GE.AND P0, PT, R20, RZ, PT ;  /* 0x000000ff1400720c */ /* 0x000fe20003f06270 */
[----:B------:R-:W-:Y:S01]  /*43a0*/  IMAD R18, R26, R0, R18 ;  /* 0x000000001a127224 */ /* 0x000fe200078e0212 */
[----:B------:R-:W-:Y:S01]  /*43b0*/  IABS R20, R20 ;  /* 0x0000001400147213 */ /* 0x000fe20000000000 */
[----:B------:R-:W-:Y:S01]  /*43c0*/  IMAD.HI.U32 R22, R3, R19, RZ ;  /* 0x0000001303167227 */ /* 0x000fe200078e00ff */
[----:B------:R-:W-:Y:S01]  /*43d0*/  STL [R1+0x1aa4], R13 ;  /* 0x001aa40d01007387 */ /* 0x000fe20000100800 */
[----:B0-----:R-:W-:-:S02]  /*43e0*/  LOP3.LUT R12, R2, 0xa, RZ, 0xfc, !PT ;  /* 0x0000000a020c7812 */ /* 0x001fc400078efcff */
[--C-:B------:R-:W-:Y:S01]  /*43f0*/  @!P2 IMAD.IADD R17, R17, 0x1, -R26.reuse ;  /* 0x000000011111a824 */ /* 0x100fe200078e0a1a */
[----:B------:R0:W-:Y:S01]  /*4400*/  STL [R1+0x1aa8], R14 ;  /* 0x001aa80e01007387 */ /* 0x0001e20000100800 */
[----:B------:R-:W-:Y:S01]  /*4410*/  @!P3 IMAD.IADD R16, R16, 0x1, -R26 ;  /* 0x000000011010b824 */ /* 0x000fe200078e0a1a */
[C---:B------:R-:W-:Y:S01]  /*4420*/  ISETP.GT.U32.AND P3, PT, R26.reuse, R18, PT ;  /* 0x000000121a00720c */ /* 0x040fe20003f64070 */
[----:B------:R-:W-:Y:S01]  /*4430*/  IMAD.HI.U32 R4, R3, R20, RZ ;  /* 0x0000001403047227 */ /* 0x000fe200078e00ff */
[----:B------:R-:W-:Y:S01]  /*4440*/  ISETP.GT.U32.AND P2, PT, R26, R17, PT ;  /* 0x000000111a00720c */ /* 0x000fe20003f44070 */
[----:B------:R1:W-:Y:S01]  /*4450*/  STL [R1+0x1aac], R15 ;  /* 0x001aac0f01007387 */ /* 0x0003e20000100800 */
[----:B------:R-:W-:Y:S01]  /*4460*/  IABS R25, R12 ;  /* 0x0000000c00197213 */ /* 0x000fe20000000000 */
[----:B------:R-:W-:Y:S01]  /*4470*/  IMAD.MOV R4, RZ, RZ, -R4 ;  /* 0x000000ffff047224 */ /* 0x000fe200078e0a04 */
[C---:B------:R-:W-:Y:S01]  /*4480*/  LOP3.LUT R11, R2.reuse, 0x6, RZ, 0xfc, !PT ;  /* 0x00000006020b7812 */ /* 0x040fe200078efcff */
[----:B------:R-:W-:Y:S01]  /*4490*/  IMAD.MOV R22, RZ, RZ, -R22 ;  /* 0x000000ffff167224 */ /* 0x000fe200078e0a16 */
[----:B0-----:R-:W-:Y:S01]  /*44a0*/  LOP3.LUT R14, R2, 0xc, RZ, 0xfc, !PT ;  /* 0x0000000c020e7812 */ /* 0x001fe200078efcff */
[----:B------:R-:W-:Y:S01]  /*44b0*/  IMAD R20, R26, R4, R20 ;  /* 0x000000041a147224 */ /* 0x000fe200078e0214 */
[----:B------:R-:W-:Y:S01]  /*44c0*/  LOP3.LUT R10, R2, 0x4, RZ, 0xfc, !PT ;  /* 0x00000004020a7812 */ /* 0x000fe200078efcff */
[----:B------:R-:W-:Y:S01]  /*44d0*/  IMAD R19, R26, R22, R19 ;  /* 0x000000161a137224 */ /* 0x000fe200078e0213 */
[----:B------:R-:W-:Y:S01]  /*44e0*/  IABS R24, R14 ;  /* 0x0000000e00187213 */ /* 0x000fe20000000000 */
[--C-:B------:R-:W-:Y:S01]  /*44f0*/  @!P3 IMAD.IADD R18, R18, 0x1, -R26.reuse ;  /* 0x000000011212b824 */ /* 0x100fe200078e0a1a */
[C---:B------:R-:W-:Y:S01]  /*4500*/  ISETP.GT.U32.AND P3, PT, R26.reuse, R20, PT ;  /* 0x000000141a00720c */ /* 0x040fe20003f64070 */
[----:B------:R-:W-:Y:S01]  /*4510*/  @!P2 IMAD.IADD R17, R17, 0x1, -R26 ;  /* 0x000000011111a824 */ /* 0x000fe200078e0a1a */
[----:B------:R-:W-:Y:S01]  /*4520*/  ISETP.GT.U32.AND P2, PT, R26, R19, PT ;  /* 0x000000131a00720c */ /* 0x000fe20003f44070 */
[----:B------:R-:W-:Y:S01]  /*4530*/  IMAD.HI.U32 R0, R3, R21, RZ ;  /* 0x0000001503007227 */ /* 0x000fe200078e00ff */
[----:B------:R-:W-:-:S03]  /*4540*/  IABS R13, R2 ;  /* 0x00000002000d7213 */ /* 0x000fc60000000000 */
[----:B------:R-:W-:Y:S02]  /*4550*/  IMAD.MOV R0, RZ, RZ, -R0 ;  /* 0x000000ffff007224 */ /* 0x000fe400078e0a00 */
[----:B------:R-:W-:-:S04]  /*4560*/  IMAD.HI.U32 R4, R3, R23, RZ ;  /* 0x0000001703047227 */ /* 0x000fc800078e00ff */
[--C-:B------:R-:W-:Y:S02]  /*4570*/  @!P3 IMAD.IADD R20, R20, 0x1, -R26.reuse ;  /* 0x000000011414b824 */ /* 0x100fe400078e0a1a */
[----:B------:R-:W-:Y:S02]  /*4580*/  @!P2 IMAD.IADD R19, R19, 0x1, -R26 ;  /* 0x000000011313a824 */ /* 0x000fe400078e0a1a */
[----:B------:R-:W-:Y:S01]  /*4590*/  IMAD.HI.U32 R22, R3, R29, RZ ;  /* 0x0000001d03167227 */ /* 0x000fe200078e00ff */
[C---:B------:R-:W-:Y:S02]  /*45a0*/  ISETP.GT.U32.AND P3, PT, R26.reuse, R20, PT ;  /* 0x000000141a00720c */ /* 0x040fe40003f64070 */
[C---:B------:R-:W-:Y:S01]  /*45b0*/  ISETP.GT.U32.AND P2, PT, R26.reuse, R19, PT ;  /* 0x000000131a00720c */ /* 0x040fe20003f44070 */
[----:B------:R-:W-:Y:S02]  /*45c0*/  IMAD R21, R26, R0, R21 ;  /* 0x000000001a157224 */ /* 0x000fe400078e0215 */
[----:B------:R-:W-:-:S02]  /*45d0*/  IMAD.MOV R4, RZ, RZ, -R4 ;  /* 0x000000ffff047224 */ /* 0x000fc400078e0a04 */
[----:B------:R-:W-:Y:S02]  /*45e0*/  IMAD.MOV R22, RZ, RZ, -R22 ;  /* 0x000000ffff167224 */ /* 0x000fe400078e0a16 */
[----:B------:R-:W-:-:S04]  /*45f0*/  IMAD.HI.U32 R0, R3, R24, RZ ;  /* 0x0000001803007227 */ /* 0x000fc800078e00ff */
[C---:B------:R-:W-:Y:S02]  /*4600*/  IMAD R23, R26.reuse, R4, R23 ;  /* 0x000000041a177224 */ /* 0x040fe400078e0217 */
[----:B------:R-:W-:Y:S01]  /*4610*/  @!P5 IMAD.MOV R17, RZ, RZ, -R17 ;  /* 0x000000ffff11d224 */ /* 0x000fe200078e0a11 */
[C---:B------:R-:W-:Y:S01]  /*4620*/  ISETP.GT.U32.AND P5, PT, R26.reuse, R21, PT ;  /* 0x000000151a00720c */ /* 0x040fe20003fa4070 */
[C---:B------:R-:W-:Y:S02]  /*4630*/  IMAD R22, R26.reuse, R22, R29 ;  /* 0x000000161a167224 */ /* 0x040fe400078e021d */
[----:B------:R-:W-:Y:S01]  /*4640*/  @!P1 IMAD.MOV R16, RZ, RZ, -R16 ;  /* 0x000000ffff109224 */ /* 0x000fe200078e0a10 */
[----:B------:R-:W-:Y:S01]  /*4650*/  ISETP.GT.U32.AND P1, PT, R26, R18, PT ;  /* 0x000000121a00720c */ /* 0x000fe20003f24070 */
[----:B------:R-:W-:Y:S02]  /*4660*/  IMAD.MOV R29, RZ, RZ, -R0 ;  /* 0x000000ffff1d7224 */ /* 0x000fe400078e0a00 */
[C---:B------:R-:W-:Y:S01]  /*4670*/  IMAD.HI.U32 R28, R3.reuse, R25, RZ ;  /* 0x00000019031c7227 */ /* 0x040fe200078e00ff */
[----:B------:R-:W-:Y:S03]  /*4680*/  STL [R1+0x1ab0], R16 ;  /* 0x001ab01001007387 */ /* 0x000fe60000100800 */
[----:B------:R-:W-:Y:S01]  /*4690*/  IMAD.HI.U32 R0, R3, R27, RZ ;  /* 0x0000001b03007227 */ /* 0x000fe200078e00ff */
[----:B------:R-:W-:Y:S03]  /*46a0*/  STL [R1+0x1ab4], R17 ;  /* 0x001ab41101007387 */ /* 0x000fe60000100800 */
[--C-:B------:R-:W-:Y:S01]  /*46b0*/  @!P3 IMAD.IADD R20, R20, 0x1, -R26.reuse ;  /* 0x000000011414b824 */ /* 0x100fe200078e0a1a */
[C---:B------:R-:W-:Y:S01]  /*46c0*/  ISETP.GT.U32.AND P3, PT, R26.reuse, R23, PT ;  /* 0x000000171a00720c */ /* 0x040fe20003f64070 */
[----:B------:R-:W-:Y:S01]  /*46d0*/  @!P2 IMAD.IADD R19, R19, 0x1, -R26 ;  /* 0x000000011313a824 */ /* 0x000fe200078e0a1a */
[C---:B------:R-:W-:Y:S01]  /*46e0*/  ISETP.GT.U32.AND P2, PT, R26.reuse, R22, PT ;  /* 0x000000161a00720c */ /* 0x040fe20003f44070 */
[----:B------:R-:W-:Y:S01]  /*46f0*/  IMAD R24, R26, R29, R24 ;  /* 0x0000001d1a187224 */ /* 0x000fe200078e0218 */
[----:B------:R-:W-:Y:S01]  /*4700*/  IABS R29, R11 ;  /* 0x0000000b001d7213 */ /* 0x000fe20000000000 */
[----:B------:R-:W-:-:S02]  /*4710*/  IMAD.MOV R4, RZ, RZ, -R28 ;  /* 0x000000ffff047224 */ /* 0x000fc400078e0a1c */
[----:B------:R-:W-:Y:S01]  /*4720*/  IMAD.MOV R0, RZ, RZ, -R0 ;  /* 0x000000ffff007224 */ /* 0x000fe200078e0a00 */
[----:B------:R-:W0:Y:S01]  /*4730*/  S2R R28, SR_TID.X ;  /* 0x00000000001c7919 */ /* 0x000e220000002100 */
[C---:B------:R-:W-:Y:S02]  /*4740*/  IMAD R25, R26.reuse, R4, R25 ;  /* 0x000000041a197224 */ /* 0x040fe400078e0219 */
[----:B------:R-:W-:Y:S01]  /*4750*/  IMAD R27, R26, R0, R27 ;  /* 0x000000001a1b7224 */ /* 0x000fe200078e021b */
[----:B------:R-:W-:Y:S01]  /*4760*/  IABS R0, R10 ;  /* 0x0000000a00007213 */ /* 0x000fe20000000000 */
[----:B------:R-:W-:-:S04]  /*4770*/  IMAD.HI.U32 R4, R3, R29, RZ ;  /* 0x0000001d03047227 */ /* 0x000fc800078e00ff */
[--C-:B------:R-:W-:Y:S01]  /*4780*/  @!P5 IMAD.IADD R21, R21, 0x1, -R26.reuse ;  /* 0x000000011515d824 */ /* 0x100fe200078e0a1a */
[----:B------:R-:W-:Y:S01]  /*4790*/  ISETP.GT.U32.AND P5, PT, R26, R24, PT ;  /* 0x000000181a00720c */ /* 0x000fe20003fa4070 */
[----:B------:R-:W-:Y:S01]  /*47a0*/  @!P1 IMAD.IADD R18, R18, 0x1, -R26 ;  /* 0x0000000112129824 */ /* 0x000fe200078e0a1a */
[----:B------:R-:W-:Y:S01]  /*47b0*/  ISETP.GE.AND P1, PT, R2, RZ, PT ;  /* 0x000000ff0200720c */ /* 0x000fe20003f26270 */
[----:B------:R-:W-:Y:S02]  /*47c0*/  IMAD.MOV R4, RZ, RZ, -R4 ;  /* 0x000000ffff047224 */ /* 0x000fe400078e0a04 */
[----:B------:R-:W-:-:S04]  /*47d0*/  IMAD.HI.U32 R2, R3, R0, RZ ;  /* 0x0000000003027227 */ /* 0x000fc800078e00ff */
[--C-:B------:R-:W-:Y:S01]  /*47e0*/  @!P3 IMAD.IADD R23, R23, 0x1, -R26.reuse ;  /* 0x000000011717b824 */ /* 0x100fe200078e0a1a */
[----:B------:R-:W-:Y:S01]  /*47f0*/  ISETP.GT.U32.AND P3, PT, R26, R21, PT ;  /* 0x000000151a00720c */ /* 0x000fe20003f64070 */
[----:B------:R-:W-:Y:S01]  /*4800*/  @!P2 IMAD.IADD R22, R22, 0x1, -R26 ;  /* 0x000000011616a824 */ /* 0x000fe200078e0a1a */
[C---:B------:R-:W-:Y:S01]  /*4810*/  ISETP.GT.U32.AND P2, PT, R26.reuse, R25, PT ;  /* 0x000000191a00720c */ /* 0x040fe20003f44070 */
[C---:B------:R-:W-:Y:S02]  /*4820*/  IMAD R29, R26.reuse, R4, R29 ;  /* 0x000000041a1d7224 */ /* 0x040fe400078e021d */
[----:B------:R-:W-:Y:S02]  /*4830*/  IMAD.MOV R4, RZ, RZ, -R2 ;  /* 0x000000ffff047224 */ /* 0x000fe400078e0a02 */
[----:B------:R-:W-:Y:S01]  /*4840*/  IMAD.MOV.U32 R2, RZ, RZ, R13 ;  /* 0x000000ffff027224 */ /* 0x000fe200078e000d */
[----:B------:R-:W-:Y:S01]  /*4850*/  IABS R13, R9 ;  /* 0x00000009000d7213 */ /* 0x000fe20000000000 */
[----:B------:R-:W-:Y:S01]  /*4860*/  @!P4 IMAD.MOV R18, RZ, RZ, -R18 ;  /* 0x000000ffff12c224 */ /* 0x000fe200078e0a12 */
[C---:B------:R-:W-:Y:S01]  /*4870*/  ISETP.GT.U32.AND P4, PT, R26.reuse, R22, PT ;  /* 0x000000161a00720c */ /* 0x040fe20003f84070 */
[----:B------:R-:W-:-:S02]  /*4880*/  IMAD R0, R26, R4, R0 ;  /* 0x000000041a007224 */ /* 0x000fc400078e0200 */
[----:B------:R-:W-:Y:S01]  /*4890*/  @!P5 IMAD.IADD R24, R24, 0x1, -R26 ;  /* 0x000000011818d824 */ /* 0x000fe200078e0a1a */
[----:B------:R-:W-:Y:S01]  /*48a0*/  ISETP.GT.U32.AND P5, PT, R26, R23, PT ;  /* 0x000000171a00720c */ /* 0x000fe20003fa4070 */
[----:B------:R-:W-:Y:S01]  /*48b0*/  IMAD.MOV.U32 R4, RZ, RZ, R13 ;  /* 0x000000ffff047224 */ /* 0x000fe200078e000d */
[----:B------:R-:W-:Y:S01]  /*48c0*/  STL [R1+0x1ab8], R18 ;  /* 0x001ab81201007387 */ /* 0x000fe20000100800 */
[----:B------:R-:W-:-:S04]  /*48d0*/  IMAD.HI.U32 R13, R3, R2, RZ ;  /* 0x00000002030d7227 */ /* 0x000fc800078e00ff */
[--C-:B------:R-:W-:Y:S01]  /*48e0*/  @!P3 IMAD.IADD R21, R21, 0x1, -R26.reuse ;  /* 0x000000011515b824 */ /* 0x100fe200078e0a1a */
[C---:B------:R-:W-:Y:S01]  /*48f0*/  ISETP.GT.U32.AND P3, PT, R26.reuse, R27, PT ;  /* 0x0000001b1a00720c */ /* 0x040fe20003f64070 */
[--C-:B------:R-:W-:Y:S01]  /*4900*/  @!P2 IMAD.IADD R25, R25, 0x1, -R26.reuse ;  /* 0x000000011919a824 */ /* 0x100fe200078e0a1a */
[----:B------:R-:W-:Y:S01]  /*4910*/  ISETP.GT.U32.AND P2, PT, R26, R24, PT ;  /* 0x000000181a00720c */ /* 0x000fe20003f44070 */
[----:B------:R-:W-:Y:S02]  /*4920*/  IMAD.MOV R13, RZ, RZ, -R13 ;  /* 0x000000ffff0d7224 */ /* 0x000fe400078e0a0d */
[----:B------:R-:W-:Y:S01]  /*4930*/  @!P4 IMAD.IADD R22, R22, 0x1, -R26 ;  /* 0x000000011616c824 */ /* 0x000fe200078e0a1a */
[C---:B------:R-:W-:Y:S01]  /*4940*/  ISETP.GT.U32.AND P4, PT, R26.reuse, R29, PT ;  /* 0x0000001d1a00720c */ /* 0x040fe20003f84070 */
[----:B------:R-:W-:Y:S01]  /*4950*/  IMAD R2, R26, R13, R2 ;  /* 0x0000000d1a027224 */ /* 0x000fe200078e0202 */
[----:B0-----:R-:W-:Y:S01]  /*4960*/  LOP3.LUT R13, R28, 0x7, RZ, 0xc0, !PT ;  /* 0x000000071c0d7812 */ /* 0x001fe200078ec0ff */
[----:B------:R-:W-:-:S04]  /*4970*/  IMAD.HI.U32 R3, R3, R4, RZ ;  /* 0x0000000403037227 */ /* 0x000fc800078e00ff */
[--C-:B------:R-:W-:Y:S01]  /*4980*/  @!P5 IMAD.IADD R23, R23, 0x1, -R26.reuse ;  /* 0x000000011717d824 */ /* 0x100fe200078e0a1a */
[C---:B------:R-:W-:Y:S01]  /*4990*/  ISETP.GT.U32.AND P5, PT, R26.reuse, R2, PT ;  /* 0x000000021a00720c */ /* 0x040fe20003fa4070 */
[----:B------:R-:W-:Y:S01]  /*49a0*/  @!P6 IMAD.MOV R19, RZ, RZ, -R19 ;  /* 0x000000ffff13e224 */ /* 0x000fe200078e0a13 */
[----:B------:R-:W-:Y:S01]  /*49b0*/  ISETP.GT.U32.AND P6, PT, R26, R25, PT ;  /* 0x000000191a00720c */ /* 0x000fe20003fc4070 */
[----:B------:R-:W-:Y:S02]  /*49c0*/  IMAD.MOV R3, RZ, RZ, -R3 ;  /* 0x000000ffff037224 */ /* 0x000fe400078e0a03 */
[--C-:B------:R-:W-:Y:S01]  /*49d0*/  @!P3 IMAD.IADD R27, R27, 0x1, -R26.reuse ;  /* 0x000000011b1bb824 */ /* 0x100fe200078e0a1a */
[----:B------:R-:W-:Y:S01]  /*49e0*/  STL [R1+0x1abc], R19 ;  /* 0x001abc1301007387 */ /* 0x000fe20000100800 */
[----:B------:R-:W-:Y:S01]  /*49f0*/  @!P2 IMAD.IADD R24, R24, 0x1, -R26 ;  /* 0x000000011818a824 */ /* 0x000fe200078e0a1a */
[C---:B------:R-:W-:Y:S01]  /*4a00*/  ISETP.GT.U32.AND P2, PT, R26.reuse, R0, PT ;  /* 0x000000001a00720c */ /* 0x040fe20003f44070 */
[----:B------:R-:W-:-:S02]  /*4a10*/  IMAD R4, R26, R3, R4 ;  /* 0x000000031a047224 */ /* 0x000fc400078e0204 */
[----:B------:R-:W-:Y:S01]  /*4a20*/  @!P0 IMAD.MOV R20, RZ, RZ, -R20 ;  /* 0x000000ffff148224 */ /* 0x000fe200078e0a14 */
[C---:B------:R-:W-:Y:S01]  /*4a30*/  ISETP.GT.U32.AND P0, PT, R26.reuse, R27, PT ;  /* 0x0000001b1a00720c */ /* 0x040fe20003f04070 */
[--C-:B------:R-:W-:Y:S01]  /*4a40*/  @!P4 IMAD.IADD R29, R29, 0x1, -R26.reuse ;  /* 0x000000011d1dc824 */ /* 0x100fe200078e0a1a */
[----:B------:R-:W-:Y:S01]  /*4a50*/  ISETP.GT.U32.AND P3, PT, R26, R4, PT ;  /* 0x000000041a00720c */ /* 0x000fe20003f64070 */
[--C-:B------:R-:W-:Y:S01]  /*4a60*/  @!P5 IMAD.IADD R2, R2, 0x1, -R26.reuse ;  /* 0x000000010202d824 */ /* 0x100fe200078e0a1a */
[----:B------:R-:W-:Y:S01]  /*4a70*/  ISETP.GE.AND P4, PT, R6, RZ, PT ;  /* 0x000000ff0600720c */ /* 0x000fe20003f86270 */
[----:B------:R-:W-:Y:S01]  /*4a80*/  IMAD.SHL.U32 R3, R28, 0x2, RZ ;  /* 0x000000021c037824 */ /* 0x000fe200078e00ff */
[----:B------:R-:W-:Y:S01]  /*4a90*/  ISETP.GE.AND P5, PT, R5, RZ, PT ;  /* 0x000000ff0500720c */ /* 0x000fe20003fa6270 */
[----:B-1----:R-:W-:Y:S02]  /*4aa0*/  IMAD R15, R13, 0x90, RZ ;  /* 0x000000900d0f7824 */ /* 0x002fe400078e02ff */
[--C-:B------:R-:W-:Y:S01]  /*4ab0*/  @!P6 IMAD.IADD R25, R25, 0x1, -R26.reuse ;  /* 0x000000011919e824 */ /* 0x100fe200078e0a1a */
[----:B------:R-:W-:Y:S01]  /*4ac0*/  ISETP.GE.AND P6, PT, R7, RZ, PT ;  /* 0x000000ff0700720c */ /* 0x000fe20003fc6270 */
[--C-:B------:R-:W-:Y:S01]  /*4ad0*/  @!P2 IMAD.IADD R0, R0, 0x1, -R26.reuse ;  /* 0x000000010000a824 */ /* 0x100fe200078e0a1a */
[----:B------:R-:W-:Y:S01]  /*4ae0*/  LOP3.LUT R15, R15, 0x30, R3, 0x78, !PT ;  /* 0x000000300f0f7812 */ /* 0x000fe200078e7803 */
[--C-:B------:R-:W-:Y:S01]  /*4af0*/  @!P0 IMAD.IADD R27, R27, 0x1, -R26.reuse ;  /* 0x000000011b1b8824 */ /* 0x100fe200078e0a1a */
[----:B------:R-:W-:Y:S01]  /*4b00*/  ISETP.GE.AND P2, PT, R14, RZ, PT ;  /* 0x000000ff0e00720c */ /* 0x000fe20003f46270 */
[----:B------:R-:W-:Y:S01]  /*4b10*/  IMAD R13, R13, 0x410, RZ ;  /* 0x000004100d0d7824 */ /* 0x000fe200078e02ff */
[----:B------:R-:W-:Y:S01]  /*4b20*/  LOP3.LUT R3, R3, 0x10, RZ, 0xc0, !PT ;  /* 0x0000001003037812 */ /* 0x000fe200078ec0ff */
[----:B------:R-:W-:Y:S01]  /*4b30*/  @!P3 IMAD.IADD R4, R4, 0x1, -R26 ;  /* 0x000000010404b824 */ /* 0x000fe200078e0a1a */
[----:B------:R-:W-:Y:S01]  /*4b40*/  ISETP.GE.AND P0, PT, R8, RZ, PT ;  /* 0x000000ff0800720c */ /* 0x000fe20003f06270 */
[----:B------:R-:W-:Y:S01]  /*4b50*/  IMAD.SHL.U32 R8, R28, 0x200, RZ ;  /* 0x000002001c087824 */ /* 0x000fe200078e00ff */
[----:B------:R-:W-:Y:S01]  /*4b60*/  LOP3.LUT R3, R3, 0x60, R28, 0xf8, !PT ;  /* 0x0000006003037812 */ /* 0x000fe200078ef81c */
[----:B------:R-:W-:Y:S01]  /*4b70*/  @!P4 IMAD.MOV R22, RZ, RZ, -R22 ;  /* 0x000000ffff16c224 */ /* 0x000fe200078e0a16 */
[C---:B------:R-:W-:Y:S01]  /*4b80*/  ISETP.GT.U32.AND P3, PT, R26.reuse, R29, PT ;  /* 0x0000001d1a00720c */ /* 0x040fe20003f64070 */
[----:B------:R-:W-:Y:S01]  /*4b90*/  @!P5 IMAD.MOV R23, RZ, RZ, -R23 ;  /* 0x000000ffff17d224 */ /* 0x000fe200078e0a17 */
[C---:B------:R-:W-:Y:S01]  /*4ba0*/  ISETP.GT.U32.AND P4, PT, R26.reuse, R2, PT ;  /* 0x000000021a00720c */ /* 0x040fe20003f84070 */
[----:B------:R-:W-:Y:S01]  /*4bb0*/  @!P6 IMAD.MOV R21, RZ, RZ, -R21 ;  /* 0x000000ffff15e224 */ /* 0x000fe200078e0a15 */
[----:B------:R-:W-:Y:S01]  /*4bc0*/  ISETP.GT.U32.AND P5, PT, R26, R0, PT ;  /* 0x000000001a00720c */ /* 0x000fe20003fa4070 */
[----:B------:R-:W2:Y:S01]  /*4bd0*/  LDL.LU R7, [R1+0x1b0c] ;  /* 0x001b0c0001077983 */ /* 0x000ea20000300800 */
[----:B------:R-:W-:-:S02]  /*4be0*/  LOP3.LUT R3, R13, R3, RZ, 0x3c, !PT ;  /* 0x000000030d037212 */ /* 0x000fc400078e3cff */
[----:B------:R-:W-:Y:S01]  /*4bf0*/  LOP3.LUT R8, R8, 0x2000, RZ, 0xc0, !PT ;  /* 0x0000200008087812 */ /* 0x000fe200078ec0ff */
[----:B------:R-:W3:Y:S01]  /*4c00*/  LDL.LU R6, [R1+0x1b08] ;  /* 0x001b080001067983 */ /* 0x000ee20000300800 */
[----:B------:R-:W-:-:S03]  /*4c10*/  @!P2 IMAD.MOV R24, RZ, RZ, -R24 ;  /* 0x000000ffff18a224 */ /* 0x000fc600078e0a18 */
[----:B------:R-:W4:Y:S01]  /*4c20*/  LDL.LU R5, [R1+0x1b04] ;  /* 0x001b040001057983 */ /* 0x000f220000300800 */
[----:B------:R-:W-:Y:S01]  /*4c30*/  IMAD.IADD R3, R8, 0x1, R3 ;  /* 0x0000000108037824 */ /* 0x000fe200078e0203 */
[----:B------:R-:W-:Y:S01]  /*4c40*/  ISETP.GE.AND P6, PT, R12, RZ, PT ;  /* 0x000000ff0c00720c */ /* 0x000fe20003fc6270 */
[--C-:B------:R-:W-:Y:S01]  /*4c50*/  @!P3 IMAD.IADD R29, R29, 0x1, -R26.reuse ;  /* 0x000000011d1db824 */ /* 0x100fe200078e0a1a */
[----:B------:R-:W-:Y:S01]  /*4c60*/  STL [R1+0x1ac0], R20 ;  /* 0x001ac01401007387 */ /* 0x000fe20000100800 */
[----:B------:R-:W-:Y:S01]  /*4c70*/  ISETP.GE.AND P3, PT, R11, RZ, PT ;  /* 0x000000ff0b00720c */ /* 0x000fe20003f66270 */
[--C-:B------:R-:W-:Y:S01]  /*4c80*/  @!P4 IMAD.IADD R2, R2, 0x1, -R26.reuse ;  /* 0x000000010202c824 */ /* 0x100fe200078e0a1a */
[----:B------:R-:W-:Y:S01]  /*4c90*/  ISETP.GE.AND P4, PT, R10, RZ, PT ;  /* 0x000000ff0a00720c */ /* 0x000fe20003f86270 */
[----:B------:R-:W-:Y:S01]  /*4ca0*/  STL [R1+0x1ac4], R21 ;  /* 0x001ac41501007387 */ /* 0x000fe20000100800 */
[----:B------:R-:W-:Y:S01]  /*4cb0*/  @!P5 IMAD.IADD R0, R0, 0x1, -R26 ;  /* 0x000000010000d824 */ /* 0x000fe200078e0a1a */
[----:B------:R-:W-:-:S02]  /*4cc0*/  ISETP.GE.AND P5, PT, R9, RZ, PT ;  /* 0x000000ff0900720c */ /* 0x000fc40003fa6270 */
[----:B------:R-:W-:Y:S01]  /*4cd0*/  STL [R1+0x1ac8], R22 ;  /* 0x001ac81601007387 */ /* 0x000fe20000100800 */
[----:B------:R-:W-:Y:S02]  /*4ce0*/  ISETP.GT.U32.AND P2, PT, R26, R4, PT ;  /* 0x000000041a00720c */ /* 0x000fe40003f44070 */
[----:B------:R-:W-:Y:S01]  /*4cf0*/  LOP3.LUT R28, R28, 0x3f, RZ, 0xc0, !PT ;  /* 0x0000003f1c1c7812 */ /* 0x000fe200078ec0ff */
[----:B------:R-:W-:Y:S04]  /*4d00*/  STL [R1+0x1acc], R23 ;  /* 0x001acc1701007387 */ /* 0x000fe80000100800 */
[----:B------:R-:W-:Y:S01]  /*4d10*/  STL [R1+0x1ad0], R24 ;  /* 0x001ad01801007387 */ /* 0x000fe20000100800 */
[----:B------:R-:W-:-:S03]  /*4d20*/  IMAD R13, R28, c[0x0][0x18c], RZ ;  /* 0x000063001c0d7a24 */ /* 0x000fc600078e02ff */
[----:B------:R0:W-:Y:S01]  /*4d30*/  STL [R1+0x1a10], R3 ;  /* 0x001a100301007387 */ /* 0x0001e20000100800 */
[----:B------:R-:W-:Y:S02]  /*4d40*/  @!P6 IMAD.MOV R25, RZ, RZ, -R25 ;  /* 0x000000ffff19e224 */ /* 0x000fe400078e0a19 */
[----:B------:R-:W-:Y:S01]  /*4d50*/  @!P2 IMAD.IADD R4, R4, 0x1, -R26 ;  /* 0x000000010404a824 */ /* 0x000fe200078e0a1a */
[----:B------:R-:W4:Y:S04]  /*4d60*/  LDL.LU R12, [R1+0x30] ;  /* 0x00003000010c7983 */ /* 0x000f280000300800 */
[----:B------:R-:W4:Y:S04]  /*4d70*/  LDL.LU R11, [R1+0x40] ;  /* 0x00004000010b7983 */ /* 0x000f280000300800 */
[----:B------:R-:W4:Y:S04]  /*4d80*/  LDL.LU R10, [R1+0x50] ;  /* 0x00005000010a7983 */ /* 0x000f280000300800 */
[----:B------:R-:W4:Y:S01]  /*4d90*/  LDL.LU R9, [R1+0x58] ;  /* 0x0000580001097983 */ /* 0x000f220000300800 */
[----:B------:R-:W-:Y:S01]  /*4da0*/  LEA R26, P6, R13, c[0x0][0x168], 0x1 ;  /* 0x00005a000d1a7a11 */ /* 0x000fe200078c08ff */
[----:B------:R-:W-:-:S02]  /*4db0*/  @!P0 IMAD.MOV R27, RZ, RZ, -R27 ;  /* 0x000000ffff1b8224 */ /* 0x000fc400078e0a1b */
[----:B------:R-:W4:Y:S01]  /*4dc0*/  LDL.LU R8, [R1+0xbc] ;  /* 0x0000bc0001087983 */ /* 0x000f220000300800 */
[----:B------:R-:W-:Y:S02]  /*4dd0*/  @!P3 IMAD.MOV R29, RZ, RZ, -R29 ;  /* 0x000000ffff1db224 */ /* 0x000fe400078e0a1d */
[----:B------:R-:W-:Y:S01]  /*4de0*/  @!P1 IMAD.MOV R2, RZ, RZ, -R2 ;  /* 0x000000ffff029224 */ /* 0x000fe200078e0a02 */
[----:B------:R-:W4:Y:S01]  /*4df0*/  LDL.LU R28, [R1+0x5c] ;  /* 0x00005c00011c7983 */ /* 0x000f220000300800 */
[----:B------:R-:W-:Y:S01]  /*4e00*/  @!P4 IMAD.MOV R0, RZ, RZ, -R0 ;  /* 0x000000ffff00c224 */ /* 0x000fe200078e0a00 */
[----:B------:R-:W-:Y:S01]  /*4e10*/  ISETP.NE.AND P2, PT, RZ, c[0x0][0x17c], PT ;  /* 0x00005f00ff007a0c */ /* 0x000fe20003f45270 */
[----:B------:R-:W-:Y:S01]  /*4e20*/  @!P5 IMAD.MOV R4, RZ, RZ, -R4 ;  /* 0x000000ffff04d224 */ /* 0x000fe200078e0a04 */
[----:B------:R-:W-:Y:S01]  /*4e30*/  STL [R1+0x1ad4], R25 ;  /* 0x001ad41901007387 */ /* 0x000fe20000100800 */
[----:B0-----:R-:W-:-:S03]  /*4e40*/  LOP3.LUT R3, RZ, c[0x0][0x17c], RZ, 0x33, !PT ;  /* 0x00005f00ff037a12 */ /* 0x001fc600078e33ff */
[----:B------:R-:W-:Y:S04]  /*4e50*/  STL [R1+0x1a38], R26 ;  /* 0x001a381a01007387 */ /* 0x000fe80000100800 */
[----:B------:R-:W-:Y:S04]  /*4e60*/  STL [R1+0x1ad8], R27 ;  /* 0x001ad81b01007387 */ /* 0x000fe80000100800 */
[----:B------:R-:W-:Y:S04]  /*4e70*/  STL [R1+0x1adc], R29 ;  /* 0x001adc1d01007387 */ /* 0x000fe80000100800 */
[----:B------:R-:W-:Y:S04]  /*4e80*/  STL [R1+0x1ae0], R2 ;  /* 0x001ae00201007387 */ /* 0x000fe80000100800 */
[----:B------:R2:W-:Y:S04]  /*4e90*/  STL [R1+0x1ae4], R0 ;  /* 0x001ae40001007387 */ /* 0x0005e80000100800 */
[----:B------:R4:W-:Y:S01]  /*4ea0*/  STL [R1+0x1ae8], R4 ;  /* 0x001ae80401007387 */ /* 0x0009e20000100800 */
[----:B--2---:R-:W-:-:S02]  /*4eb0*/  SEL R0, R3, R7, !P2 ;  /* 0x0000000703007207 */ /* 0x004fc40005000000 */
[C---:B---3--:R-:W-:Y:S02]  /*4ec0*/  SEL R2, R3.reuse, R6, !P2 ;  /* 0x0000000603027207 */ /* 0x048fe40005000000 */
[----:B----4-:R-:W-:-:S05]  /*4ed0*/  SEL R4, R3, R5, !P2 ;  /* 0x0000000503047207 */ /* 0x010fca0005000000 */
[----:B------:R0:W-:Y:S04]  /*4ee0*/  STL [R1+0x14], R4 ;  /* 0x0000140401007387 */ /* 0x0001e80000100800 */
[----:B------:R1:W-:Y:S01]  /*4ef0*/  STL [R1+0x10], R2 ;  /* 0x0000100201007387 */ /* 0x0003e20000100800 */
[C---:B------:R-:W-:Y:S02]  /*4f00*/  SEL R7, R3.reuse, R12, !P2 ;  /* 0x0000000c03077207 */ /* 0x040fe40005000000 */
[----:B------:R-:W-:-:S03]  /*4f10*/  SEL R5, R3, R11, !P2 ;  /* 0x0000000b03057207 */ /* 0x000fc60005000000 */
[----:B------:R-:W-:Y:S01]  /*4f20*/  STL [R1+0x1aec], R7 ;  /* 0x001aec0701007387 */ /* 0x000fe20000100800 */
[----:B------:R-:W-:-:S03]  /*4f30*/  SEL R6, R3, R10, !P2 ;  /* 0x0000000a03067207 */ /* 0x000fc60005000000 */
[----:B------:R2:W-:Y:S01]  /*4f40*/  STL [R1], R0 ;  /* 0x0000000001007387 */ /* 0x0005e20000100800 */
[----:B0-----:R-:W-:-:S03]  /*4f50*/  SEL R4, R3, R9, !P2 ;  /* 0x0000000903047207 */ /* 0x001fc60005000000 */
[----:B------:R-:W-:Y:S01]  /*4f60*/  STL [R1+0x1af0], R5 ;  /* 0x001af00501007387 */ /* 0x000fe20000100800 */
[----:B-1----:R-:W-:-:S03]  /*4f70*/  SEL R2, R3, R8, !P2 ;  /* 0x0000000803027207 */ /* 0x002fc60005000000 */
[----:B------:R0:W-:Y:S01]  /*4f80*/  STL [R1+0x1af4], R6 ;  /* 0x001af40601007387 */ /* 0x0001e20000100800 */
[----:B--2---:R-:W-:-:S03]  /*4f90*/  SEL R0, R3, R28, !P2 ;  /* 0x0000001c03007207 */ /* 0x004fc60005000000 */
[----:B------:R-:W-:Y:S04]  /*4fa0*/  STL [R1+0x20], R4 ;  /* 0x0000200401007387 */ /* 0x000fe80000100800 */
[----:B0-----:R-:W2:Y:S04]  /*4fb0*/  LDL.LU R6, [R1+0x70] ;  /* 0x0000700001067983 */ /* 0x001ea80000300800 */
[----:B------:R-:W-:Y:S04]  /*4fc0*/  STL [R1+0x28], R2 ;  /* 0x0000280201007387 */ /* 0x000fe80000100800 */
[----:B--2---:R0:W-:Y:S04]  /*4fd0*/  STL [R1+0x1af8], R6 ;  /* 0x001af80601007387 */ /* 0x0041e80000100800 */
[----:B------:R-:W-:Y:S04]  /*4fe0*/  STL [R1+0x30], R0 ;  /* 0x0000300001007387 */ /* 0x000fe80000100800 */
[----:B0-----:R-:W2:Y:S04]  /*4ff0*/  LDL.LU R6, [R1+0xb8] ;  /* 0x0000b80001067983 */ /* 0x001ea80000300800 */
[----:B--2---:R0:W-:Y:S04]  /*5000*/  STL [R1+0x1afc], R6 ;  /* 0x001afc0601007387 */ /* 0x0041e80000100800 */
[----:B0-----:R-:W2:Y:S04]  /*5010*/  LDL.LU R6, [R1+0xb4] ;  /* 0x0000b40001067983 */ /* 0x001ea80000300800 */
[----:B--2---:R0:W-:Y:S04]  /*5020*/  STL [R1+0x1b00], R6 ;  /* 0x001b000601007387 */ /* 0x0041e80000100800 */
[----:B0-----:R-:W2:Y:S04]  /*5030*/  LDL.LU R6, [R1+0x60] ;  /* 0x0000600001067983 */ /* 0x001ea80000300800 */
[----:B------:R-:W3:Y:S04]  /*5040*/  LDL.LU R5, [R1+0x78] ;  /* 0x0000780001057983 */ /* 0x000ee80000300800 */
[----:B------:R-:W4:Y:S04]  /*5050*/  LDL.LU R7, [R1+0xb0] ;  /* 0x0000b00001077983 */ /* 0x000f280000300800 */
[----:B------:R-:W3:Y:S04]  /*5060*/  LDL.LU R4, [R1+0xac] ;  /* 0x0000ac0001047983 */ /* 0x000ee80000300800 */
        /* <DEDUP_REMOVED lines=23> */
[----:B------:R-:W3:Y:S01]  /*51e0*/  LDL.LU R26, [R1+0x8] ;  /* 0x00000800011a7983 */ /* 0x000ee20000300800 */
[----:B--2---:R-:W-:-:S05]  /*51f0*/  SEL R6, R3, R6, !P2 ;  /* 0x0000000603067207 */ /* 0x004fca0005000000 */
[----:B------:R0:W-:Y:S04]  /*5200*/  STL [R1+0x38], R6 ;  /* 0x0000380601007387 */ /* 0x0001e80000100800 */
[----:B0-----:R-:W2:Y:S02]  /*5210*/  LDL.LU R6, [R1+0x1b00] ;  /* 0x001b000001067983 */ /* 0x001ea40000300800 */
[----:B--2---:R-:W-:-:S05]  /*5220*/  SEL R6, R3, R6, !P2 ;  /* 0x0000000603067207 */ /* 0x004fca0005000000 */
[----:B------:R0:W-:Y:S04]  /*5230*/  STL [R1+0x40], R6 ;  /* 0x0000400601007387 */ /* 0x0001e80000100800 */
[----:B0-----:R-:W2:Y:S02]  /*5240*/  LDL.LU R6, [R1+0x1afc] ;  /* 0x001afc0001067983 */ /* 0x001ea40000300800 */
[----:B--2---:R-:W-:-:S05]  /*5250*/  SEL R6, R3, R6, !P2 ;  /* 0x0000000603067207 */ /* 0x004fca0005000000 */
[----:B------:R0:W-:Y:S04]  /*5260*/  STL [R1+0x58], R6 ;  /* 0x0000580601007387 */ /* 0x0001e80000100800 */
[----:B0-----:R-:W2:Y:S01]  /*5270*/  LDL.LU R6, [R1+0x1af8] ;  /* 0x001af80001067983 */ /* 0x001ea20000300800 */
[C---:B---3--:R-:W-:Y:S02]  /*5280*/  SEL R5, R3.reuse, R5, !P2 ;  /* 0x0000000503057207 */ /* 0x048fe40005000000 */
[C---:B----4-:R-:W-:Y:S02]  /*5290*/  SEL R7, R3.reuse, R7, !P2 ;  /* 0x0000000703077207 */ /* 0x050fe40005000000 */
[C---:B------:R-:W-:Y:S02]  /*52a0*/  SEL R4, R3.reuse, R4, !P2 ;  /* 0x0000000403047207 */ /* 0x040fe40005000000 */
[----:B------:R-:W-:-:S02]  /*52b0*/  SEL R0, R3, R0, !P2 ;  /* 0x0000000003007207 */ /* 0x000fc40005000000 */
[C---:B------:R-:W-:Y:S02]  /*52c0*/  SEL R2, R3.reuse, R2, !P2 ;  /* 0x0000000203027207 */ /* 0x040fe40005000000 */
[C---:B------:R-:W-:Y:S02]  /*52d0*/  SEL R29, R3.reuse, R29, !P2 ;  /* 0x0000001d031d7207 */ /* 0x040fe40005000000 */
[C---:B------:R-:W-:Y:S02]  /*52e0*/  SEL R27, R3.reuse, R27, !P2 ;  /* 0x0000001b031b7207 */ /* 0x040fe40005000000 */
[C---:B------:R-:W-:Y:S02]  /*52f0*/  SEL R25, R3.reuse, R25, !P2 ;  /* 0x0000001903197207 */ /* 0x040fe40005000000 */
        /* <DEDUP_REMOVED lines=18> */
[----:B--2---:R-:W-:-:S05]  /*5420*/  SEL R6, R3, R6, !P2 ;  /* 0x0000000603067207 */ /* 0x004fca0005000000 */
[----:B------:R0:W-:Y:S04]  /*5430*/  STL [R1+0x60], R6 ;  /* 0x0000600601007387 */ /* 0x0001e80000100800 */
[----:B0-----:R-:W2:Y:S04]  /*5440*/  LDL.LU R6, [R1+0x1af4] ;  /* 0x001af40001067983 */ /* 0x001ea80000300800 */
[----:B------:R0:W-:Y:S04]  /*5450*/  STL [R1+0x68], R5 ;  /* 0x0000680501007387 */ /* 0x0001e80000100800 */
[----:B0-----:R-:W3:Y:S04]  /*5460*/  LDL.LU R5, [R1+0x1af0] ;  /* 0x001af00001057983 */ /* 0x001ee80000300800 */
[----:B------:R0:W-:Y:S04]  /*5470*/  STL [R1+0x70], R7 ;  /* 0x0000700701007387 */ /* 0x0001e80000100800 */
[----:B0-----:R-:W4:Y:S04]  /*5480*/  LDL.LU R7, [R1+0x1aec] ;  /* 0x001aec0001077983 */ /* 0x001f280000300800 */
[----:B------:R0:W-:Y:S04]  /*5490*/  STL [R1+0x78], R4 ;  /* 0x0000780401007387 */ /* 0x0001e80000100800 */
[----:B0-----:R-:W2:Y:S04]  /*54a0*/  LDL.LU R4, [R1+0x1ae8] ;  /* 0x001ae80001047983 */ /* 0x001ea80000300800 */
        /* <DEDUP_REMOVED lines=41> */
[----:B0-----:R-:W3:Y:S04]  /*5740*/  LDL.LU R9, [R1+0x1a94] ;  /* 0x001a940001097983 */ /* 0x001ee80000300800 */
[----:B------:R0:W-:Y:S04]  /*5750*/  STL [R1+0x94], R8 ;  /* 0x0000940801007387 */ /* 0x0001e80000100800 */
[----:B0-----:R-:W3:Y:S04]  /*5760*/  LDL.LU R8, [R1+0x1a90] ;  /* 0x001a900001087983 */ /* 0x001ee80000300800 */
[----:B------:R0:W-:Y:S04]  /*5770*/  STL [R1+0x8c], R28 ;  /* 0x00008c1c01007387 */ /* 0x0001e80000100800 */
[----:B0-----:R-:W3:Y:S01]  /*5780*/  LDL.LU R28, [R1+0x1a8c] ;  /* 0x001a8c00011c7983 */ /* 0x001ee20000300800 */
[----:B------:R-:W-:-:S05]  /*5790*/  SEL R26, R3, R26, !P2 ;  /* 0x0000001a031a7207 */ /* 0x000fca0005000000 */
[----:B------:R3:W-:Y:S01]  /*57a0*/  STL [R1+0x88], R26 ;  /* 0x0000881a01007387 */ /* 0x0007e20000100800 */
[C---:B--2---:R-:W-:Y:S02]  /*57b0*/  SEL R10, R3.reuse, R10, !P2 ;  /* 0x0000000a030a7207 */ /* 0x044fe40005000000 */
[C---:B---3--:R-:W-:Y:S02]  /*57c0*/  SEL R26, R3.reuse, R28, !P2 ;  /* 0x0000001c031a7207 */ /* 0x048fe40005000000 */
[----:B------:R-:W2:Y:S04]  /*57d0*/  LDL.LU R28, [R1+0x1a88] ;  /* 0x001a8800011c7983 */ /* 0x000ea80000300800 */
[----:B------:R0:W-:Y:S02]  /*57e0*/  STL [R1+0x84], R26 ;  /* 0x0000841a01007387 */ /* 0x0001e40000100800 */
[----:B0-----:R-:W-:-:S02]  /*57f0*/  SEL R26, R3, R8, !P2 ;  /* 0x00000008031a7207 */ /* 0x001fc40005000000 */
[C---:B------:R-:W-:Y:S02]  /*5800*/  SEL R8, R3.reuse, R9, !P2 ;  /* 0x0000000903087207 */ /* 0x040fe40005000000 */
[C---:B------:R-:W-:Y:S01]  /*5810*/  SEL R9, R3.reuse, R11, !P2 ;  /* 0x0000000b03097207 */ /* 0x040fe20005000000 */
[----:B------:R-:W-:Y:S04]  /*5820*/  STL [R1+0x7c], R26 ;  /* 0x00007c1a01007387 */ /* 0x000fe80000100800 */
[----:B------:R0:W-:Y:S04]  /*5830*/  STL [R1+0x74], R8 ;  /* 0x0000740801007387 */ /* 0x0001e80000100800 */
[----:B------:R1:W-:Y:S04]  /*5840*/  STL [R1+0x6c], R10 ;  /* 0x00006c0a01007387 */ /* 0x0003e80000100800 */
[----:B------:R3:W-:Y:S01]  /*5850*/  STL [R1+0x64], R9 ;  /* 0x0000640901007387 */ /* 0x0007e20000100800 */
[----:B0-----:R-:W-:-:S02]  /*5860*/  SEL R8, R3, R12, !P2 ;  /* 0x0000000c03087207 */ /* 0x001fc40005000000 */
[----:B-1----:R-:W-:-:S03]  /*5870*/  SEL R10, R3, R13, !P2 ;  /* 0x0000000d030a7207 */ /* 0x002fc60005000000 */
[----:B------:R0:W-:Y:S01]  /*5880*/  STL [R1+0x5c], R8 ;  /* 0x00005c0801007387 */ /* 0x0001e20000100800 */
[----:B---3--:R-:W-:-:S03]  /*5890*/  SEL R9, R3, R14, !P2 ;  /* 0x0000000e03097207 */ /* 0x008fc60005000000 */
[----:B------:R-:W-:Y:S04]  /*58a0*/  STL [R1+0x54], R10 ;  /* 0x0000540a01007387 */ /* 0x000fe80000100800 */
[----:B------:R1:W-:Y:S01]  /*58b0*/  STL [R1+0x50], R9 ;  /* 0x0000500901007387 */ /* 0x0003e20000100800 */
[C---:B0-----:R-:W-:Y:S02]  /*58c0*/  SEL R8, R3.reuse, R15, !P2 ;  /* 0x0000000f03087207 */ /* 0x041fe40005000000 */
[----:B------:R-:W-:Y:S02]  /*58d0*/  SEL R3, R3, R16, !P2 ;  /* 0x0000001003037207 */ /* 0x000fe40005000000 */
[----:B------:R-:W-:Y:S01]  /*58e0*/  LOP3.LUT R16, RZ, c[0x0][0x17c], RZ, 0x33, !PT ;  /* 0x00005f00ff107a12 */ /* 0x000fe200078e33ff */
[----:B------:R0:W-:Y:S03]  /*58f0*/  STL [R1+0x4c], R8 ;  /* 0x00004c0801007387 */ /* 0x0001e60000100800 */
[C---:B-1----:R-:W-:Y:S01]  /*5900*/  SEL R9, R16.reuse, R18, !P2 ;  /* 0x0000001210097207 */ /* 0x042fe20005000000 */
[----:B------:R1:W-:Y:S01]  /*5910*/  STL [R1+0x48], R3 ;  /* 0x0000480301007387 */ /* 0x0003e20000100800 */
[----:B0-----:R-:W-:-:S03]  /*5920*/  SEL R8, R16, R17, !P2 ;  /* 0x0000001110087207 */ /* 0x001fc60005000000 */
[----:B-1----:R-:W3:Y:S01]  /*5930*/  LDL.LU R3, [R1+0xe4] ;  /* 0x0000e40001037983 */ /* 0x002ee20000300800 */
[----:B------:R-:W-:-:S03]  /*5940*/  SEL R10, R16, R20, !P2 ;  /* 0x00000014100a7207 */ /* 0x000fc60005000000 */
[----:B------:R0:W-:Y:S04]  /*5950*/  STL [R1+0x44], R8 ;  /* 0x0000440801007387 */ /* 0x0001e80000100800 */
[----:B------:R1:W-:Y:S01]  /*5960*/  STL [R1+0x3c], R9 ;  /* 0x00003c0901007387 */ /* 0x0003e20000100800 */
[C---:B0-----:R-:W-:Y:S02]  /*5970*/  SEL R8, R16.reuse, R19, !P2 ;  /* 0x0000001310087207 */ /* 0x041fe40005000000 */
[----:B-1----:R-:W-:-:S03]  /*5980*/  SEL R9, R16, R21, !P2 ;  /* 0x0000001510097207 */ /* 0x002fc60005000000 */
[----:B------:R0:W-:Y:S01]  /*5990*/  STL [R1+0x34], R8 ;  /* 0x0000340801007387 */ /* 0x0001e20000100800 */
[----:B------:R-:W-:-:S03]  /*59a0*/  SEL R26, R16, R23, !P2 ;  /* 0x00000017101a7207 */ /* 0x000fc60005000000 */
[----:B------:R1:W-:Y:S04]  /*59b0*/  STL [R1+0x2c], R10 ;  /* 0x00002c0a01007387 */ /* 0x0003e80000100800 */
[----:B------:R-:W4:Y:S01]  /*59c0*/  LDL.LU R14, [R1+0xf4] ;  /* 0x0000f400010e7983 */ /* 0x000f220000300800 */
[----:B0-----:R-:W-:-:S03]  /*59d0*/  SEL R8, R16, R22, !P2 ;  /* 0x0000001610087207 */ /* 0x001fc60005000000 */
[----:B------:R-:W-:Y:S04]  /*59e0*/  STL [R1+0x24], R9 ;  /* 0x0000240901007387 */ /* 0x000fe80000100800 */
[----:B-1----:R-:W4:Y:S04]  /*59f0*/  LDL.LU R10, [R1+0xf8] ;  /* 0x0000f800010a7983 */ /* 0x002f280000300800 */
[----:B------:R0:W-:Y:S04]  /*5a00*/  STL [R1+0x1c], R8 ;  /* 0x00001c0801007387 */ /* 0x0001e80000100800 */
[----:B------:R-:W4:Y:S04]  /*5a10*/  LDL.LU R11, [R1+0x14] ;  /* 0x00001400010b7983 */ /* 0x000f280000300800 */
[----:B------:R-:W-:Y:S04]  /*5a20*/  STL [R1+0x1a3c], R26 ;  /* 0x001a3c1a01007387 */ /* 0x000fe80000100800 */
[----:B------:R-:W4:Y:S04]  /*5a30*/  LDL.LU R12, [R1+0x10] ;  /* 0x00001000010c7983 */ /* 0x000f280000300800 */
[----:B------:R-:W4:Y:S01]  /*5a40*/  LDL.LU R13, [R1] ;  /* 0x00000000010d7983 */ /* 0x000f220000300800 */
[----:B0-----:R-:W-:-:S02]  /*5a50*/  SEL R8, R16, R24, !P2 ;  /* 0x0000001810087207 */ /* 0x001fc40005000000 */
[C---:B------:R-:W-:Y:S02]  /*5a60*/  SEL R25, R16.reuse, R25, !P2 ;  /* 0x0000001910197207 */ /* 0x040fe40005000000 */
[C---:B------:R-:W-:Y:S01]  /*5a70*/  SEL R27, R16.reuse, R27, !P2 ;  /* 0x0000001b101b7207 */ /* 0x040fe20005000000 */
[----:B------:R0:W-:Y:S01]  /*5a80*/  STL [R1+0x4], R8 ;  /* 0x0000040801007387 */ /* 0x0001e20000100800 */
[C---:B------:R-:W-:Y:S02]  /*5a90*/  SEL R29, R16.reuse, R29, !P2 ;  /* 0x0000001d101d7207 */ /* 0x040fe40005000000 */
[C---:B------:R-:W-:Y:S01]  /*5aa0*/  SEL R4, R16.reuse, R4, !P2 ;  /* 0x0000000410047207 */ /* 0x040fe20005000000 */
[----:B------:R-:W4:Y:S01]  /*5ab0*/  LDL.LU R15, [R1+0x20] ;  /* 0x00002000010f7983 */ /* 0x000f220000300800 */
[----:B------:R-:W-:-:S03]  /*5ac0*/  SEL R2, R16, R2, !P2 ;  /* 0x0000000210027207 */ /* 0x000fc60005000000 */
[----:B------:R-:W4:Y:S01]  /*5ad0*/  LDL.LU R17, [R1+0x28] ;  /* 0x0000280001117983 */ /* 0x000f220000300800 */
[----:B0-----:R-:W-:-:S03]  /*5ae0*/  SEL R8, R16, R0, !P2 ;  /* 0x0000000010087207 */ /* 0x001fc60005000000 */
[----:B------:R-:W-:Y:S04]  /*5af0*/  STL [R1+0x1a40], R25 ;  /* 0x001a401901007387 */ /* 0x000fe80000100800 */
[----:B------:R-:W-:Y:S04]  /*5b00*/  STL [R1+0x1a44], R27 ;  /* 0x001a441b01007387 */ /* 0x000fe80000100800 */
[----:B------:R-:W-:Y:S04]  /*5b10*/  STL [R1+0x1a48], R29 ;  /* 0x001a481d01007387 */ /* 0x000fe80000100800 */
[----:B------:R-:W-:Y:S04]  /*5b20*/  STL [R1+0x1a4c], R8 ;  /* 0x001a4c0801007387 */ /* 0x000fe80000100800 */
[----:B------:R-:W-:Y:S04]  /*5b30*/  STL [R1+0x1a50], R4 ;  /* 0x001a500401007387 */ /* 0x000fe80000100800 */
[----:B------:R-:W-:Y:S04]  /*5b40*/  STL [R1+0x1a54], R2 ;  /* 0x001a540201007387 */ /* 0x000fe80000100800 */
[----:B------:R-:W4:Y:S04]  /*5b50*/  LDL.LU R19, [R1+0x30] ;  /* 0x0000300001137983 */ /* 0x000f280000300800 */
[----:B------:R-:W0:Y:S02]  /*5b60*/  S2R R9, SR_TID.X ;  /* 0x0000000000097919 */ /* 0x000e240000002100 */
[----:B0-----:R-:W-:-:S05]  /*5b70*/  LOP3.LUT R9, R9, 0x3f, RZ, 0xc0, !PT ;  /* 0x0000003f09097812 */ /* 0x001fca00078ec0ff */
[----:B------:R-:W-:-:S05]  /*5b80*/  IMAD R9, R9, c[0x0][0x18c], RZ ;  /* 0x0000630009097a24 */ /* 0x000fca00078e02ff */
[----:B------:R-:W-:-:S05]  /*5b90*/  LEA.HI.X.SX32 R0, R9, c[0x0][0x16c], 0x1, P6 ;  /* 0x00005b0009007a11 */ /* 0x000fca00030f0eff */
[----:B------:R4:W-:Y:S01]  /*5ba0*/  STL [R1+0x1a34], R0 ;  /* 0x001a340001007387 */ /* 0x0009e20000100800 */
[----:B------:R-:W-:Y:S02]  /*5bb0*/  IMAD R24, R6, c[0x0][0x190], RZ ;  /* 0x0000640006187a24 */ /* 0x000fe400078e02ff */
[----:B--2---:R-:W-:Y:S02]  /*5bc0*/  IMAD R28, R28, c[0x0][0x184], RZ ;  /* 0x000061001c1c7a24 */ /* 0x004fe400078e02ff */
[----:B---3--:R-:W-:-:S05]  /*5bd0*/  IMAD R3, R3, c[0x0][0x184], RZ ;  /* 0x0000610003037a24 */ /* 0x008fca00078e02ff */
[----:B------:R0:W-:Y:S04]  /*5be0*/  STL [R1+0x1a14], R3 ;  /* 0x001a140301007387 */ /* 0x0001e80000100800 */
[----:B------:R-:W2:Y:S04]  /*5bf0*/  LDL.LU R9, [R1+0x38] ;  /* 0x0000380001097983 */ /* 0x000ea80000300800 */
[----:B------:R-:W-:Y:S01]  /*5c00*/  STL [R1+0x1a18], R28 ;  /* 0x001a181c01007387 */ /* 0x000fe20000100800 */
[----:B----4-:R-:W-:Y:S02]  /*5c10*/  IMAD R0, R14, c[0x0][0x184], RZ ;  /* 0x000061000e007a24 */ /* 0x010fe400078e02ff */
[----:B0-----:R-:W-:-:S02]  /*5c20*/  IMAD R3, R10, c[0x0][0x184], RZ ;  /* 0x000061000a037a24 */ /* 0x001fc400078e02ff */
[----:B------:R-:W3:Y:S04]  /*5c30*/  LDL.LU R10, [R1+0x40] ;  /* 0x00004000010a7983 */ /* 0x000ee80000300800 */
[----:B------:R0:W-:Y:S04]  /*5c40*/  STL [R1+0xe8], R0 ;  /* 0x0000e80001007387 */ /* 0x0001e80000100800 */
[----:B------:R-:W-:Y:S01]  /*5c50*/  STL [R1+0x1a1c], R3 ;  /* 0x001a1c0301007387 */ /* 0x000fe20000100800 */
[----:B0-----:R-:W-:Y:S02]  /*5c60*/  IMAD R0, R11, c[0x0][0x190], RZ ;  /* 0x000064000b007a24 */ /* 0x001fe400078e02ff */
[----:B------:R-:W-:Y:S01]  /*5c70*/  IMAD R2, R12, c[0x0][0x190], RZ ;  /* 0x000064000c027a24 */ /* 0x000fe200078e02ff */
[----:B------:R-:W4:Y:S04]  /*5c80*/  LDL.LU R11, [R1+0x58] ;  /* 0x00005800010b7983 */ /* 0x000f280000300800 */
[----:B------:R0:W-:Y:S04]  /*5c90*/  STL [R1+0x18], R0 ;  /* 0x0000180001007387 */ /* 0x0001e80000100800 */
[----:B------:R-:W4:Y:S04]  /*5ca0*/  LDL.LU R12, [R1+0x60] ;  /* 0x00006000010c7983 */ /* 0x000f280000300800 */
[----:B------:R1:W-:Y:S01]  /*5cb0*/  STL [R1+0x14], R2 ;  /* 0x0000140201007387 */ /* 0x0003e20000100800 */
[----:B0-----:R-:W-:-:S03]  /*5cc0*/  IMAD R0, R13, c[0x0][0x190], RZ ;  /* 0x000064000d007a24 */ /* 0x001fc600078e02ff */
[----:B------:R-:W4:Y:S04]  /*5cd0*/  LDL.LU R13, [R1+0x68] ;  /* 0x00006800010d7983 */ /* 0x000f280000300800 */
[----:B------:R0:W-:Y:S01]  /*5ce0*/  STL [R1+0x10], R0 ;  /* 0x0000100001007387 */ /* 0x0001e20000100800 */
[----:B-1----:R-:W-:-:S03]  /*5cf0*/  IMAD R2, R7, c[0x0][0x190], RZ ;  /* 0x0000640007027a24 */ /* 0x002fc600078e02ff */
[----:B------:R-:W4:Y:S01]  /*5d00*/  LDL.LU R14, [R1+0x70] ;  /* 0x00007000010e7983 */ /* 0x000f220000300800 */
[----:B0-----:R-:W-:-:S03]  /*5d10*/  IMAD R0, R5, c[0x0][0x190], RZ ;  /* 0x0000640005007a24 */ /* 0x001fc600078e02ff */
[----:B------:R-:W-:Y:S01]  /*5d20*/  STL [R1+0xc], R2 ;  /* 0x00000c0201007387 */ /* 0x000fe20000100800 */
[----:B------:R-:W-:-:S03]  /*5d30*/  IMAD R5, R15, c[0x0][0x190], RZ ;  /* 0x000064000f057a24 */ /* 0x000fc600078e02ff */
[----:B------:R-:W-:Y:S01]  /*5d40*/  STL [R1+0x1a58], R24 ;  /* 0x001a581801007387 */ /* 0x000fe20000100800 */
[----:B------:R-:W-:-:S03]  /*5d50*/  IMAD R6, R17, c[0x0][0x190], RZ ;  /* 0x0000640011067a24 */ /* 0x000fc600078e02ff */
[----:B------:R0:W-:Y:S04]  /*5d60*/  STL [R1], R0 ;  /* 0x0000000001007387 */ /* 0x0001e80000100800 */
[----:B------:R-:W4:Y:S04]  /*5d70*/  LDL.LU R15, [R1+0x78] ;  /* 0x00007800010f7983 */ /* 0x000f280000300800 */
[----:B------:R-:W4:Y:S01]  /*5d80*/  LDL.LU R16, [R1+0x80] ;  /* 0x0000800001107983 */ /* 0x000f220000300800 */
[----:B------:R-:W-:-:S03]  /*5d90*/  IMAD R7, R19, c[0x0][0x190], RZ ;  /* 0x0000640013077a24 */ /* 0x000fc600078e02ff */
[----:B------:R-:W-:Y:S04]  /*5da0*/  STL [R1+0x1a5c], R5 ;  /* 0x001a5c0501007387 */ /* 0x000fe80000100800 */
[----:B------:R-:W4:Y:S04]  /*5db0*/  LDL.LU R17, [R1+0x90] ;  /* 0x0000900001117983 */ /* 0x000f280000300800 */
[----:B------:R-:W4:Y:S04]  /*5dc0*/  LDL.LU R18, [R1+0x98] ;  /* 0x0000980001127983 */ /* 0x000f280000300800 */
[----:B------:R-:W-:Y:S04]  /*5dd0*/  STL [R1+0x1a60], R6 ;  /* 0x001a600601007387 */ /* 0x000fe80000100800 */
[----:B------:R-:W4:Y:S04]  /*5de0*/  LDL.LU R19, [R1+0xa0] ;  /* 0x0000a00001137983 */ /* 0x000f280000300800 */
[----:B------:R-:W4:Y:S04]  /*5df0*/  LDL.LU R20, [R1+0xa8] ;  /* 0x0000a80001147983 */ /* 0x000f280000300800 */
[----:B------:R-:W4:Y:S04]  /*5e00*/  LDL.LU R21, [R1+0xb0] ;  /* 0x0000b00001157983 */ /* 0x000f280000300800 */
[----:B------:R-:W4:Y:S04]  /*5e10*/  LDL.LU R22, [R1+0xbc] ;  /* 0x0000bc0001167983 */ /* 0x000f280000300800 */
[----:B------:R-:W-:Y:S04]  /*5e20*/  STL [R1+0x1a30], R7 ;  /* 0x001a300701007387 */ /* 0x000fe80000100800 */
[----:B------:R-:W4:Y:S04]  /*5e30*/  LDL.LU R23, [R1+0xdc] ;  /* 0x0000dc0001177983 */ /* 0x000f280000300800 */
[----:B------:R-:W4:Y:S01]  /*5e40*/  LDL.LU R4, [R1+0xe0] ;  /* 0x0000e00001047983 */ /* 0x000f220000300800 */
[----:B--2---:R-:W-:-:S05]  /*5e50*/  IMAD R9, R9, c[0x0][0x190], RZ ;  /* 0x0000640009097a24 */ /* 0x004fca00078e02ff */
[----:B------:R-:W-:Y:S04]  /*5e60*/  STL [R1+0x1a2c], R9 ;  /* 0x001a2c0901007387 */ /* 0x000fe80000100800 */
[----:B------:R-:W2:Y:S01]  /*5e70*/  LDL.LU R8, [R1+0xd8] ;  /* 0x0000d80001087983 */ /* 0x000ea20000300800 */
[----:B---3--:R-:W-:-:S05]  /*5e80*/  IMAD R10, R10, c[0x0][0x190], RZ ;  /* 0x000064000a0a7a24 */ /* 0x008fca00078e02ff */
[----:B------:R-:W-:Y:S01]  /*5e90*/  STL [R1+0x1a28], R10 ;  /* 0x001a280a01007387 */ /* 0x000fe20000100800 */
[----:B----4-:R-:W-:Y:S02]  /*5ea0*/  IMAD R11, R11, c[0x0][0x190], RZ ;  /* 0x000064000b0b7a24 */ /* 0x010fe400078e02ff */
[----:B------:R-:W-:-:S03]  /*5eb0*/  IMAD R12, R12, c[0x0][0x190], RZ ;  /* 0x000064000c0c7a24 */ /* 0x000fc600078e02ff */
[----:B------:R-:W-:Y:S01]  /*5ec0*/  STL [R1+0x1a64], R11 ;  /* 0x001a640b01007387 */ /* 0x000fe20000100800 */
[----:B------:R-:W-:-:S03]  /*5ed0*/  IMAD R13, R13, c[0x0][0x190], RZ ;  /* 0x000064000d0d7a24 */ /* 0x000fc600078e02ff */
[----:B------:R-:W-:Y:S04]  /*5ee0*/  STL [R1+0x1a68], R12 ;  /* 0x001a680c01007387 */ /* 0x000fe80000100800 */
[----:B------:R-:W-:Y:S04]  /*5ef0*/  STL [R1+0x1a6c], R13 ;  /* 0x001a6c0d01007387 */ /* 0x000fe80000100800 */
[----:B------:R-:W3:Y:S04]  /*5f00*/  LDL.LU R29, [R1+0xd4] ;  /* 0x0000d400011d7983 */ /* 0x000ee80000300800 */
[----:B------:R-:W4:Y:S04]  /*5f10*/  LDL.LU R27, [R1+0xd0] ;  /* 0x0000d000011b7983 */ /* 0x000f280000300800 */
[----:B------:R-:W4:Y:S01]  /*5f20*/  LDL.LU R25, [R1+0xcc] ;  /* 0x0000cc0001197983 */ /* 0x000f220000300800 */
[----:B------:R-:W-:-:S05]  /*5f30*/  IMAD R14, R14, c[0x0][0x190], RZ ;  /* 0x000064000e0e7a24 */ /* 0x000fca00078e02ff */
[----:B------:R-:W-:Y:S01]  /*5f40*/  STL [R1+0x1a70], R14 ;  /* 0x001a700e01007387 */ /* 0x000fe20000100800 */
[----:B------:R-:W-:Y:S02]  /*5f50*/  IMAD R15, R15, c[0x0][0x190], RZ ;  /* 0x000064000f0f7a24 */ /* 0x000fe400078e02ff */
[----:B------:R-:W-:-:S03]  /*5f60*/  IMAD R16, R16, c[0x0][0x190], RZ ;  /* 0x0000640010107a24 */ /* 0x000fc600078e02ff */
[----:B------:R-:W-:Y:S01]  /*5f70*/  STL [R1+0x1a74], R15 ;  /* 0x001a740f01007387 */ /* 0x000fe20000100800 */
[----:B------:R-:W-:-:S03]  /*5f80*/  IMAD R17, R17, c[0x0][0x190], RZ ;  /* 0x0000640011117a24 */ /* 0x000fc600078e02ff */
[----:B------:R-:W-:Y:S01]  /*5f90*/  STL [R1+0x1a78], R16 ;  /* 0x001a781001007387 */ /* 0x000fe20000100800 */
[----:B------:R-:W-:-:S03]  /*5fa0*/  IMAD R18, R18, c[0x0][0x190], RZ ;  /* 0x0000640012127a24 */ /* 0x000fc600078e02ff */
[----:B------:R-:W-:Y:S01]  /*5fb0*/  STL [R1+0x1a7c], R17 ;  /* 0x001a7c1101007387 */ /* 0x000fe20000100800 */
[----:B------:R-:W-:-:S03]  /*5fc0*/  IMAD R19, R19, c[0x0][0x190], RZ ;  /* 0x0000640013137a24 */ /* 0x000fc600078e02ff */
[----:B------:R-:W-:Y:S04]  /*5fd0*/  STL [R1+0x1a80], R18 ;  /* 0x001a801201007387 */ /* 0x000fe80000100800 */
[----:B------:R1:W-:Y:S04]  /*5fe0*/  STL [R1+0x1a84], R19 ;  /* 0x001a841301007387 */ /* 0x0003e80000100800 */
[----:B------:R-:W4:Y:S04]  /*5ff0*/  LDL.LU R28, [R1+0xc8] ;  /* 0x0000c800011c7983 */ /* 0x000f280000300800 */
[----:B------:R-:W4:Y:S04]  /*6000*/  LDL.LU R26, [R1+0xc4] ;  /* 0x0000c400011a7983 */ /* 0x000f280000300800 */
[----:B0-----:R-:W4:Y:S01]  /*6010*/  LDL.LU R0, [R1+0xc0] ;  /* 0x0000c00001007983 */ /* 0x001f220000300800 */
[----:B------:R-:W-:-:S05]  /*6020*/  IMAD R3, R4, c[0x0][0x190], RZ ;  /* 0x0000640004037a24 */ /* 0x000fca00078e02ff */
[----:B------:R4:W-:Y:S04]  /*6030*/  STL [R1+0x20], R3 ;  /* 0x0000200301007387 */ /* 0x0009e80000100800 */
[----:B-1----:R-:W4:Y:S04]  /*6040*/  LDL.LU R19, [R1+0xb8] ;  /* 0x0000b80001137983 */ /* 0x002f280000300800 */
[----:B------:R-:W4:Y:S01]  /*6050*/  LDL.LU R18, [R1+0xb4] ;  /* 0x0000b40001127983 */ /* 0x000f220000300800 */
[----:B--2---:R-:W-:-:S05]  /*6060*/  IMAD R2, R8, c[0x0][0x190], RZ ;  /* 0x0000640008027a24 */ /* 0x004fca00078e02ff */
[----:B------:R0:W-:Y:S04]  /*6070*/  STL [R1+0x28], R2 ;  /* 0x0000280201007387 */ /* 0x0001e80000100800 */
[----:B------:R-:W2:Y:S04]  /*6080*/  LDL.LU R17, [R1+0xac] ;  /* 0x0000ac0001117983 */ /* 0x000ea80000300800 */
[----:B------:R-:W2:Y:S04]  /*6090*/  LDL.LU R16, [R1+0xa4] ;  /* 0x0000a40001107983 */ /* 0x000ea80000300800 */
[----:B------:R-:W2:Y:S04]  /*60a0*/  LDL.LU R15, [R1+0x9c] ;  /* 0x00009c00010f7983 */ /* 0x000ea80000300800 */
[----:B------:R-:W2:Y:S04]  /*60b0*/  LDL.LU R10, [R1+0x94] ;  /* 0x00009400010a7983 */ /* 0x000ea80000300800 */
[----:B------:R-:W2:Y:S04]  /*60c0*/  LDL.LU R9, [R1+0x8c] ;  /* 0x00008c0001097983 */ /* 0x000ea80000300800 */
[----:B------:R-:W2:Y:S01]  /*60d0*/  LDL.LU R7, [R1+0x88] ;  /* 0x0000880001077983 */ /* 0x000ea20000300800 */
[----:B---3--:R-:W-:-:S02]  /*60e0*/  IMAD R4, R29, c[0x0][0x190], RZ ;  /* 0x000064001d047a24 */ /* 0x008fc400078e02ff */
[----:B----4-:R-:W-:-:S03]  /*60f0*/  IMAD R3, R27, c[0x0][0x190], RZ ;  /* 0x000064001b037a24 */ /* 0x010fc600078e02ff */
[----:B------:R-:W-:Y:S01]  /*6100*/  STL [R1+0x30], R4 ;  /* 0x0000300401007387 */ /* 0x000fe20000100800 */
[----:B0-----:R-:W-:-:S03]  /*6110*/  IMAD R2, R25, c[0x0][0x190], RZ ;  /* 0x0000640019027a24 */ /* 0x001fc600078e02ff */
[----:B------:R-:W3:Y:S04]  /*6120*/  LDL.LU R14, [R1+0x84] ;  /* 0x00008400010e7983 */ /* 0x000ee80000300800 */
[----:B------:R-:W-:Y:S04]  /*6130*/  STL [R1+0x38], R3 ;  /* 0x0000380301007387 */ /* 0x000fe80000100800 */
[----:B------:R-:W4:Y:S04]  /*6140*/  LDL.LU R13, [R1+0x7c] ;  /* 0x00007c00010d7983 */ /* 0x000f280000300800 */
[----:B------:R0:W-:Y:S04]  /*6150*/  STL [R1+0x40], R2 ;  /* 0x0000400201007387 */ /* 0x0001e80000100800 */
[----:B------:R-:W4:Y:S04]  /*6160*/  LDL.LU R12, [R1+0x74] ;  /* 0x00007400010c7983 */ /* 0x000f280000300800 */
[----:B------:R-:W4:Y:S04]  /*6170*/  LDL.LU R11, [R1+0x6c] ;  /* 0x00006c00010b7983 */ /* 0x000f280000300800 */
[----:B------:R-:W4:Y:S04]  /*6180*/  LDL.LU R6, [R1+0x64] ;  /* 0x0000640001067983 */ /* 0x000f280000300800 */
[----:B------:R-:W4:Y:S04]  /*6190*/  LDL.LU R5, [R1+0x5c] ;  /* 0x00005c0001057983 */ /* 0x000f280000300800 */
[----:B------:R-:W4:Y:S04]  /*61a0*/  LDL.LU R24, [R1+0x54] ;  /* 0x0000540001187983 */ /* 0x000f280000300800 */
[----:B0-----:R-:W4:Y:S04]  /*61b0*/  LDL.LU R2, [R1+0x50] ;  /* 0x0000500001027983 */ /* 0x001f280000300800 */
[----:B------:R-:W4:Y:S04]  /*61c0*/  LDL.LU R4, [R1+0x4c] ;  /* 0x00004c0001047983 */ /* 0x000f280000300800 */
[----:B------:R-:W4:Y:S01]  /*61d0*/  LDL.LU R8, [R1+0x48] ;  /* 0x0000480001087983 */ /* 0x000f220000300800 */
[----:B------:R-:W-:-:S03]  /*61e0*/  IMAD R28, R28, c[0x0][0x190], RZ ;  /* 0x000064001c1c7a24 */ /* 0x000fc600078e02ff */
[----:B------:R-:W4:Y:S04]  /*61f0*/  LDL.LU R29, [R1+0x44] ;  /* 0x00004400011d7983 */ /* 0x000f280000300800 */
[----:B------:R-:W4:Y:S04]  /*6200*/  LDL.LU R27, [R1+0x3c] ;  /* 0x00003c00011b7983 */ /* 0x000f280000300800 */
[----:B------:R-:W4:Y:S04]  /*6210*/  LDL.LU R25, [R1+0x34] ;  /* 0x0000340001197983 */ /* 0x000f280000300800 */
[----:B------:R-:W4:Y:S04]  /*6220*/  LDL.LU R3, [R1+0x2c] ;  /* 0x00002c0001037983 */ /* 0x000f280000300800 */
[----:B------:R0:W-:Y:S02]  /*6230*/  STL [R1+0x58], R28 ;  /* 0x0000581c01007387 */ /* 0x0001e40000100800 */
[----:B0-----:R-:W-:-:S02]  /*6240*/  IMAD R28, R26, c[0x0][0x190], RZ ;  /* 0x000064001a1c7a24 */ /* 0x001fc400078e02ff */
[----:B------:R-:W4:Y:S01]  /*6250*/  LDL.LU R26, [R1+0x24] ;  /* 0x00002400011a7983 */ /* 0x000f220000300800 */
[----:B------:R-:W-:Y:S02]  /*6260*/  IMAD R0, R0, c[0x0][0x190], RZ ;  /* 0x0000640000007a24 */ /* 0x000fe400078e02ff */
[----:B------:R-:W-:Y:S01]  /*6270*/  IMAD R19, R19, c[0x0][0x190], RZ ;  /* 0x0000640013137a24 */ /* 0x000fe200078e02ff */
[----:B------:R0:W-:Y:S01]  /*6280*/  STL [R1+0x60], R28 ;  /* 0x0000601c01007387 */ /* 0x0001e20000100800 */
[----:B------:R-:W-:-:S03]  /*6290*/  IMAD R18, R18, c[0x0][0x190], RZ ;  /* 0x0000640012127a24 */ /* 0x000fc600078e02ff */
[----:B0-----:R-:W4:Y:S04]  /*62a0*/  LDL.LU R28, [R1+0x1c] ;  /* 0x00001c00011c7983 */ /* 0x001f280000300800 */
[----:B------:R0:W-:Y:S04]  /*62b0*/  STL [R1+0x68], R0 ;  /* 0x0000680001007387 */ /* 0x0001e80000100800 */
[----:B0-----:R-:W4:Y:S04]  /*62c0*/  LDL.LU R0, [R1+0x4] ;  /* 0x0000040001007983 */ /* 0x001f280000300800 */
[----:B------:R0:W-:Y:S04]  /*62d0*/  STL [R1+0x70], R19 ;  /* 0x0000701301007387 */ /* 0x0001e80000100800 */
[----:B0-----:R-:W4:Y:S04]  /*62e0*/  LDL.LU R19, [R1+0x1a84] ;  /* 0x001a840001137983 */ /* 0x001f280000300800 */
[----:B------:R0:W-:Y:S04]  /*62f0*/  STL [R1+0x78], R18 ;  /* 0x0000781201007387 */ /* 0x0001e80000100800 */
[----:B0-----:R-:W4:Y:S01]  /*6300*/  LDL.LU R18, [R1+0x1a80] ;  /* 0x001a800001127983 */ /* 0x001f220000300800 */
[----:B--2---:R-:W-:-:S02]  /*6310*/  IMAD R17, R17, c[0x0][0x190], RZ ;  /* 0x0000640011117a24 */ /* 0x004fc400078e02ff */
[----:B------:R-:W-:-:S03]  /*6320*/  IMAD R16, R16, c[0x0][0x190], RZ ;  /* 0x0000640010107a24 */ /* 0x000fc600078e02ff */
[----:B------:R0:W-:Y:S01]  /*6330*/  STL [R1+0x80], R17 ;  /* 0x0000801101007387 */ /* 0x0001e20000100800 */
[----:B------:R-:W-:Y:S02]  /*6340*/  IMAD R15, R15, c[0x0][0x190], RZ ;  /* 0x000064000f0f7a24 */ /* 0x000fe400078e02ff */
[----:B------:R-:W-:Y:S01]  /*6350*/  IMAD R10, R10, c[0x0][0x190], RZ ;  /* 0x000064000a0a7a24 */ /* 0x000fe200078e02ff */
[----:B0-----:R-:W2:Y:S01]  /*6360*/  LDL.LU R17, [R1+0x1a7c] ;  /* 0x001a7c0001117983 */ /* 0x001ea20000300800 */
[----:B------:R-:W-:-:S03]  /*6370*/  IMAD R9, R9, c[0x0][0x190], RZ ;  /* 0x0000640009097a24 */ /* 0x000fc600078e02ff */
[----:B------:R0:W-:Y:S04]  /*6380*/  STL [R1+0x90], R16 ;  /* 0x0000901001007387 */ /* 0x0001e80000100800 */
[----:B0-----:R-:W2:Y:S04]  /*6390*/  LDL.LU R16, [R1+0x1a78] ;  /* 0x001a780001107983 */ /* 0x001ea80000300800 */
[----:B------:R0:W-:Y:S04]  /*63a0*/  STL [R1+0x98], R15 ;  /* 0x0000980f01007387 */ /* 0x0001e80000100800 */
[----:B0-----:R-:W2:Y:S04]  /*63b0*/  LDL.LU R15, [R1+0x1a74] ;  /* 0x001a7400010f7983 */ /* 0x001ea80000300800 */
[----:B------:R0:W-:Y:S02]  /*63c0*/  STL [R1+0x94], R10 ;  /* 0x0000940a01007387 */ /* 0x0001e40000100800 */
[----:B0-----:R-:W-:-:S02]  /*63d0*/  IMAD R10, R7, c[0x0][0x190], RZ ;  /* 0x00006400070a7a24 */ /* 0x001fc400078e02ff */
[----:B------:R-:W2:Y:S01]  /*63e0*/  LDL.LU R7, [R1+0x18] ;  /* 0x0000180001077983 */ /* 0x000ea20000300800 */
[----:B---3--:R-:W-:-:S03]  /*63f0*/  IMAD R14, R14, c[0x0][0x190], RZ ;  /* 0x000064000e0e7a24 */ /* 0x008fc600078e02ff */
[----:B------:R0:W-:Y:S01]  /*6400*/  STL [R1+0x8c], R9 ;  /* 0x00008c0901007387 */ /* 0x0001e20000100800 */
[----:B----4-:R-:W-:-:S03]  /*6410*/  IMAD R13, R13, c[0x0][0x190], RZ ;  /* 0x000064000d0d7a24 */ /* 0x010fc600078e02ff */
[----:B0-----:R-:W3:Y:S04]  /*6420*/  LDL.LU R9, [R1+0x14] ;  /* 0x0000140001097983 */ /* 0x001ee80000300800 */
[----:B------:R0:W-:Y:S01]  /*6430*/  STL [R1+0x88], R10 ;  /* 0x0000880a01007387 */ /* 0x0001e20000100800 */
[----:B------:R-:W-:Y:S02]  /*6440*/  IMAD R12, R12, c[0x0][0x190], RZ ;  /* 0x000064000c0c7a24 */ /* 0x000fe400078e02ff */
[----:B------:R-:W-:Y:S01]  /*6450*/  IMAD R11, R11, c[0x0][0x190], RZ ;  /* 0x000064000b0b7a24 */ /* 0x000fe200078e02ff */
[----:B0-----:R-:W4:Y:S01]  /*6460*/  LDL.LU R10, [R1+0x10] ;  /* 0x00001000010a7983 */ /* 0x001f220000300800 */
[----:B------:R-:W-:-:S03]  /*6470*/  IMAD R6, R6, c[0x0][0x190], RZ ;  /* 0x0000640006067a24 */ /* 0x000fc600078e02ff */
[----:B------:R0:W-:Y:S01]  /*6480*/  STL [R1+0x84], R14 ;  /* 0x0000840e01007387 */ /* 0x0001e20000100800 */
[----:B------:R-:W-:Y:S02]  /*6490*/  IMAD R5, R5, c[0x0][0x190], RZ ;  /* 0x0000640005057a24 */ /* 0x000fe400078e02ff */
[----:B------:R-:W-:Y:S01]  /*64a0*/  IMAD R24, R24, c[0x0][0x190], RZ ;  /* 0x0000640018187a24 */ /* 0x000fe200078e02ff */
[----:B0-----:R-:W2:Y:S04]  /*64b0*/  LDL.LU R14, [R1+0x1a70] ;  /* 0x001a7000010e7983 */ /* 0x001ea80000300800 */
[----:B------:R0:W-:Y:S01]  /*64c0*/  STL [R1+0x7c], R13 ;  /* 0x00007c0d01007387 */ /* 0x0001e20000100800 */
[----:B------:R-:W-:-:S03]  /*64d0*/  IMAD R2, R2, c[0x0][0x190], RZ ;  /* 0x0000640002027a24 */ /* 0x000fc600078e02ff */
        /* <DEDUP_REMOVED lines=31> */
[----:B0-----:R-:W2:Y:S04]  /*66d0*/  LDL.LU R3, [R1] ;  /* 0x0000000001037983 */ /* 0x001ea80000300800 */
[----:B------:R0:W-:Y:S04]  /*66e0*/  STL [R1+0x24], R26 ;  /* 0x0000241a01007387 */ /* 0x0001e80000100800 */
[----:B0-----:R-:W2:Y:S01]  /*66f0*/  LDL.LU R26, [R1+0x1a3c] ;  /* 0x001a3c00011a7983 */ /* 0x001ea20000300800 */
[----:B------:R-:W-:-:S05]  /*6700*/  IMAD R28, R28, c[0x0][0x190], RZ ;  /* 0x000064001c1c7a24 */ /* 0x000fca00078e02ff */
[----:B------:R2:W-:Y:S02]  /*6710*/  STL [R1+0x1c], R28 ;  /* 0x00001c1c01007387 */ /* 0x0005e40000100800 */
[----:B--2---:R-:W-:Y:S02]  /*6720*/  IMAD R28, R26, c[0x0][0x190], RZ ;  /* 0x000064001a1c7a24 */ /* 0x004fe400078e02ff */
[----:B------:R-:W2:Y:S04]  /*6730*/  LDL.LU R26, [R1+0x1a38] ;  /* 0x001a3800011a7983 */ /* 0x000ea80000300800 */
[----:B------:R0:W-:Y:S02]  /*6740*/  STL [R1+0x8], R28 ;  /* 0x0000081c01007387 */ /* 0x0001e40000100800 */
[----:B0-----:R-:W-:-:S05]  /*6750*/  IMAD R28, R0, c[0x0][0x190], RZ ;  /* 0x00006400001c7a24 */ /* 0x001fca00078e02ff */
[----:B------:R0:W-:Y:S04]  /*6760*/  STL [R1+0x1a24], R28 ;  /* 0x001a241c01007387 */ /* 0x0001e80000100800 */
[----:B0-----:R-:W4:Y:S01]  /*6770*/  LDL.LU R28, [R1+0xc] ;  /* 0x00000c00011c7983 */ /* 0x001f220000300800 */
[----:B--2---:R-:W-:-:S05]  /*6780*/  LEA R0, P4, R7, R26, 0x1 ;  /* 0x0000001a07007211 */ /* 0x004fca00078808ff */
[----:B------:R3:W-:Y:S02]  /*6790*/  STL [R1+0x19c0], R0 ;  /* 0x0019c00001007387 */ /* 0x0007e40000100800 */
[----:B---3--:R-:W-:-:S05]  /*67a0*/  LEA R0, P3, R9, R26, 0x1 ;  /* 0x0000001a09007211 */ /* 0x008fca00078608ff */
[----:B------:R4:W-:Y:S02]  /*67b0*/  STL [R1+0x19c4], R0 ;  /* 0x0019c40001007387 */ /* 0x0009e40000100800 */
[----:B----4-:R-:W-:-:S05]  /*67c0*/  LEA R0, P6, R10, R26, 0x1 ;  /* 0x0000001a0a007211 */ /* 0x010fca00078c08ff */
[----:B------:R0:W-:Y:S02]  /*67d0*/  STL [R1+0x19c8], R0 ;  /* 0x0019c80001007387 */ /* 0x0001e40000100800 */
[----:B0-----:R-:W-:-:S05]  /*67e0*/  LEA R0, P5, R28, R26, 0x1 ;  /* 0x0000001a1c007211 */ /* 0x001fca00078a08ff */
[----:B------:R0:W-:Y:S02]  /*67f0*/  STL [R1+0x19cc], R0 ;  /* 0x0019cc0001007387 */ /* 0x0001e40000100800 */
[----:B0-----:R-:W-:-:S05]  /*6800*/  LEA R0, P2, R3, R26, 0x1 ;  /* 0x0000001a03007211 */ /* 0x001fca00078408ff */
[----:B------:R0:W-:Y:S02]  /*6810*/  STL [R1+0x19d0], R0 ;  /* 0x0019d00001007387 */ /* 0x0001e40000100800 */
[----:B0-----:R-:W-:-:S05]  /*6820*/  LEA R0, P0, R24, R26, 0x1 ;  /* 0x0000001a18007211 */ /* 0x001fca00078008ff */
[----:B------:R0:W-:Y:S02]  /*6830*/  STL [R1+0x19d4], R0 ;  /* 0x0019d40001007387 */ /* 0x0001e40000100800 */
[----:B0-----:R-:W-:-:S05]  /*6840*/  LEA R0, P1, R5, R26, 0x1 ;  /* 0x0000001a05007211 */ /* 0x001fca00078208ff */
[----:B------:R0:W-:Y:S04]  /*6850*/  STL [R1+0x19d8], R0 ;  /* 0x0019d80001007387 */ /* 0x0001e80000100800 */
[----:B0-----:R-:W2:Y:S02]  /*6860*/  LDL.LU R0, [R1+0x1a34] ;  /* 0x001a340001007983 */ /* 0x001ea40000300800 */
[----:B--2---:R-:W-:-:S05]  /*6870*/  LEA.HI.X.SX32 R7, R7, R0, 0x1, P4 ;  /* 0x0000000007077211 */ /* 0x004fca00020f0eff */
[----:B------:R0:W-:Y:S02]  /*6880*/  STL [R1+0x19b8], R7 ;  /* 0x0019b80701007387 */ /* 0x0001e40000100800 */
[----:B0-----:R-:W-:-:S05]  /*6890*/  LEA R7, P4, R6, R26, 0x1 ;  /* 0x0000001a06077211 */ /* 0x001fca00078808ff */
[----:B------:R0:W-:Y:S04]  /*68a0*/  STL [R1+0x19bc], R7 ;  /* 0x0019bc0701007387 */ /* 0x0001e80000100800 */
[----:B0-----:R-:W2:Y:S01]  /*68b0*/  LDL.LU R7, [R1+0x1a30] ;  /* 0x001a300001077983 */ /* 0x001ea20000300800 */
[----:B------:R-:W-:-:S05]  /*68c0*/  LEA.HI.X.SX32 R9, R9, R0, 0x1, P3 ;  /* 0x0000000009097211 */ /* 0x000fca00018f0eff */
[----:B------:R2:W-:Y:S02]  /*68d0*/  STL [R1+0x19b0], R9 ;  /* 0x0019b00901007387 */ /* 0x0005e40000100800 */
[----:B--2---:R-:W-:-:S05]  /*68e0*/  LEA R9, P3, R7, R26, 0x1 ;  /* 0x0000001a07097211 */ /* 0x004fca00078608ff */
[----:B------:R0:W-:Y:S04]  /*68f0*/  STL [R1+0x19b4], R9 ;  /* 0x0019b40901007387 */ /* 0x0001e80000100800 */
[----:B0-----:R-:W2:Y:S01]  /*6900*/  LDL.LU R9, [R1+0x1a2c] ;  /* 0x001a2c0001097983 */ /* 0x001ea20000300800 */
[----:B------:R-:W-:-:S05]  /*6910*/  LEA.HI.X.SX32 R10, R10, R0, 0x1, P6 ;  /* 0x000000000a0a7211 */ /* 0x000fca00030f0eff */
[----:B------:R2:W-:Y:S02]  /*6920*/  STL [R1+0x19a8], R10 ;  /* 0x0019a80a01007387 */ /* 0x0005e40000100800 */
[----:B--2---:R-:W-:-:S05]  /*6930*/  LEA R10, P6, R9, R26, 0x1 ;  /* 0x0000001a090a7211 */ /* 0x004fca00078c08ff */
[----:B------:R0:W-:Y:S04]  /*6940*/  STL [R1+0x19ac], R10 ;  /* 0x0019ac0a01007387 */ /* 0x0001e80000100800 */
[----:B0-----:R-:W2:Y:S01]  /*6950*/  LDL.LU R10, [R1+0x1a28] ;  /* 0x001a2800010a7983 */ /* 0x001ea20000300800 */
[-C--:B------:R-:W-:Y:S02]  /*6960*/  LEA.HI.X.SX32 R28, R28, R0.reuse, 0x1, P5 ;  /* 0x000000001c1c7211 */ /* 0x080fe400028f0eff */
[----:B------:R-:W-:-:S03]  /*6970*/  LEA.HI.X.SX32 R3, R3, R0, 0x1, P2 ;  /* 0x0000000003037211 */ /* 0x000fc600010f0eff */
[----:B------:R2:W-:Y:S01]  /*6980*/  STL [R1+0x19a0], R28 ;  /* 0x0019a01c01007387 */ /* 0x0005e20000100800 */
[-C--:B------:R-:W-:Y:S02]  /*6990*/  LEA.HI.X.SX32 R5, R5, R0.reuse, 0x1, P1 ;  /* 0x0000000005057211 */ /* 0x080fe400008f0eff */
[----:B------:R-:W-:Y:S01]  /*69a0*/  LEA.HI.X.SX32 R6, R6, R0, 0x1, P4 ;  /* 0x0000000006067211 */ /* 0x000fe200020f0eff */
[----:B------:R-:W-:Y:S02]  /*69b0*/  IMAD R20, R20, c[0x0][0x190], RZ ;  /* 0x0000640014147a24 */ /* 0x000fe400078e02ff */
[----:B------:R-:W-:Y:S01]  /*69c0*/  IMAD R21, R21, c[0x0][0x190], RZ ;  /* 0x0000640015157a24 */ /* 0x000fe200078e02ff */
[----:B--2---:R-:W-:-:S05]  /*69d0*/  LEA R28, P5, R10, R26, 0x1 ;  /* 0x0000001a0a1c7211 */ /* 0x004fca00078a08ff */
[----:B------:R0:W-:Y:S04]  /*69e0*/  STL [R1+0x19a4], R28 ;  /* 0x0019a41c01007387 */ /* 0x0001e80000100800 */
[----:B------:R1:W-:Y:S01]  /*69f0*/  STL [R1+0x1998], R3 ;  /* 0x0019980301007387 */ /* 0x0003e20000100800 */
[----:B0-----:R-:W-:Y:S02]  /*6a00*/  LEA R28, P2, R11, R26, 0x1 ;  /* 0x0000001a0b1c7211 */ /* 0x001fe400078408ff */
[----:B-1----:R-:W-:Y:S02]  /*6a10*/  LEA.HI.X.SX32 R3, R24, R0, 0x1, P0 ;  /* 0x0000000018037211 */ /* 0x002fe400000f0eff */
[-C--:B------:R-:W-:Y:S01]  /*6a20*/  LEA R24, P0, R12, R26.reuse, 0x1 ;  /* 0x0000001a0c187211 */ /* 0x080fe200078008ff */
[----:B------:R-:W-:Y:S04]  /*6a30*/  STL [R1+0x199c], R28 ;  /* 0x00199c1c01007387 */ /* 0x000fe80000100800 */
[----:B------:R0:W-:Y:S04]  /*6a40*/  STL [R1+0x1990], R3 ;  /* 0x0019900301007387 */ /* 0x0001e80000100800 */
[----:B------:R-:W-:Y:S04]  /*6a50*/  STL [R1+0x1994], R24 ;  /* 0x0019941801007387 */ /* 0x000fe80000100800 */
[----:B------:R1:W-:Y:S01]  /*6a60*/  STL [R1+0x1988], R5 ;  /* 0x0019880501007387 */ /* 0x0003e20000100800 */
[----:B0-----:R-:W-:-:S05]  /*6a70*/  LEA R3, P1, R13, R26, 0x1 ;  /* 0x0000001a0d037211 */ /* 0x001fca00078208ff */
[----:B------:R0:W-:Y:S01]  /*6a80*/  STL [R1+0x198c], R3 ;  /* 0x00198c0301007387 */ /* 0x0001e20000100800 */
[----:B-1----:R-:W-:-:S03]  /*6a90*/  LEA R5, P4, R14, R26, 0x1 ;  /* 0x0000001a0e057211 */ /* 0x002fc600078808ff */
[----:B------:R1:W-:Y:S04]  /*6aa0*/  STL [R1+0x1980], R6 ;  /* 0x0019800601007387 */ /* 0x0003e80000100800 */
[----:B------:R2:W-:Y:S01]  /*6ab0*/  STL [R1+0x1984], R5 ;  /* 0x0019840501007387 */ /* 0x0005e20000100800 */
[----:B0-----:R-:W-:Y:S02]  /*6ac0*/  LEA.HI.X.SX32 R3, R7, R0, 0x1, P3 ;  /* 0x0000000007037211 */ /* 0x001fe400018f0eff */
[----:B-1----:R-:W-:-:S03]  /*6ad0*/  LEA R6, P3, R15, R26, 0x1 ;  /* 0x0000001a0f067211 */ /* 0x002fc600078608ff */
[----:B------:R0:W-:Y:S01]  /*6ae0*/  STL [R1+0x1978], R3 ;  /* 0x0019780301007387 */ /* 0x0001e20000100800 */
[----:B--2---:R-:W-:-:S03]  /*6af0*/  LEA.HI.X.SX32 R5, R9, R0, 0x1, P6 ;  /* 0x0000000009057211 */ /* 0x004fc600030f0eff */
[----:B------:R1:W-:Y:S01]  /*6b00*/  STL [R1+0x197c], R6 ;  /* 0x00197c0601007387 */ /* 0x0003e20000100800 */
[----:B------:R-:W-:Y:S02]  /*6b10*/  LEA.HI.X.SX32 R7, R10, R0, 0x1, P5 ;  /* 0x000000000a077211 */ /* 0x000fe400028f0eff */
[-C--:B0-----:R-:W-:Y:S01]  /*6b20*/  LEA R3, P6, R16, R26.reuse, 0x1 ;  /* 0x0000001a10037211 */ /* 0x081fe200078c08ff */
[----:B-1----:R-:W2:Y:S04]  /*6b30*/  LDL.LU R6, [R1+0x38] ;  /* 0x0000380001067983 */ /* 0x002ea80000300800 */
[----:B------:R0:W-:Y:S04]  /*6b40*/  STL [R1+0x1970], R5 ;  /* 0x0019700501007387 */ /* 0x0001e80000100800 */
[----:B------:R1:W-:Y:S01]  /*6b50*/  STL [R1+0x1974], R3 ;  /* 0x0019740301007387 */ /* 0x0003e20000100800 */
[----:B0-----:R-:W-:-:S03]  /*6b60*/  LEA R5, P5, R17, R26, 0x1 ;  /* 0x0000001a11057211 */ /* 0x001fc600078a08ff */
[----:B------:R-:W-:Y:S01]  /*6b70*/  STL [R1+0x1968], R7 ;  /* 0x0019680701007387 */ /* 0x000fe20000100800 */
[----:B-1----:R-:W-:-:S03]  /*6b80*/  LEA.HI.X.SX32 R3, R11, R0, 0x1, P2 ;  /* 0x000000000b037211 */ /* 0x002fc600010f0eff */
[----:B------:R-:W3:Y:S04]  /*6b90*/  LDL.LU R11, [R1+0x58] ;  /* 0x00005800010b7983 */ /* 0x000ee80000300800 */
[----:B------:R0:W-:Y:S04]  /*6ba0*/  STL [R1+0x196c], R5 ;  /* 0x00196c0501007387 */ /* 0x0001e80000100800 */
[----:B------:R1:W-:Y:S01]  /*6bb0*/  STL [R1+0x1960], R3 ;  /* 0x0019600301007387 */ /* 0x0003e20000100800 */
[----:B0-----:R-:W-:Y:S02]  /*6bc0*/  LEA R5, P2, R18, R26, 0x1 ;  /* 0x0000001a12057211 */ /* 0x001fe400078408ff */
[----:B-1----:R-:W-:-:S02]  /*6bd0*/  LEA.HI.X.SX32 R3, R12, R0, 0x1, P0 ;  /* 0x000000000c037211 */ /* 0x002fc400000f0eff */
[----:B------:R-:W4:Y:S04]  /*6be0*/  LDL.LU R12, [R1+0x40] ;  /* 0x00004000010c7983 */ /* 0x000f280000300800 */
[----:B------:R0:W-:Y:S04]  /*6bf0*/  STL [R1+0x1964], R5 ;  /* 0x0019640501007387 */ /* 0x0001e80000100800 */
[----:B------:R-:W2:Y:S04]  /*6c00*/  LDL.LU R10, [R1+0x60] ;  /* 0x00006000010a7983 */ /* 0x000ea80000300800 */
[----:B------:R1:W-:Y:S01]  /*6c10*/  STL [R1+0x1958], R3 ;  /* 0x0019580301007387 */ /* 0x0003e20000100800 */
[----:B0-----:R-:W-:-:S02]  /*6c20*/  LEA R5, P0, R19, R26, 0x1 ;  /* 0x0000001a13057211 */ /* 0x001fc400078008ff */
[----:B-1----:R-:W-:Y:S02]  /*6c30*/  LEA.HI.X.SX32 R3, R13, R0, 0x1, P1 ;  /* 0x000000000d037211 */ /* 0x002fe400008f0eff */
[----:B------:R-:W2:Y:S04]  /*6c40*/  LDL.LU R13, [R1+0x30] ;  /* 0x00003000010d7983 */ /* 0x000ea80000300800 */
[----:B------:R0:W-:Y:S04]  /*6c50*/  STL [R1+0x195c], R5 ;  /* 0x00195c0501007387 */ /* 0x0001e80000100800 */
[----:B------:R1:W-:Y:S04]  /*6c60*/  STL [R1+0x1950], R3 ;  /* 0x0019500301007387 */ /* 0x0003e80000100800 */
[----:B------:R-:W2:Y:S01]  /*6c70*/  LDL.LU R9, [R1+0x68] ;  /* 0x0000680001097983 */ /* 0x000ea20000300800 */
[----:B0-----:R-:W-:-:S02]  /*6c80*/  LEA R5, P1, R20, R26, 0x1 ;  /* 0x0000001a14057211 */ /* 0x001fc400078208ff */
[----:B-1----:R-:W-:-:S03]  /*6c90*/  LEA.HI.X.SX32 R3, R14, R0, 0x1, P4 ;  /* 0x000000000e037211 */ /* 0x002fc600020f0eff */
[----:B------:R-:W-:Y:S04]  /*6ca0*/  STL [R1+0x1954], R5 ;  /* 0x0019540501007387 */ /* 0x000fe80000100800 */
[----:B------:R-:W2:Y:S04]  /*6cb0*/  LDL.LU R14, [R1+0x28] ;  /* 0x00002800010e7983 */ /* 0x000ea80000300800 */
[----:B------:R-:W2:Y:S04]  /*6cc0*/  LDL.LU R7, [R1+0x70] ;  /* 0x0000700001077983 */ /* 0x000ea80000300800 */
[----:B------:R0:W-:Y:S02]  /*6cd0*/  STL [R1+0x1948], R3 ;  /* 0x0019480301007387 */ /* 0x0001e40000100800 */
[----:B0-----:R-:W-:-:S02]  /*6ce0*/  LEA.HI.X.SX32 R3, R15, R0, 0x1, P3 ;  /* 0x000000000f037211 */ /* 0x001fc400018f0eff */
[----:B------:R-:W2:Y:S01]  /*6cf0*/  LDL.LU R15, [R1+0x20] ;  /* 0x00002000010f7983 */ /* 0x000ea20000300800 */
[----:B------:R-:W-:-:S05]  /*6d00*/  LEA R5, P4, R21, R26, 0x1 ;  /* 0x0000001a15057211 */ /* 0x000fca00078808ff */
[----:B------:R0:W-:Y:S04]  /*6d10*/  STL [R1+0x194c], R5 ;  /* 0x00194c0501007387 */ /* 0x0001e80000100800 */
[----:B0-----:R-:W3:Y:S01]  /*6d20*/  LDL.LU R5, [R1+0x78] ;  /* 0x0000780001057983 */ /* 0x001ee20000300800 */
[----:B------:R-:W-:Y:S02]  /*6d30*/  IMAD R22, R22, c[0x0][0x190], RZ ;  /* 0x0000640016167a24 */ /* 0x000fe400078e02ff */
[----:B------:R-:W-:Y:S01]  /*6d40*/  IMAD R23, R23, c[0x0][0x190], RZ ;  /* 0x0000640017177a24 */ /* 0x000fe200078e02ff */
[----:B------:R0:W-:Y:S02]  /*6d50*/  STL [R1+0x1940], R3 ;  /* 0x0019400301007387 */ /* 0x0001e40000100800 */
[----:B------:R-:W-:-:S02]  /*6d60*/  LEA R24, P3, R22, R26, 0x1 ;  /* 0x0000001a16187211 */ /* 0x000fc400078608ff */
[----:B------:R-:W-:-:S03]  /*6d70*/  LEA.HI.X.SX32 R16, R16, R0, 0x1, P6 ;  /* 0x0000000010107211 */ /* 0x000fc600030f0eff */
[----:B------:R1:W-:Y:S01]  /*6d80*/  STL [R1+0x1944], R24 ;  /* 0x0019441801007387 */ /* 0x0003e20000100800 */
[----:B0-----:R-:W-:Y:S02]  /*6d90*/  LEA R3, P6, R23, R26, 0x1 ;  /* 0x0000001a17037211 */ /* 0x001fe400078c08ff */
[-C--:B------:R-:W-:Y:S01]  /*6da0*/  LEA.HI.X.SX32 R17, R17, R0.reuse, 0x1, P5 ;  /* 0x0000000011117211 */ /* 0x080fe200028f0eff */
[----:B-1----:R-:W3:Y:S04]  /*6db0*/  LDL.LU R24, [R1+0x80] ;  /* 0x0000800001187983 */ /* 0x002ee80000300800 */
[----:B------:R0:W-:Y:S04]  /*6dc0*/  STL [R1+0x1938], R16 ;  /* 0x0019381001007387 */ /* 0x0001e80000100800 */
[----:B------:R2:W-:Y:S04]  /*6dd0*/  STL [R1+0x193c], R3 ;  /* 0x00193c0301007387 */ /* 0x0005e80000100800 */
[----:B------:R-:W-:Y:S01]  /*6de0*/  STL [R1+0x1930], R17 ;  /* 0x0019301101007387 */ /* 0x000fe20000100800 */
[----:B0-----:R-:W-:-:S03]  /*6df0*/  LEA.HI.X.SX32 R16, R18, R0, 0x1, P2 ;  /* 0x0000000012107211 */ /* 0x001fc600010f0eff */
[----:B------:R-:W3:Y:S01]  /*6e00*/  LDL.LU R28, [R1+0x90] ;  /* 0x00009000011c7983 */ /* 0x000ee20000300800 */
[----:B------:R-:W-:Y:S02]  /*6e10*/  LEA.HI.X.SX32 R18, R21, R0, 0x1, P4 ;  /* 0x0000000015127211 */ /* 0x000fe400020f0eff */
[----:B--2---:R-:W-:-:S05]  /*6e20*/  LEA R3, P5, R15, R26, 0x1 ;  /* 0x0000001a0f037211 */ /* 0x004fca00078a08ff */
[----:B------:R0:W-:Y:S04]  /*6e30*/  STL [R1+0x1934], R3 ;  /* 0x0019340301007387 */ /* 0x0001e80000100800 */
[----:B------:R1:W-:Y:S01]  /*6e40*/  STL [R1+0x1928], R16 ;  /* 0x0019281001007387 */ /* 0x0003e20000100800 */
[----:B0-----:R-:W-:Y:S02]  /*6e50*/  LEA R3, P2, R14, R26, 0x1 ;  /* 0x0000001a0e037211 */ /* 0x001fe400078408ff */
[----:B-1----:R-:W-:Y:S02]  /*6e60*/  LEA.HI.X.SX32 R16, R19, R0, 0x1, P0 ;  /* 0x0000000013107211 */ /* 0x002fe400000f0eff */
[----:B------:R-:W-:Y:S01]  /*6e70*/  LEA R17, P0, R13, R26, 0x1 ;  /* 0x0000001a0d117211 */ /* 0x000fe200078008ff */
[----:B------:R0:W-:Y:S04]  /*6e80*/  STL [R1+0x192c], R3 ;  /* 0x00192c0301007387 */ /* 0x0001e80000100800 */
[----:B0-----:R-:W2:Y:S04]  /*6e90*/  LDL.LU R3, [R1+0x98] ;  /* 0x0000980001037983 */ /* 0x001ea80000300800 */
[----:B------:R0:W-:Y:S04]  /*6ea0*/  STL [R1+0x1920], R16 ;  /* 0x0019201001007387 */ /* 0x0001e80000100800 */
[----:B------:R1:W-:Y:S01]  /*6eb0*/  STL [R1+0x1924], R17 ;  /* 0x0019241101007387 */ /* 0x0003e20000100800 */
[----:B0-----:R-:W-:-:S02]  /*6ec0*/  LEA.HI.X.SX32 R16, R20, R0, 0x1, P1 ;  /* 0x0000000014107211 */ /* 0x001fc400008f0eff */
[----:B-1----:R-:W-:-:S03]  /*6ed0*/  LEA R17, P1, R6, R26, 0x1 ;  /* 0x0000001a06117211 */ /* 0x002fc600078208ff */
[----:B------:R4:W-:Y:S04]  /*6ee0*/  STL [R1+0x1918], R16 ;  /* 0x0019181001007387 */ /* 0x0009e80000100800 */
[----:B------:R0:W-:Y:S01]  /*6ef0*/  STL [R1+0x191c], R17 ;  /* 0x00191c1101007387 */ /* 0x0001e20000100800 */
[----:B----4-:R-:W-:-:S03]  /*6f00*/  LEA R16, P4, R12, R26, 0x1 ;  /* 0x0000001a0c107211 */ /* 0x010fc600078808ff */
[----:B------:R-:W-:Y:S01]  /*6f10*/  STL [R1+0x1910], R18 ;  /* 0x0019101201007387 */ /* 0x000fe20000100800 */
[----:B0-----:R-:W-:-:S03]  /*6f20*/  LEA.HI.X.SX32 R17, R22, R0, 0x1, P3 ;  /* 0x0000000016117211 */ /* 0x001fc600018f0eff */
[----:B------:R-:W4:Y:S04]  /*6f30*/  LDL.LU R22, [R1+0x8c] ;  /* 0x00008c0001167983 */ /* 0x000f280000300800 */
[----:B------:R-:W-:Y:S04]  /*6f40*/  STL [R1+0x1914], R16 ;  /* 0x0019141001007387 */ /* 0x000fe80000100800 */
[----:B------:R0:W-:Y:S02]  /*6f50*/  STL [R1+0x1908], R17 ;  /* 0x0019081101007387 */ /* 0x0001e40000100800 */
[----:B0-----:R-:W-:-:S02]  /*6f60*/  LEA.HI.X.SX32 R17, R23, R0, 0x1, P6 ;  /* 0x0000000017117211 */ /* 0x001fc400030f0eff */
[----:B------:R-:W4:Y:S01]  /*6f70*/  LDL.LU R23, [R1+0x94] ;  /* 0x0000940001177983 */ /* 0x000f220000300800 */
[----:B---3--:R-:W-:-:S05]  /*6f80*/  LEA R16, P3, R11, R26, 0x1 ;  /* 0x0000001a0b107211 */ /* 0x008fca00078608ff */
[----:B------:R0:W-:Y:S04]  /*6f90*/  STL [R1+0x190c], R16 ;  /* 0x00190c1001007387 */ /* 0x0001e80000100800 */
[----:B------:R-:W-:Y:S04]  /*6fa0*/  STL [R1+0x17f8], R17 ;  /* 0x0017f81101007387 */ /* 0x000fe80000100800 */
[----:B------:R-:W3:Y:S01]  /*6fb0*/  LDL.LU R21, [R1+0x88] ;  /* 0x0000880001157983 */ /* 0x000ee20000300800 */
[----:B0-----:R-:W-:Y:S02]  /*6fc0*/  LEA R16, P6, R10, R26, 0x1 ;  /* 0x0000001a0a107211 */ /* 0x001fe400078c08ff */
[----:B------:R-:W-:-:S03]  /*6fd0*/  LEA.HI.X.SX32 R15, R15, R0, 0x1, P5 ;  /* 0x000000000f0f7211 */ /* 0x000fc600028f0eff */
[----:B------:R0:W-:Y:S04]  /*6fe0*/  STL [R1+0x1818], R16 ;  /* 0x0018181001007387 */ /* 0x0001e80000100800 */
[----:B------:R-:W3:Y:S01]  /*6ff0*/  LDL.LU R20, [R1+0x84] ;  /* 0x0000840001147983 */ /* 0x000ee20000300800 */
[----:B0-----:R-:W-:-:S03]  /*7000*/  LEA R16, P5, R9, R26, 0x1 ;  /* 0x0000001a09107211 */ /* 0x001fc600078a08ff */
[----:B------:R0:W-:Y:S01]  /*7010*/  STL [R1+0x17fc], R15 ;  /* 0x0017fc0f01007387 */ /* 0x0001e20000100800 */
[----:B------:R-:W-:-:S03]  /*7020*/  LEA.HI.X.SX32 R14, R14, R0, 0x1, P2 ;  /* 0x000000000e0e7211 */ /* 0x000fc600010f0eff */
[----:B------:R-:W-:Y:S04]  /*7030*/  STL [R1+0x1820], R16 ;  /* 0x0018201001007387 */ /* 0x000fe80000100800 */
[----:B------:R-:W3:Y:S01]  /*7040*/  LDL.LU R19, [R1+0x7c] ;  /* 0x00007c0001137983 */ /* 0x000ee20000300800 */
[----:B0-----:R-:W-:-:S03]  /*7050*/  LEA R15, P2, R7, R26, 0x1 ;  /* 0x0000001a070f7211 */ /* 0x001fc600078408ff */
[----:B------:R0:W-:Y:S04]  /*7060*/  STL [R1+0x1800], R14 ;  /* 0x0018000e01007387 */ /* 0x0001e80000100800 */
[----:B------:R-:W-:Y:S04]  /*7070*/  STL [R1+0x1828], R15 ;  /* 0x0018280f01007387 */ /* 0x000fe80000100800 */
[----:B------:R-:W3:Y:S01]  /*7080*/  LDL.LU R18, [R1+0x74] ;  /* 0x0000740001127983 */ /* 0x000ee20000300800 */
[----:B0-----:R-:W-:Y:S02]  /*7090*/  LEA.HI.X.SX32 R14, R13, R0, 0x1, P0 ;  /* 0x000000000d0e7211 */ /* 0x001fe400000f0eff */
[----:B------:R-:W-:-:S03]  /*70a0*/  LEA R13, P0, R5, R26, 0x1 ;  /* 0x0000001a050d7211 */ /* 0x000fc600078008ff */
[----:B------:R0:W-:Y:S04]  /*70b0*/  STL [R1+0x1804], R14 ;  /* 0x0018040e01007387 */ /* 0x0001e80000100800 */
[----:B------:R1:W-:Y:S01]  /*70c0*/  STL [R1+0x1830], R13 ;  /* 0x0018300d01007387 */ /* 0x0003e20000100800 */
[----:B0-----:R-:W-:-:S03]  /*70d0*/  LEA.HI.X.SX32 R14, R6, R0, 0x1, P1 ;  /* 0x00000000060e7211 */ /* 0x001fc600008f0eff */
[----:B------:R-:W3:Y:S01]  /*70e0*/  LDL.LU R6, [R1+0x6c] ;  /* 0x00006c0001067983 */ /* 0x000ee20000300800 */
[----:B-1----:R-:W-:Y:S02]  /*70f0*/  LEA R13, P1, R24, R26, 0x1 ;  /* 0x0000001a180d7211 */ /* 0x002fe400078208ff */
[----:B------:R-:W-:Y:S01]  /*7100*/  LEA.HI.X.SX32 R12, R12, R0, 0x1, P4 ;  /* 0x000000000c0c7211 */ /* 0x000fe200020f0eff */
[----:B------:R-:W-:Y:S04]  /*7110*/  STL [R1+0x1808], R14 ;  /* 0x0018080e01007387 */ /* 0x000fe80000100800 */
[----:B------:R-:W3:Y:S04]  /*7120*/  LDL.LU R17, [R1+0x64] ;  /* 0x0000640001117983 */ /* 0x000ee80000300800 */
[----:B------:R0:W-:Y:S04]  /*7130*/  STL [R1+0x1838], R13 ;  /* 0x0018380d01007387 */ /* 0x0001e80000100800 */
[----:B------:R-:W3:Y:S04]  /*7140*/  LDL.LU R16, [R1+0x5c] ;  /* 0x00005c0001107983 */ /* 0x000ee80000300800 */
[----:B------:R1:W-:Y:S01]  /*7150*/  STL [R1+0x180c], R12 ;  /* 0x00180c0c01007387 */ /* 0x0003e20000100800 */
[----:B0-----:R-:W-:-:S03]  /*7160*/  LEA R13, P4, R28, R26, 0x1 ;  /* 0x0000001a1c0d7211 */ /* 0x001fc600078808ff */
[----:B------:R-:W3:Y:S01]  /*7170*/  LDL.LU R15, [R1+0x54] ;  /* 0x00005400010f7983 */ /* 0x000ee20000300800 */
[-C--:B------:R-:W-:Y:S02]  /*7180*/  LEA.HI.X.SX32 R10, R10, R0.reuse, 0x1, P6 ;  /* 0x000000000a0a7211 */ /* 0x080fe400030f0eff */
[-C--:B-1----:R-:W-:Y:S01]  /*7190*/  LEA.HI.X.SX32 R12, R11, R0.reuse, 0x1, P3 ;  /* 0x000000000b0c7211 */ /* 0x082fe200018f0eff */
[----:B------:R0:W-:Y:S04]  /*71a0*/  STL [R1+0x1840], R13 ;  /* 0x0018400d01007387 */ /* 0x0001e80000100800 */
[----:B------:R-:W3:Y:S04]  /*71b0*/  LDL.LU R14, [R1+0x50] ;  /* 0x00005000010e7983 */ /* 0x000ee80000300800 */
[----:B------:R1:W-:Y:S04]  /*71c0*/  STL [R1+0x1810], R12 ;  /* 0x0018100c01007387 */ /* 0x0003e80000100800 */
[----:B0-----:R-:W3:Y:S01]  /*71d0*/  LDL.LU R13, [R1+0x4c] ;  /* 0x00004c00010d7983 */ /* 0x001ee20000300800 */
[----:B------:R-:W-:-:S02]  /*71e0*/  LEA.HI.X.SX32 R7, R7, R0, 0x1, P2 ;  /* 0x0000000007077211 */ /* 0x000fc400010f0eff */
[-C--:B------:R-:W-:Y:S02]  /*71f0*/  LEA.HI.X.SX32 R24, R24, R0.reuse, 0x1, P1 ;  /* 0x0000000018187211 */ /* 0x080fe400008f0eff */
[----:B------:R-:W-:Y:S02]  /*7200*/  LEA.HI.X.SX32 R28, R28, R0, 0x1, P4 ;  /* 0x000000001c1c7211 */ /* 0x000fe400020f0eff */
[----:B--2---:R-:W-:-:S05]  /*7210*/  LEA R11, P3, R3, R26, 0x1 ;  /* 0x0000001a030b7211 */ /* 0x004fca00078608ff */
[----:B------:R-:W-:Y:S04]  /*7220*/  STL [R1+0x1848], R11 ;  /* 0x0018480b01007387 */ /* 0x000fe80000100800 */
[----:B-1----:R-:W2:Y:S04]  /*7230*/  LDL.LU R12, [R1+0x48] ;  /* 0x00004800010c7983 */ /* 0x002ea80000300800 */
[----:B------:R0:W-:Y:S02]  /*7240*/  STL [R1+0x1814], R10 ;  /* 0x0018140a01007387 */ /* 0x0001e40000100800 */
[----:B0-----:R-:W-:-:S02]  /*7250*/  LEA.HI.X.SX32 R10, R9, R0, 0x1, P5 ;  /* 0x00000000090a7211 */ /* 0x001fc400028f0eff */
[-C--:B----4-:R-:W-:Y:S02]  /*7260*/  LEA R9, P5, R22, R26.reuse, 0x1 ;  /* 0x0000001a16097211 */ /* 0x090fe400078a08ff */
[----:B------:R-:W-:-:S05]  /*7270*/  LEA R11, P6, R23, R26, 0x1 ;  /* 0x0000001a170b7211 */ /* 0x000fca00078c08ff */
[----:B------:R0:W-:Y:S04]  /*7280*/  STL [R1+0x1850], R11 ;  /* 0x0018500b01007387 */ /* 0x0001e80000100800 */
[----:B0-----:R-:W4:Y:S04]  /*7290*/  LDL.LU R11, [R1+0x44] ;  /* 0x00004400010b7983 */ /* 0x001f280000300800 */
[----:B------:R0:W-:Y:S04]  /*72a0*/  STL [R1+0x181c], R10 ;  /* 0x00181c0a01007387 */ /* 0x0001e80000100800 */
[----:B0-----:R-:W4:Y:S04]  /*72b0*/  LDL.LU R10, [R1+0x3c] ;  /* 0x00003c00010a7983 */ /* 0x001f280000300800 */
[----:B------:R0:W-:Y:S04]  /*72c0*/  STL [R1+0x1858], R9 ;  /* 0x0018580901007387 */ /* 0x0001e80000100800 */
[----:B0-----:R-:W4:Y:S04]  /*72d0*/  LDL.LU R9, [R1+0x34] ;  /* 0x0000340001097983 */ /* 0x001f280000300800 */
[----:B------:R3:W-:Y:S02]  /*72e0*/  STL [R1+0x1824], R7 ;  /* 0x0018240701007387 */ /* 0x0007e40000100800 */
[----:B---3--:R-:W-:-:S05]  /*72f0*/  LEA R7, P2, R21, R26, 0x1 ;  /* 0x0000001a15077211 */ /* 0x008fca00078408ff */
[----:B------:R0:W-:Y:S02]  /*7300*/  STL [R1+0x1860], R7 ;  /* 0x0018600701007387 */ /* 0x0001e40000100800 */
[----:B0-----:R-:W-:Y:S02]  /*7310*/  LEA.HI.X.SX32 R7, R5, R0, 0x1, P0 ;  /* 0x0000000005077211 */ /* 0x001fe400000f0eff */
[----:B------:R-:W-:-:S03]  /*7320*/  LEA R5, P0, R20, R26, 0x1 ;  /* 0x0000001a14057211 */ /* 0x000fc600078008ff */
[----:B------:R0:W-:Y:S04]  /*7330*/  STL [R1+0x182c], R7 ;  /* 0x00182c0701007387 */ /* 0x0001e80000100800 */
[----:B0-----:R-:W3:Y:S04]  /*7340*/  LDL.LU R7, [R1+0x24] ;  /* 0x0000240001077983 */ /* 0x001ee80000300800 */
[----:B------:R0:W-:Y:S04]  /*7350*/  STL [R1+0x1868], R5 ;  /* 0x0018680501007387 */ /* 0x0001e80000100800 */
[----:B0-----:R-:W3:Y:S04]  /*7360*/  LDL.LU R5, [R1+0x1c] ;  /* 0x00001c0001057983 */ /* 0x001ee80000300800 */
[----:B------:R0:W-:Y:S02]  /*7370*/  STL [R1+0x1834], R24 ;  /* 0x0018341801007387 */ /* 0x0001e40000100800 */
[----:B0-----:R-:W-:-:S05]  /*7380*/  LEA R24, P1, R19, R26, 0x1 ;  /* 0x0000001a13187211 */ /* 0x001fca00078208ff */
[----:B------:R0:W-:Y:S01]  /*7390*/  STL [R1+0x1870], R24 ;  /* 0x0018701801007387 */ /* 0x0001e20000100800 */
[----:B------:R-:W-:-:S03]  /*73a0*/  LEA.HI.X.SX32 R3, R3, R0, 0x1, P3 ;  /* 0x0000000003037211 */ /* 0x000fc600018f0eff */
[----:B0-----:R-:W3:Y:S04]  /*73b0*/  LDL.LU R24, [R1+0x8] ;  /* 0x0000080001187983 */ /* 0x001ee80000300800 */
[----:B------:R0:W-:Y:S02]  /*73c0*/  STL [R1+0x183c], R28 ;  /* 0x00183c1c01007387 */ /* 0x0001e40000100800 */
[----:B0-----:R-:W-:-:S05]  /*73d0*/  LEA R28, P4, R18, R26, 0x1 ;  /* 0x0000001a121c7211 */ /* 0x001fca00078808ff */
[----:B------:R0:W-:Y:S04]  /*73e0*/  STL [R1+0x1878], R28 ;  /* 0x0018781c01007387 */ /* 0x0001e80000100800 */
[----:B0-----:R-:W3:Y:S04]  /*73f0*/  LDL.LU R28, [R1+0x1a24] ;  /* 0x001a2400011c7983 */ /* 0x001ee80000300800 */
[----:B------:R0:W-:Y:S02]  /*7400*/  STL [R1+0x1844], R3 ;  /* 0x0018440301007387 */ /* 0x0001e40000100800 */
[----:B0-----:R-:W-:-:S05]  /*7410*/  LEA R3, P3, R6, R26, 0x1 ;  /* 0x0000001a06037211 */ /* 0x001fca00078608ff */
[----:B------:R0:W-:Y:S04]  /*7420*/  STL [R1+0x1880], R3 ;  /* 0x0018800301007387 */ /* 0x0001e80000100800 */
[----:B0-----:R-:W3:Y:S01]  /*7430*/  LDL.LU R3, [R1+0x1a20] ;  /* 0x001a200001037983 */ /* 0x001ee20000300800 */
[----:B------:R-:W-:-:S05]  /*7440*/  LEA.HI.X.SX32 R23, R23, R0, 0x1, P6 ;  /* 0x0000000017177211 */ /* 0x000fca00030f0eff */
[----:B------:R0:W-:Y:S02]  /*7450*/  STL [R1+0x184c], R23 ;  /* 0x00184c1701007387 */ /* 0x0001e40000100800 */
[----:B0-----:R-:W-:-:S05]  /*7460*/  LEA R23, P6, R17, R26, 0x1 ;  /* 0x0000001a11177211 */ /* 0x001fca00078c08ff */
[----:B------:R0:W-:Y:S02]  /*7470*/  STL [R1+0x1888], R23 ;  /* 0x0018881701007387 */ /* 0x0001e40000100800 */
[----:B0-----:R-:W-:Y:S02]  /*7480*/  LEA.HI.X.SX32 R23, R22, R0, 0x1, P5 ;  /* 0x0000000016177211 */ /* 0x001fe400028f0eff */
[----:B------:R-:W-:-:S03]  /*7490*/  LEA R22, P5, R16, R26, 0x1 ;  /* 0x0000001a10167211 */ /* 0x000fc600078a08ff */
[----:B------:R0:W-:Y:S04]  /*74a0*/  STL [R1+0x1854], R23 ;  /* 0x0018541701007387 */ /* 0x0001e80000100800 */
[----:B------:R1:W-:Y:S01]  /*74b0*/  STL [R1+0x1890], R22 ;  /* 0x0018901601007387 */ /* 0x0003e20000100800 */
[----:B0-----:R-:W-:Y:S02]  /*74c0*/  LEA.HI.X.SX32 R23, R21, R0, 0x1, P2 ;  /* 0x0000000015177211 */ /* 0x001fe400010f0eff */
[----:B------:R-:W-:Y:S02]  /*74d0*/  LEA R21, P2, R15, R26, 0x1 ;  /* 0x0000001a0f157211 */ /* 0x000fe400078408ff */
[----:B-1----:R-:W-:Y:S01]  /*74e0*/  LEA.HI.X.SX32 R22, R20, R0, 0x1, P0 ;  /* 0x0000000014167211 */ /* 0x002fe200000f0eff */
[----:B------:R-:W-:Y:S01]  /*74f0*/  STL [R1+0x185c], R23 ;  /* 0x00185c1701007387 */ /* 0x000fe20000100800 */
[----:B------:R-:W-:-:S03]  /*7500*/  LEA R20, P0, R14, R26, 0x1 ;  /* 0x0000001a0e147211 */ /* 0x000fc600078008ff */
[----:B------:R0:W-:Y:S04]  /*7510*/  STL [R1+0x1898], R21 ;  /* 0x0018981501007387 */ /* 0x0001e80000100800 */
[----:B------:R-:W-:Y:S01]  /*7520*/  STL [R1+0x1864], R22 ;  /* 0x0018641601007387 */ /* 0x000fe20000100800 */
[----:B0-----:R-:W-:Y:S02]  /*7530*/  LEA.HI.X.SX32 R21, R19, R0, 0x1, P1 ;  /* 0x0000000013157211 */ /* 0x001fe400008f0eff */
[----:B------:R-:W-:Y:S01]  /*7540*/  LEA R19, P1, R13, R26, 0x1 ;  /* 0x0000001a0d137211 */ /* 0x000fe200078208ff */
[----:B------:R0:W-:Y:S04]  /*7550*/  STL [R1+0x18a0], R20 ;  /* 0x0018a01401007387 */ /* 0x0001e80000100800 */
[----:B------:R-:W-:Y:S04]  /*7560*/  STL [R1+0x186c], R21 ;  /* 0x00186c1501007387 */ /* 0x000fe80000100800 */
[----:B------:R1:W-:Y:S01]  /*7570*/  STL [R1+0x18a8], R19 ;  /* 0x0018a81301007387 */ /* 0x0003e20000100800 */
[----:B0-----:R-:W-:-:S02]  /*7580*/  LEA.HI.X.SX32 R20, R18, R0, 0x1, P4 ;  /* 0x0000000012147211 */ /* 0x001fc400020f0eff */
[----:B--2---:R-:W-:-:S03]  /*7590*/  LEA R18, P4, R12, R26, 0x1 ;  /* 0x0000001a0c127211 */ /* 0x004fc600078808ff */
[----:B------:R-:W-:Y:S01]  /*75a0*/  STL [R1+0x1874], R20 ;  /* 0x0018741401007387 */ /* 0x000fe20000100800 */
[----:B-1----:R-:W-:-:S03]  /*75b0*/  LEA.HI.X.SX32 R19, R6, R0, 0x1, P3 ;  /* 0x0000000006137211 */ /* 0x002fc600018f0eff */
[----:B------:R-:W2:Y:S04]  /*75c0*/  LDL.LU R6, [R1+0xe8] ;  /* 0x0000e80001067983 */ /* 0x000ea80000300800 */
[----:B------:R-:W-:Y:S04]  /*75d0*/  STL [R1+0x18b0], R18 ;  /* 0x0018b01201007387 */ /* 0x000fe80000100800 */
[----:B------:R0:W-:Y:S02]  /*75e0*/  STL [R1+0x187c], R19 ;  /* 0x00187c1301007387 */ /* 0x0001e40000100800 */
[----:B0-----:R-:W-:-:S02]  /*75f0*/  LEA.HI.X.SX32 R19, R17, R0, 0x1, P6 ;  /* 0x0000000011137211 */ /* 0x001fc400030f0eff */
[----:B----4-:R-:W-:-:S05]  /*7600*/  LEA R18, P3, R11, R26, 0x1 ;  /* 0x0000001a0b127211 */ /* 0x010fca00078608ff */
[----:B------:R0:W-:Y:S04]  /*7610*/  STL [R1+0x18b8], R18 ;  /* 0x0018b81201007387 */ /* 0x0001e80000100800 */
[----:B------:R-:W-:Y:S01]  /*7620*/  STL [R1+0x1884], R19 ;  /* 0x0018841301007387 */ /* 0x000fe20000100800 */
[----:B------:R-:W-:Y:S02]  /*7630*/  LEA R17, P6, R10, R26, 0x1 ;  /* 0x0000001a0a117211 */ /* 0x000fe400078c08ff */
[----:B0-----:R-:W-:-:S03]  /*7640*/  LEA.HI.X.SX32 R18, R16, R0, 0x1, P5 ;  /* 0x0000000010127211 */ /* 0x001fc600028f0eff */
[----:B------:R0:W-:Y:S04]  /*7650*/  STL [R1+0x18c0], R17 ;  /* 0x0018c01101007387 */ /* 0x0001e80000100800 */
[----:B------:R-:W-:Y:S01]  /*7660*/  STL [R1+0x188c], R18 ;  /* 0x00188c1201007387 */ /* 0x000fe20000100800 */
[----:B------:R-:W-:Y:S02]  /*7670*/  LEA R16, P5, R9, R26, 0x1 ;  /* 0x0000001a09107211 */ /* 0x000fe400078a08ff */
[----:B0-----:R-:W-:-:S03]  /*7680*/  LEA.HI.X.SX32 R17, R15, R0, 0x1, P2 ;  /* 0x000000000f117211 */ /* 0x001fc600010f0eff */
[----:B------:R0:W-:Y:S04]  /*7690*/  STL [R1+0x18c8], R16 ;  /* 0x0018c81001007387 */ /* 0x0001e80000100800 */
[----:B------:R-:W-:Y:S01]  /*76a0*/  STL [R1+0x1894], R17 ;  /* 0x0018941101007387 */ /* 0x000fe20000100800 */
[----:B0-----:R-:W-:Y:S01]  /*76b0*/  LEA.HI.X.SX32 R16, R14, R0, 0x1, P0 ;  /* 0x000000000e107211 */ /* 0x001fe200000f0eff */
[----:B------:R-:W-:Y:S01]  /*76c0*/  IMAD R25, R25, c[0x0][0x190], RZ ;  /* 0x0000640019197a24 */ /* 0x000fe200078e02ff */
[-C--:B---3--:R-:W-:Y:S02]  /*76d0*/  LEA R14, P0, R7, R26.reuse, 0x1 ;  /* 0x0000001a070e7211 */ /* 0x088fe400078008ff */
[----:B------:R-:W-:-:S05]  /*76e0*/  LEA R15, P2, R3, R26, 0x1 ;  /* 0x0000001a030f7211 */ /* 0x000fca00078408ff */
        /* <DEDUP_REMOVED lines=8> */
[----:B------:R-:W-:-:S03]  /*7770*/  LEA R12, P4, R24, R26, 0x1 ;  /* 0x0000001a180c7211 */ /* 0x000fc600078808ff */
[----:B------:R-:W-:Y:S01]  /*7780*/  STL [R1+0x18ac], R14 ;  /* 0x0018ac0e01007387 */ /* 0x000fe20000100800 */
[----:B-1----:R-:W-:Y:S02]  /*7790*/  LEA.HI.X.SX32 R13, R11, R0, 0x1, P3 ;  /* 0x000000000b0d7211 */ /* 0x002fe400018f0eff */
[----:B------:R-:W-:Y:S01]  /*77a0*/  LEA R11, P3, R28, R26, 0x1 ;  /* 0x0000001a1c0b7211 */ /* 0x000fe200078608ff */
[----:B------:R0:W-:Y:S04]  /*77b0*/  STL [R1+0x18e8], R12 ;  /* 0x0018e80c01007387 */ /* 0x0001e80000100800 */
[----:B------:R-:W-:Y:S04]  /*77c0*/  STL [R1+0x18b4], R13 ;  /* 0x0018b40d01007387 */ /* 0x000fe80000100800 */
[----:B------:R1:W-:Y:S01]  /*77d0*/  STL [R1+0x18f0], R11 ;  /* 0x0018f00b01007387 */ /* 0x0003e20000100800 */
[----:B0-----:R-:W-:-:S02]  /*77e0*/  LEA.HI.X.SX32 R12, R10, R0, 0x1, P6 ;  /* 0x000000000a0c7211 */ /* 0x001fc400030f0eff */
[----:B------:R-:W-:-:S03]  /*77f0*/  LEA R10, P6, R25, R26, 0x1 ;  /* 0x0000001a190a7211 */ /* 0x000fc600078c08ff */
[----:B------:R-:W-:Y:S01]  /*7800*/  STL [R1+0x18bc], R12 ;  /* 0x0018bc0c01007387 */ /* 0x000fe20000100800 */
[----:B-1----:R-:W-:-:S03]  /*7810*/  LEA.HI.X.SX32 R11, R9, R0, 0x1, P5 ;  /* 0x00000000090b7211 */ /* 0x002fc600028f0eff */
[----:B------:R0:W-:Y:S04]  /*7820*/  STL [R1+0x18f4], R10 ;  /* 0x0018f40a01007387 */ /* 0x0001e80000100800 */
[----:B------:R-:W-:Y:S01]  /*7830*/  STL [R1+0x18c4], R11 ;  /* 0x0018c40b01007387 */ /* 0x000fe20000100800 */
[----:B0-----:R-:W-:-:S03]  /*7840*/  LEA.HI.X.SX32 R10, R3, R0, 0x1, P2 ;  /* 0x00000000030a7211 */ /* 0x001fc600010f0eff */
[----:B------:R-:W3:Y:S01]  /*7850*/  LDL.LU R3, [R1+0x1a1c] ;  /* 0x001a1c0001037983 */ /* 0x000ee20000300800 */
[----:B------:R-:W-:Y:S02]  /*7860*/  IMAD R27, R27, c[0x0][0x190], RZ ;  /* 0x000064001b1b7a24 */ /* 0x000fe400078e02ff */
[----:B------:R-:W-:-:S03]  /*7870*/  IMAD R29, R29, c[0x0][0x190], RZ ;  /* 0x000064001d1d7a24 */ /* 0x000fc600078e02ff */
[----:B------:R-:W-:Y:S01]  /*7880*/  LEA R9, P5, R27, R26, 0x1 ;  /* 0x0000001a1b097211 */ /* 0x000fe200078a08ff */
[----:B------:R-:W-:Y:S01]  /*7890*/  IMAD R8, R8, c[0x0][0x190], RZ ;  /* 0x0000640008087a24 */ /* 0x000fe200078e02ff */
[----:B------:R-:W-:-:S03]  /*78a0*/  LEA.HI.X.SX32 R7, R7, R0, 0x1, P0 ;  /* 0x0000000007077211 */ /* 0x000fc600000f0eff */
[----:B------:R0:W-:Y:S01]  /*78b0*/  STL [R1+0x18f8], R9 ;  /* 0x0018f80901007387 */ /* 0x0001e20000100800 */
[----:B------:R-:W-:-:S03]  /*78c0*/  IMAD R4, R4, c[0x0][0x190], RZ ;  /* 0x0000640004047a24 */ /* 0x000fc600078e02ff */
[----:B------:R1:W-:Y:S01]  /*78d0*/  STL [R1+0x18cc], R10 ;  /* 0x0018cc0a01007387 */ /* 0x0003e20000100800 */
[-C--:B0-----:R-:W-:Y:S01]  /*78e0*/  LEA R9, P2, R29, R26.reuse, 0x1 ;  /* 0x0000001a1d097211 */ /* 0x081fe200078408ff */
[----:B------:R-:W-:Y:S01]  /*78f0*/  IMAD R2, R2, c[0x0][0x190], RZ ;  /* 0x0000640002027a24 */ /* 0x000fe200078e02ff */
[----:B-1----:R-:W-:-:S03]  /*7900*/  LEA R10, P0, R8, R26, 0x1 ;  /* 0x0000001a080a7211 */ /* 0x002fc600078008ff */
[----:B------:R0:W-:Y:S04]  /*7910*/  STL [R1+0x18fc], R9 ;  /* 0x0018fc0901007387 */ /* 0x0001e80000100800 */
[----:B------:R1:W-:Y:S01]  /*7920*/  STL [R1+0x18d4], R7 ;  /* 0x0018d40701007387 */ /* 0x0003e20000100800 */
[-C--:B0-----:R-:W-:Y:S02]  /*7930*/  LEA.HI.X.SX32 R9, R5, R0.reuse, 0x1, P1 ;  /* 0x0000000005097211 */ /* 0x081fe400008f0eff */
[----:B------:R-:W-:Y:S02]  /*7940*/  LEA.HI.X.SX32 R5, R24, R0, 0x1, P4 ;  /* 0x0000000018057211 */ /* 0x000fe400020f0eff */
[----:B-1----:R-:W-:Y:S01]  /*7950*/  LEA R7, P1, R4, R26, 0x1 ;  /* 0x0000001a04077211 */ /* 0x002fe200078208ff */
[----:B------:R-:W-:Y:S04]  /*7960*/  STL [R1+0x1900], R10 ;  /* 0x0019000a01007387 */ /* 0x000fe80000100800 */
[----:B------:R0:W-:Y:S04]  /*7970*/  STL [R1+0x18dc], R9 ;  /* 0x0018dc0901007387 */ /* 0x0001e80000100800 */
[----:B------:R1:W-:Y:S04]  /*7980*/  STL [R1+0x1904], R7 ;  /* 0x0019040701007387 */ /* 0x0003e80000100800 */
[----:B------:R4:W-:Y:S01]  /*7990*/  STL [R1+0x18e4], R5 ;  /* 0x0018e40501007387 */ /* 0x0009e20000100800 */
[----:B0-----:R-:W-:-:S03]  /*79a0*/  LEA.HI.X.SX32 R9, R28, R0, 0x1, P3 ;  /* 0x000000001c097211 */ /* 0x001fc600018f0eff */
[----:B------:R-:W2:Y:S01]  /*79b0*/  LDL.LU R28, [R1+0x1a18] ;  /* 0x001a1800011c7983 */ /* 0x000ea20000300800 */
[----:B-1----:R-:W-:Y:S02]  /*79c0*/  LEA R7, P3, R2, R26, 0x1 ;  /* 0x0000001a02077211 */ /* 0x002fe400078608ff */
[----:B----4-:R-:W-:Y:S01]  /*79d0*/  LEA.HI.X.SX32 R5, R25, R0, 0x1, P6 ;  /* 0x0000000019057211 */ /* 0x010fe200030f0eff */
[----:B------:R-:W-:Y:S04]  /*79e0*/  STL [R1+0x18ec], R9 ;  /* 0x0018ec0901007387 */ /* 0x000fe80000100800 */
[----:B------:R-:W-:Y:S04]  /*79f0*/  STL [R1+0x17f4], R7 ;  /* 0x0017f40701007387 */ /* 0x000fe80000100800 */
[----:B------:R0:W-:Y:S01]  /*7a00*/  STL [R1+0x17e0], R5 ;  /* 0x0017e00501007387 */ /* 0x0001e20000100800 */
[----:B---3--:R-:W-:-:S04]  /*7a10*/  LEA R20, P4, R3, c[0x0][0x160], 0x1 ;  /* 0x0000580003147a11 */ /* 0x008fc800078808ff */
[----:B------:R-:W-:Y:S02]  /*7a20*/  LEA.HI.X.SX32 R21, R3, c[0x0][0x164], 0x1, P4 ;  /* 0x0000590003157a11 */ /* 0x000fe400020f0eff */
[----:B------:R-:W3:Y:S01]  /*7a30*/  LDL.LU R3, [R1+0x1a14] ;  /* 0x001a140001037983 */ /* 0x000ee20000300800 */
[-C--:B0-----:R-:W-:Y:S01]  /*7a40*/  LEA.HI.X.SX32 R5, R27, R0.reuse, 0x1, P5 ;  /* 0x000000001b057211 */ /* 0x081fe200028f0eff */
[----:B------:R-:W-:Y:S01]  /*7a50*/  IMAD.MOV.U32 R24, RZ, RZ, c[0x0][0x188] ;  /* 0x00006200ff187624 */ /* 0x000fe200078e00ff */
[----:B------:R-:W-:-:S03]  /*7a60*/  LEA.HI.X.SX32 R7, R29, R0, 0x1, P2 ;  /* 0x000000001d077211 */ /* 0x000fc600010f0eff */
[----:B------:R0:W-:Y:S01]  /*7a70*/  STL [R1+0x17e4], R5 ;  /* 0x0017e40501007387 */ /* 0x0001e20000100800 */
[----:B------:R-:W-:Y:S01]  /*7a80*/  IMAD R24, R24, 0x3f, RZ ;  /* 0x0000003f18187824 */ /* 0x000fe200078e02ff */
[----:B--2---:R-:W-:Y:S02]  /*7a90*/  LEA R18, P6, R6, c[0x0][0x160], 0x1 ;  /* 0x0000580006127a11 */ /* 0x004fe400078c08ff */
[----:B------:R1:W-:Y:S01]  /*7aa0*/  STL [R1+0x17e8], R7 ;  /* 0x0017e80701007387 */ /* 0x0003e20000100800 */
[----:B0-----:R-:W-:-:S03]  /*7ab0*/  LEA.HI.X.SX32 R5, R8, R0, 0x1, P0 ;  /* 0x0000000008057211 */ /* 0x001fc600000f0eff */
[----:B------:R-:W-:Y:S01]  /*7ac0*/  STL.64 [R1+0xee8], R20 ;  /* 0x000ee81401007387 */ /* 0x000fe20000100a00 */
[----:B-1----:R-:W-:-:S03]  /*7ad0*/  LEA.HI.X.SX32 R7, R4, R0, 0x1, P1 ;  /* 0x0000000004077211 */ /* 0x002fc600008f0eff */
[----:B------:R0:W-:Y:S01]  /*7ae0*/  STL [R1+0x17ec], R5 ;  /* 0x0017ec0501007387 */ /* 0x0001e20000100800 */
[----:B------:R-:W-:Y:S02]  /*7af0*/  LEA.HI.X.SX32 R0, R2, R0, 0x1, P3 ;  /* 0x0000000002007211 */ /* 0x000fe400018f0eff */
[----:B------:R-:W-:Y:S01]  /*7b00*/  LEA.HI.X.SX32 R19, R6, c[0x0][0x164], 0x1, P6 ;  /* 0x0000590006137a11 */ /* 0x000fe200030f0eff */
[----:B------:R-:W-:Y:S01]  /*7b10*/  STL [R1+0x17f0], R7 ;  /* 0x0017f00701007387 */ /* 0x000fe20000100800 */
[----:B0-----:R-:W-:-:S03]  /*7b20*/  IMAD.WIDE R4, R24, 0x2, R20 ;  /* 0x0000000218047825 */ /* 0x001fc600078e0214 */
[----:B------:R-:W-:Y:S01]  /*7b30*/  STL [R1+0x17d8], R0 ;  /* 0x0017d80001007387 */ /* 0x000fe20000100800 */
[----:B------:R-:W-:-:S03]  /*7b40*/  IMAD.MOV.U32 R12, RZ, RZ, c[0x0][0x188] ;  /* 0x00006200ff0c7624 */ /* 0x000fc600078e00ff */
[----:B------:R-:W-:Y:S04]  /*7b50*/  STL [R1+0x17dc], R4 ;  /* 0x0017dc0401007387 */ /* 0x000fe80000100800 */
[----:B------:R0:W-:Y:S04]  /*7b60*/  STL [R1+0x17d0], R5 ;  /* 0x0017d00501007387 */ /* 0x0001e80000100800 */
[----:B------:R-:W-:Y:S01]  /*7b70*/  STL.64 [R1+0xfd0], R18 ;  /* 0x000fd01201007387 */ /* 0x000fe20000100a00 */
[----:B------:R-:W-:Y:S01]  /*7b80*/  LEA R16, P1, R28, c[0x0][0x160], 0x1 ;  /* 0x000058001c107a11 */ /* 0x000fe200078208ff */
[----:B0-----:R-:W-:-:S03]  /*7b90*/  IMAD.WIDE R4, R24, 0x2, R18 ;  /* 0x0000000218047825 */ /* 0x001fc600078e0212 */
[----:B------:R-:W-:Y:S01]  /*7ba0*/  LEA.HI.X.SX32 R17, R28, c[0x0][0x164], 0x1, P1 ;  /* 0x000059001c117a11 */ /* 0x000fe200008f0eff */
[----:B------:R-:W-:-:S04]  /*7bb0*/  IMAD R0, R12, 0x3e, RZ ;  /* 0x0000003e0c007824 */ /* 0x000fc800078e02ff */
[----:B------:R-:W-:-:S04]  /*7bc0*/  IMAD.WIDE R6, R24, 0x2, R16 ;  /* 0x0000000218067825 */ /* 0x000fc800078e0210 */
[----:B------:R-:W-:Y:S01]  /*7bd0*/  IMAD R2, R12, 0x3d, RZ ;  /* 0x0000003d0c027824 */ /* 0x000fe200078e02ff */
[----:B---3--:R-:W-:-:S04]  /*7be0*/  LEA R14, P0, R3, c[0x0][0x160], 0x1 ;  /* 0x00005800030e7a11 */ /* 0x008fc800078008ff */
[----:B------:R-:W-:Y:S02]  /*7bf0*/  LEA.HI.X.SX32 R15, R3, c[0x0][0x164], 0x1, P0 ;  /* 0x00005900030f7a11 */ /* 0x000fe400000f0eff */
[----:B------:R0:W5:Y:S04]  /*7c00*/  LDL.LU R3, [R1+0x1a10] ;  /* 0x001a100001037983 */ /* 0x0001680000300800 */
[----:B------:R-:W2:Y:S01]  /*7c10*/  LDL.LU R28, [R1+0x1a0c] ;  /* 0x001a0c00011c7983 */ /* 0x000ea20000300800 */
[----:B------:R-:W-:-:S03]  /*7c20*/  IMAD.WIDE R8, R24, 0x2, R14 ;  /* 0x0000000218087825 */ /* 0x000fc600078e020e */
[----:B------:R-:W-:Y:S04]  /*7c30*/  STL.64 [R1+0xfe0], R14 ;  /* 0x000fe00e01007387 */ /* 0x000fe80000100a00 */
[----:B------:R-:W-:Y:S04]  /*7c40*/  STL.64 [R1+0xfd8], R16 ;  /* 0x000fd81001007387 */ /* 0x000fe80000100a00 */
[----:B------:R-:W-:Y:S04]  /*7c50*/  STL [R1+0x17d4], R4 ;  /* 0x0017d40401007387 */ /* 0x000fe80000100800 */
[----:B------:R1:W-:Y:S04]  /*7c60*/  STL [R1+0x17c8], R5 ;  /* 0x0017c80501007387 */ /* 0x0003e80000100800 */
[----:B------:R-:W-:Y:S04]  /*7c70*/  STL [R1+0x17cc], R6 ;  /* 0x0017cc0601007387 */ /* 0x000fe80000100800 */
[----:B------:R3:W-:Y:S01]  /*7c80*/  STL [R1+0x17c0], R7 ;  /* 0x0017c00701007387 */ /* 0x0007e20000100800 */
[----:B-1----:R-:W-:-:S03]  /*7c90*/  IMAD.WIDE R4, R0, 0x2, R20 ;  /* 0x0000000200047825 */ /* 0x002fc600078e0214 */
[----:B------:R-:W-:Y:S04]  /*7ca0*/  STL [R1+0x17c4], R8 ;  /* 0x0017c40801007387 */ /* 0x000fe80000100800 */
[----:B------:R1:W-:Y:S01]  /*7cb0*/  STL [R1+0x17b8], R9 ;  /* 0x0017b80901007387 */ /* 0x0003e20000100800 */
[----:B---3--:R-:W-:-:S03]  /*7cc0*/  IMAD.WIDE R6, R0, 0x2, R18 ;  /* 0x0000000200067825 */ /* 0x008fc600078e0212 */
[----:B------:R-:W-:Y:S04]  /*7cd0*/  STL [R1+0x17bc], R4 ;  /* 0x0017bc0401007387 */ /* 0x000fe80000100800 */
[----:B------:R3:W-:Y:S01]  /*7ce0*/  STL [R1+0x17b0], R5 ;  /* 0x0017b00501007387 */ /* 0x0007e20000100800 */
[----:B-1----:R-:W-:-:S03]  /*7cf0*/  IMAD.WIDE R8, R0, 0x2, R14 ;  /* 0x0000000200087825 */ /* 0x002fc600078e020e */
[----:B------:R-:W-:Y:S01]  /*7d00*/  STL [R1+0x17b4], R6 ;  /* 0x0017b40601007387 */ /* 0x000fe20000100800 */
[----:B---3--:R-:W-:-:S03]  /*7d10*/  IMAD.WIDE R4, R0, 0x2, R16 ;  /* 0x0000000200047825 */ /* 0x008fc600078e0210 */
[----:B------:R1:W-:Y:S04]  /*7d20*/  STL [R1+0x17a8], R7 ;  /* 0x0017a80701007387 */ /* 0x0003e80000100800 */
[----:B------:R-:W-:Y:S04]  /*7d30*/  STL [R1+0x17ac], R4 ;  /* 0x0017ac0401007387 */ /* 0x000fe80000100800 */
[----:B------:R3:W-:Y:S01]  /*7d40*/  STL [R1+0x17a0], R5 ;  /* 0x0017a00501007387 */ /* 0x0007e20000100800 */
[----:B-1----:R-:W-:-:S03]  /*7d50*/  IMAD.WIDE R6, R2, 0x2, R20 ;  /* 0x0000000202067825 */ /* 0x002fc600078e0214 */
[----:B------:R-:W-:Y:S04]  /*7d60*/  STL [R1+0x17a4], R8 ;  /* 0x0017a40801007387 */ /* 0x000fe80000100800 */
[----:B------:R1:W-:Y:S01]  /*7d70*/  STL [R1+0x1798], R9 ;  /* 0x0017980901007387 */ /* 0x0003e20000100800 */
[----:B---3--:R-:W-:-:S03]  /*7d80*/  IMAD.WIDE R4, R2, 0x2, R18 ;  /* 0x0000000202047825 */ /* 0x008fc600078e0212 */
[----:B------:R-:W-:Y:S01]  /*7d90*/  STL [R1+0x179c], R6 ;  /* 0x00179c0601007387 */ /* 0x000fe20000100800 */
[----:B------:R-:W-:-:S03]  /*7da0*/  IMAD R0, R12, 0x3c, RZ ;  /* 0x0000003c0c007824 */ /* 0x000fc600078e02ff */
        /* <DEDUP_REMOVED lines=133> */
[----:B------:R-:W-:-:S04]  /*8600*/  IMAD.WIDE R10, R0, 0x2, R20 ;  /* 0x00000002000a7825 */ /* 0x000fc800078e0214 */
[----:B---3--:R-:W-:Y:S01]  /*8610*/  IMAD.WIDE R6, R2, 0x2, R16 ;  /* 0x0000000202067825 */ /* 0x008fe200078e0210 */
[----:B------:R1:W-:Y:S04]  /*8620*/  STL [R1+0x1648], R5 ;  /* 0x0016480501007387 */ /* 0x0003e80000100800 */
[----:B------:R-:W-:Y:S01]  /*8630*/  STL [R1+0x164c], R6 ;  /* 0x00164c0601007387 */ /* 0x000fe20000100800 */
[----:B------:R-:W-:-:S03]  /*8640*/  IMAD R2, R12, 0x31, RZ ;  /* 0x000000310c027824 */ /* 0x000fc600078e02ff */
        /* <DEDUP_REMOVED lines=220> */
[----:B------:R-:W-:-:S03]  /*9410*/  IMAD.SHL.U32 R0, R12, 0x20, RZ ;  /* 0x000000200c007824 */ /* 0x000fc600078e00ff */
        /* <DEDUP_REMOVED lines=394> */
[----:B------:R3:W-:Y:S04]  /*acc0*/  STL [R1+0x15d8], R10 ;  /* 0x0015d80a01007387 */ /* 0x0007e80000100800 */
[----:B------:R-:W-:Y:S01]  /*acd0*/  STL [R1+0x15d4], R11 ;  /* 0x0015d40b01007387 */ /* 0x000fe20000100800 */
[----:B-1----:R-:W-:-:S03]  /*ace0*/  IMAD.WIDE R8, R2, 0x2, R14 ;  /* 0x0000000202087825 */ /* 0x002fc600078e020e */
[----:B------:R-:W-:Y:S01]  /*acf0*/  STL [R1+0x15e0], R4 ;  /* 0x0015e00401007387 */ /* 0x000fe20000100800 */
[----:B---3--:R-:W-:-:S03]  /*ad00*/  IMAD.SHL.U32 R10, R12, 0x2, RZ ;  /* 0x000000020c0a7824 */ /* 0x008fc600078e00ff */
        /* <DEDUP_REMOVED lines=11> */
[----:B------:R-:W-:-:S03]  /*adc0*/  IMAD.WIDE R10, R10, 0x2, R14 ;  /* 0x000000020a0a7825 */ /* 0x000fc600078e020e */
[----:B------:R1:W-:Y:S01]  /*add0*/  STL [R1+0x15fc], R7 ;  /* 0x0015fc0701007387 */ /* 0x0003e20000100800 */
[----:B---3--:R-:W-:-:S03]  /*ade0*/  IMAD.WIDE R4, R12, 0x2, R20 ;  /* 0x000000020c047825 */ /* 0x008fc600078e0214 */
[----:B------:R-:W-:Y:S04]  /*adf0*/  STL [R1+0x1608], R8 ;  /* 0x0016080801007387 */ /* 0x000fe80000100800 */
[----:B------:R3:W-:Y:S01]  /*ae00*/  STL [R1+0x1604], R9 ;  /* 0x0016040901007387 */ /* 0x0007e20000100800 */
[----:B-1----:R-:W-:-:S03]  /*ae10*/  IMAD.WIDE R6, R12, 0x2, R18 ;  /* 0x000000020c067825 */ /* 0x002fc600078e0212 */
[----:B------:R-:W-:Y:S04]  /*ae20*/  STL [R1+0x1610], R10 ;  /* 0x0016100a01007387 */ /* 0x000fe80000100800 */
[----:B------:R-:W-:Y:S01]  /*ae30*/  STL [R1+0x160c], R11 ;  /* 0x00160c0b01007387 */ /* 0x000fe20000100800 */
[----:B---3--:R-:W-:-:S03]  /*ae40*/  IMAD.WIDE R8, R12, 0x2, R16 ;  /* 0x000000020c087825 */ /* 0x008fc600078e0210 */
[----:B------:R-:W-:Y:S04]  /*ae50*/  STL [R1+0x1618], R4 ;  /* 0x0016180401007387 */ /* 0x000fe80000100800 */
[----:B------:R1:W-:Y:S04]  /*ae60*/  STL [R1+0x1614], R5 ;  /* 0x0016140501007387 */ /* 0x0003e80000100800 */
[----:B------:R-:W-:Y:S04]  /*ae70*/  STL [R1+0x1620], R6 ;  /* 0x0016200601007387 */ /* 0x000fe80000100800 */
[----:B------:R-:W-:Y:S01]  /*ae80*/  STL [R1+0x161c], R7 ;  /* 0x00161c0701007387 */ /* 0x000fe20000100800 */
[----:B-1----:R-:W-:-:S03]  /*ae90*/  IMAD.WIDE R4, R12, 0x2, R14 ;  /* 0x000000020c047825 */ /* 0x002fc600078e020e */
[----:B------:R-:W-:Y:S04]  /*aea0*/  STL [R1+0x1628], R8 ;  /* 0x0016280801007387 */ /* 0x000fe80000100800 */
[----:B------:R-:W-:Y:S04]  /*aeb0*/  STL [R1+0x1624], R9 ;  /* 0x0016240901007387 */ /* 0x000fe80000100800 */
[----:B------:R-:W-:Y:S04]  /*aec0*/  STL [R1+0x1630], R4 ;  /* 0x0016300401007387 */ /* 0x000fe80000100800 */
[----:B------:R1:W-:Y:S04]  /*aed0*/  STL [R1+0x162c], R5 ;  /* 0x00162c0501007387 */ /* 0x0003e80000100800 */
        /* <DEDUP_REMOVED lines=399> */
[----:B------:R-:W3:Y:S04]  /*c7d0*/  S2R R24, SR_TID.X ;  /* 0x0000000000187919 */ /* 0x000ee80000002100 */
        /* <DEDUP_REMOVED lines=20> */
[----:B------:R-:W-:Y:S01]  /*c920*/  STL [R1+0x9c8], RZ ;  /* 0x0009c8ff01007387 */ /* 0x000fe20000100800 */
[----:B---3--:R-:W-:-:S03]  /*c930*/  LOP3.LUT R24, R24, 0x7f, RZ, 0xc0, !PT ;  /* 0x0000007f18187812 */ /* 0x008fc600078ec0ff */
[----:B------:R-:W-:Y:S04]  /*c940*/  STL [R1+0x9cc], RZ ;  /* 0x0009ccff01007387 */ /* 0x000fe80000100800 */
[----:B------:R-:W-:Y:S04]  /*c950*/  STL [R1+0x9b0], RZ ;  /* 0x0009b0ff01007387 */ /* 0x000fe80000100800 */
[----:B------:R-:W-:Y:S04]  /*c960*/  STL [R1+0x9b4], RZ ;  /* 0x0009b4ff01007387 */ /* 0x000fe80000100800 */
[----:B------:R-:W-:Y:S04]  /*c970*/  STL [R1+0x9b8], RZ ;  /* 0x0009b8ff01007387 */ /* 0x000fe80000100800 */
[----:B------:R-:W-:Y:S01]  /*c980*/  STL [R1+0x9bc], RZ ;  /* 0x0009bcff01007387 */ /* 0x000fe20000100800 */
[----:B------:R-:W-:-:S03]  /*c990*/  IMAD.SHL.U32 R2, R24, 0x2, RZ ;  /* 0x0000000218027824 */ /* 0x000fc600078e00ff */
[----:B------:R-:W-:Y:S04]  /*c9a0*/  STL [R1+0x9a0], RZ ;  /* 0x0009a0ff01007387 */ /* 0x000fe80000100800 */
[----:B------:R-:W-:Y:S04]  /*c9b0*/  STL [R1+0x9a4], RZ ;  /* 0x0009a4ff01007387 */ /* 0x000fe80000100800 */
[----:B------:R-:W-:Y:S04]  /*c9c0*/  STL [R1+0x9a8], RZ ;  /* 0x0009a8ff01007387 */ /* 0x000fe80000100800 */
[----:B------:R-:W-:Y:S04]  /*c9d0*/  STL [R1+0x9ac], RZ ;  /* 0x0009acff01007387 */ /* 0x000fe80000100800 */
[----:B------:R-:W3:Y:S04]  /*c9e0*/  LDL.LU R24, [R1+0x100] ;  /* 0x0001000001187983 */ /* 0x000ee80000300800 */
        /* <DEDUP_REMOVED lines=27> */
[----:B------:R-:W-:Y:S01]  /*cba0*/  IMAD.SHL.U32 R29, R12, 0x40, RZ ;  /* 0x000000400c1d7824 */ /* 0x000fe200078e00ff */
[----:B------:R-:W-:-:S02]  /*cbb0*/  ULDC UR4, c[0x0][0x18c] ;  /* 0x0000630000047ab9 */ /* 0x000fc40000000800 */
[----:B------:R-:W-:Y:S02]  /*cbc0*/  USHF.L.U32 UR4, UR4, 0x6, URZ ;  /* 0x0000000604047899 */ /* 0x000fe4000800063f */
[----:B------:R-:W-:Y:S02]  /*cbd0*/  SHF.R.S32.HI R0, RZ, 0x1f, R29 ;  /* 0x0000001fff007819 */ /* 0x000fe4000001141d */
[C---:B-1----:R-:W-:Y:S01]  /*cbe0*/  LOP3.LUT R5, R2.reuse, 0x20, RZ, 0x3c, !PT ;  /* 0x0000002002057812 */ /* 0x042fe200078e3cff */
[----:B------:R-:W-:Y:S01]  /*cbf0*/  USHF.R.S32.HI UR5, URZ, 0x1f, UR4 ;  /* 0x0000001f3f057899 */ /* 0x000fe20008011404 */
[C---:B------:R-:W-:Y:S02]  /*cc00*/  LOP3.LUT R5, R2.reuse, 0x40, RZ, 0x3c, !PT ;  /* 0x0000004002057812 */ /* 0x040fe400078e3cff */
[C---:B------:R-:W-:Y:S01]  /*cc10*/  SHF.L.U64.HI R0, R29.reuse, 0x1, R0 ;  /* 0x000000011d007819 */ /* 0x040fe20000010200 */
[----:B------:R-:W-:Y:S01]  /*cc20*/  IMAD.SHL.U32 R29, R29, 0x2, RZ ;  /* 0x000000021d1d7824 */ /* 0x000fe200078e00ff */
[----:B------:R-:W-:-:S02]  /*cc30*/  LOP3.LUT R6, R2, 0x10, RZ, 0x3c, !PT ;  /* 0x0000001002067812 */ /* 0x000fc400078e3cff */
[----:B------:R-:W-:Y:S02]  /*cc40*/  LOP3.LUT R5, R2, 0x60, RZ, 0x3c, !PT ;  /* 0x0000006002057812 */ /* 0x000fe400078e3cff */
[C---:B--2---:R-:W-:Y:S02]  /*cc50*/  LOP3.LUT R6, R28.reuse, 0x40, RZ, 0x3c, !PT ;  /* 0x000000401c067812 */ /* 0x044fe400078e3cff */
[----:B------:R-:W-:Y:S01]  /*cc60*/  LOP3.LUT R5, R28, 0x60, RZ, 0x3c, !PT ;  /* 0x000000601c057812 */ /* 0x000fe200078e3cff */
[----:B------:R-:W-:Y:S02]  /*cc70*/  USHF.L.U32 UR8, UR4, 0x1, URZ ;  /* 0x0000000104087899 */ /* 0x000fe4000800063f */
[----:B------:R-:W-:Y:S01]  /*cc80*/  USHF.L.U64.HI UR5, UR4, 0x1, UR5 ;  /* 0x0000000104057899 */ /* 0x000fe20008010205 */
[----:B---3--:R-:W-:-:S05]  /*cc90*/  SHF.R.S32.HI R4, RZ, 0x6, R24 ;  /* 0x00000006ff047819 */ /* 0x008fca0000011418 */
        /* <DEDUP_REMOVED lines=40> */
[----:B------:R-:W2:Y:S04]  /*cf20*/  S2R R24, SR_TID.X ;  /* 0x0000000000187919 */ /* 0x000ea80000002100 */
        /* <DEDUP_REMOVED lines=17> */
[----:B------:R0:W-:Y:S01]  /*d040*/  STL [R1+0x4c], RZ ;  /* 0x00004cff01007387 */ /* 0x0001e20000100800 */
[C---:B--2---:R-:W-:Y:S01]  /*d050*/  LOP3.LUT R12, R24.reuse, 0x7, RZ, 0xc0, !PT ;  /* 0x00000007180c7812 */ /* 0x044fe200078ec0ff */
[----:B------:R-:W-:-:S04]  /*d060*/  IMAD.SHL.U32 R24, R24, 0x2, RZ ;  /* 0x0000000218187824 */ /* 0x000fc800078e00ff */
[----:B------:R-:W-:Y:S01]  /*d070*/  IMAD R12, R12, 0x90, RZ ;  /* 0x000000900c0c7824 */ /* 0x000fe200078e02ff */
[C---:B-1----:R-:W-:Y:S02]  /*d080*/  LOP3.LUT R4, R2.reuse, 0x30, RZ, 0x3c, !PT ;  /* 0x0000003002047812 */ /* 0x042fe400078e3cff */
[----:B------:R-:W-:Y:S02]  /*d090*/  LOP3.LUT R4, R2, 0x50, RZ, 0x3c, !PT ;  /* 0x0000005002047812 */ /* 0x000fe400078e3cff */
[----:B------:R-:W-:Y:S02]  /*d0a0*/  LOP3.LUT R24, R12, 0x30, R24, 0x78, !PT ;  /* 0x000000300c187812 */ /* 0x000fe400078e7818 */
[----:B------:R-:W-:Y:S02]  /*d0b0*/  LOP3.LUT R4, R2, 0x70, RZ, 0x3c, !PT ;  /* 0x0000007002047812 */ /* 0x000fe400078e3cff */
[----:B------:R-:W-:Y:S02]  /*d0c0*/  LOP3.LUT R4, R28, 0x20, RZ, 0x3c, !PT ;  /* 0x000000201c047812 */ /* 0x000fe400078e3cff */
[----:B0-----:R-:W-:-:S02]  /*d0d0*/  LOP3.LUT R4, R24, 0x40, RZ, 0x3c, !PT ;  /* 0x0000004018047812 */ /* 0x001fc400078e3cff */
.L_x_2:
[----:B------:R-:W2:Y:S01]  /*d0e0*/  LDL.64 R6, [R1+0xfe0] ;  /* 0x000fe00001067983 */ /* 0x000ea20000100a00 */
[----:B------:R-:W-:-:S03]  /*d0f0*/  IMAD.MOV.U32 R4, RZ, RZ, c[0x0][0x180] ;  /* 0x00006000ff047624 */ /* 0x000fc600078e00ff */
[----:B--2---:R0:W-:Y:S04]  /*d100*/  STL [R1+0x41e8], R7 ;  /* 0x0041e80701007387 */ /* 0x0041e80000100800 */
[----:B0-----:R-:W2:Y:S04]  /*d110*/  LDL R7, [R1+0xff8] ;  /* 0x000ff80001077983 */ /* 0x001ea80000100800 */
[----:B------:R-:W-:Y:S04]  /*d120*/  STL [R1+0x3ef4], R2 ;  /* 0x003ef40201007387 */ /* 0x000fe80000100800 */
        /* <DEDUP_REMOVED lines=73> */
[----:B------:R-:W-:Y:S01]  /*d5c0*/  STL [R1+0x4100], R2 ;  /* 0x0041000201007387 */ /* 0x000fe20000100800 */
[----:B--2---:R-:W-:-:S03]  /*d5d0*/  IMAD R4, R7, -0x40, R4 ;  /* 0xffffffc007047824 */ /* 0x004fc600078e0204 */
        /* <DEDUP_REMOVED lines=114> */
[----:B------:R0:W-:Y:S04]  /*dd00*/  STL [R1+0x41e4], R27 ;  /* 0x0041e41b01007387 */ /* 0x0001e80000100800 */
[----:B------:R-:W-:Y:S04]  /*dd10*/  STL [R1+0x3eec], R26 ;  /* 0x003eec1a01007387 */ /* 0x000fe80000100800 */
[----:B-----5:R-:W-:Y:S04]  /*dd20*/  STL [R1+0x3ee8], R25 ;  /* 0x003ee81901007387 */ /* 0x020fe80000100800 */
        /* <DEDUP_REMOVED lines=40> */
[----:B-----5:R-:W-:Y:S04]  /*dfb0*/  STL [R1+0x3ce8], R3 ;  /* 0x003ce80301007387 */ /* 0x020fe80000100800 */
[----:B------:R-:W-:Y:S04]  /*dfc0*/  STL [R1+0x3ddc], R3 ;  /* 0x003ddc0301007387 */ /* 0x000fe80000100800 */
[----:B------:R-:W-:Y:S04]  /*dfd0*/  STL [R1+0x1bc0], R0 ;  /* 0x001bc00001007387 */ /* 0x000fe80000100800 */
[----:B------:R-:W2:Y:S01]  /*dfe0*/  LDL.LU R7, [R1+0x41e8] ;  /* 0x0041e80001077983 */ /* 0x000ea20000300800 */
[----:B------:R-:W-:-:S02]  /*dff0*/  ISETP.GT.AND P0, PT, R4, RZ, PT ;  /* 0x000000ff0400720c */ /* 0x000fc40003f04270 */
[----:B0-----:R-:W-:Y:S02]  /*e000*/  PRMT R27, RZ, 0x7610, R27 ;  /* 0x00007610ff1b7816 */ /* 0x001fe4000000001b */
[----:B------:R-:W-:Y:S02]  /*e010*/  PRMT R2, RZ, 0x7610, R2 ;  /* 0x00007610ff027816 */ /* 0x000fe40000000002 */
[----:B------:R-:W-:-:S07]  /*e020*/  ISETP.GT.AND P1, PT, R4, 0x1, PT ;  /* 0x000000010400780c */ /* 0x000fce0003f24270 */
[----:B--2---:R-:W2:Y:S04]  /*e030*/  @P0 LDG.E.U16 R27, [R6.64] ;  /* 0x00000006061b0981 */ /* 0x004ea8000c1e1500 */
[----:B--2---:R0:W-:Y:S04]  /*e040*/  STL [R1+0x388], R27 ;  /* 0x0003881b01007387 */ /* 0x0041e80000100800 */
[----:B0-----:R-:W2:Y:S04]  /*e050*/  LDL.LU R27, [R1+0x41e4] ;  /* 0x0041e400011b7983 */ /* 0x001ea80000300800 */
[----:B------:R-:W3:Y:S01]  /*e060*/  LDL.64 R6, [R1+0xfd8] ;  /* 0x000fd80001067983 */ /* 0x000ee20000100a00 */
[----:B--2---:R-:W-:-:S03]  /*e070*/  PRMT R27, RZ, 0x7610, R27 ;  /* 0x00007610ff1b7816 */ /* 0x004fc6000000001b */
[----:B---3--:R-:W2:Y:S04]  /*e080*/  @P0 LDG.E.U16 R2, [R6.64] ;  /* 0x0000000606020981 */ /* 0x008ea8000c1e1500 */
        /* <DEDUP_REMOVED lines=12> */
[----:B------:R-:W3:Y:S04]  /*e150*/  LDL R6, [R1+0x162c] ;  /* 0x00162c0001067983 */ /* 0x000ee80000100800 */
[----:B------:R-:W3:Y:S01]  /*e160*/  LDL R7, [R1+0x1630] ;  /* 0x0016300001077983 */ /* 0x000ee20000100800 */
[----:B------:R-:W-:-:S02]  /*e170*/  ISETP.GT.AND P0, PT, R4, 0x2, PT ;  /* 0x000000020400780c */ /* 0x000fc40003f04270 */
[----:B--2---:R-:W-:Y:S02]  /*e180*/  PRMT R2, RZ, 0x7610, R2 ;  /* 0x00007610ff027816 */ /* 0x004fe40000000002 */
[----:B---3--:R-:W-:-:S04]  /*e190*/  @P1 LOP3.LUT R7, R7, R6, RZ, 0x3c, !PT ;  /* 0x0000000607071212 */ /* 0x008fc800078e3cff */
[----:B------:R-:W-:-:S04]  /*e1a0*/  @P1 LOP3.LUT R6, R7, R6, RZ, 0x3c, !PT ;  /* 0x0000000607061212 */ /* 0x000fc800078e3cff */
[----:B------:R-:W-:-:S05]  /*e1b0*/  @P1 LOP3.LUT R7, R7, R6, RZ, 0x3c, !PT ;  /* 0x0000000607071212 */ /* 0x000fca00078e3cff */
[----:B------:R-:W2:Y:S04]  /*e1c0*/  @P1 LDG.E.U16 R27, [R6.64] ;  /* 0x00000006061b1981 */ /* 0x000ea8000c1e1500 */
[----:B--2---:R0:W-:Y:S04]  /*e1d0*/  STL [R1+0x378], R27 ;  /* 0x0003781b01007387 */ /* 0x0041e80000100800 */
[----:B0-----:R-:W2:Y:S04]  /*e1e0*/  LDL.LU R27, [R1+0x41d4] ;  /* 0x0041d400011b7983 */ /* 0x001ea80000300800 */
[----:B------:R-:W3:Y:S04]  /*e1f0*/  LDL R6, [R1+0x1624] ;  /* 0x0016240001067983 */ /* 0x000ee80000100800 */
[----:B------:R-:W3:Y:S01]  /*e200*/  LDL R7, [R1+0x1628] ;  /* 0x0016280001077983 */ /* 0x000ee20000100800 */
[----:B--2---:R-:W-:-:S02]  /*e210*/  PRMT R27, RZ, 0x7610, R27 ;  /* 0x00007610ff1b7816 */ /* 0x004fc4000000001b */
        /* <DEDUP_REMOVED lines=470> */
[----:B------:R-:W-:-:S02]  /*ff80*/  PRMT R3, RZ, 0x7610, R3 ;  /* 0x00007610ff037816 */ /* 0x000fc40000000003 */
[----:B------:R-:W-:Y:S02]  /*ff90*/  ISETP.GT.AND P1, PT, R4, 0xf, PT ;  /* 0x0000000f0400780c */ /* 0x000fe40003f24270 */
        /* <DEDUP_REMOVED lines=8> */
[----:B------:R-:W3:Y:S02]  /*10020*/  LDL R7, [R1+0x1488] ;  /* 0x0014880001077983 */ /* 0x000ee40000100800 */
[----:B---3--:R-:W-:-:S04]  /*10030*/  @P0 LOP3.LUT R7, R7, R6, RZ, 0x3c, !PT ;  /* 0x0000000607070212 */ /* 0x008fc800078e3cff */
[----:B------:R-:W-:-:S04]  /*10040*/  @P0 LOP3.LUT R6, R7, R6, RZ, 0x3c, !PT ;  /* 0x0000000607060212 */ /* 0x000fc800078e3cff */
[----:B------:R-:W-:-:S05]  /*10050*/  @P0 LOP3.LUT R7, R7, R6, RZ, 0x3c, !PT ;  /* 0x0000000607070212 */ /* 0x000fca00078e3cff */
[----:B------:R-:W3:Y:S04]  /*10060*/  @P0 LDG.E.U16 R2, [R6.64] ;  /* 0x0000000606020981 */ /* 0x000ee8000c1e1500 */
[----:B---3--:R0:W-:Y:S04]  /*10070*/  STL [R1+0x280], R2 ;  /* 0x0002800201007387 */ /* 0x0081e80000100800 */
[----:B0-----:R-:W3:Y:S04]  /*10080*/  LDL.LU R2, [R1+0x4100] ;  /* 0x0041000001027983 */ /* 0x001ee80000300800 */
[----:B------:R-:W4:Y:S04]  /*10090*/  LDL R6, [R1+0x147c] ;  /* 0x00147c0001067983 */ /* 0x000f280000100800 */
[----:B------:R-:W4:Y:S01]  /*100a0*/  LDL R7, [R1+0x1480] ;  /* 0x0014800001077983 */ /* 0x000f220000100800 */
[----:B--2---:R-:W-:-:S02]  /*100b0*/  PRMT R27, RZ, 0x7610, R27 ;  /* 0x00007610ff1b7816 */ /* 0x004fc4000000001b */
[----:B----4-:R-:W-:-:S04]  /*100c0*/  @P0 LOP3.LUT R7, R7, R6, RZ, 0x3c, !PT ;  /* 0x0000000607070212 */ /* 0x010fc800078e3cff */
[----:B------:R-:W-:-:S04]  /*100d0*/  @P0 LOP3.LUT R6, R7, R6, RZ, 0x3c, !PT ;  /* 0x0000000607060212 */ /* 0x000fc800078e3cff */
[----:B------:R-:W-:-:S05]  /*100e0*/  @P0 LOP3.LUT R7, R7, R6, RZ, 0x3c, !PT ;  /* 0x0000000607070212 */ /* 0x000fca00078e3cff */
[----:B------:R0:W2:Y:S04]  /*100f0*/  @P0 LDG.E.U16 R3, [R6.64] ;  /* 0x0000000606030981 */ /* 0x0000a8000c1e1500 */
[----:B0-----:R-:W4:Y:S04]  /*10100*/  LDL R6, [R1+0x1474] ;  /* 0x0014740001067983 */ /* 0x001f280000100800 */
[----:B------:R-:W4:Y:S01]  /*10110*/  LDL R7, [R1+0x1478] ;  /* 0x0014780001077983 */ /* 0x000f220000100800 */
[----:B---3--:R-:W-:-:S03]  /*10120*/  PRMT R2, RZ, 0x7610, R2 ;  /* 0x00007610ff027816 */ /* 0x008fc60000000002 */
[----:B--2---:R-:W-:Y:S01]  /*10130*/  STL [R1+0x3de0], R3 ;  /* 0x003de00301007387 */ /* 0x004fe20000100800 */
[----:B----4-:R-:W-:-:S04]  /*10140*/  @P0 LOP3.LUT R7, R7, R6, RZ, 0x3c, !PT ;  /* 0x0000000607070212 */ /* 0x010fc800078e3cff */
        /* <DEDUP_REMOVED lines=264> */
[----:B---3--:R-:W-:Y:S02]  /*111d0*/  PRMT R2, RZ, 0x7610, R2 ;  /* 0x00007610ff027816 */ /* 0x008fe40000000002 */
[----:B------:R-:W-:Y:S01]  /*111e0*/  ISETP.GT.AND P1, PT, R4, 0x17, PT ;  /* 0x000000170400780c */ /* 0x000fe20003f24270 */
        /* <DEDUP_REMOVED lines=644> */
[----:B0-----:R-:W2:Y:S01]  /*13a30*/  LDL.LU R2, [R1+0x3f78] ;  /* 0x003f780001027983 */ /* 0x001ea20000300800 */
[----:B------:R-:W3:Y:S02]  /*13a40*/  LDL R6, [R1+0x115c] ;  /* 0x00115c0001067983 */ /* 0x000ee40000100800 */
        /* <DEDUP_REMOVED lines=138> */
[----:B------:R-:W3:Y:S02]  /*142f0*/  LDL R7, [R1+0x10e8] ;  /* 0x0010e80001077983 */ /* 0x000ee40000100800 */
[----:B---3--:R-:W-:-:S04]  /*14300*/  @P1 LOP3.LUT R7, R7, R6, RZ, 0x3c, !PT ;  /* 0x0000000607071212 */ /* 0x008fc800078e3cff */
[----:B------:R-:W-:-:S04]  /*14310*/  @P1 LOP3.LUT R6, R7, R6, RZ, 0x3c, !PT ;  /* 0x0000000607061212 */ /* 0x000fc800078e3cff */
[----:B------:R-:W-:-:S05]  /*14320*/  @P1 LOP3.LUT R7, R7, R6, RZ, 0x3c, !PT ;  /* 0x0000000607071212 */ /* 0x000fca00078e3cff */
[----:B------:R-:W3:Y:S04]  /*14330*/  @P1 LDG.E.U16 R2, [R6.64] ;  /* 0x0000000606021981 */ /* 0x000ee8000c1e1500 */
[----:B---3--:R0:W-:Y:S04]  /*14340*/  STL [R1+0xa4], R2 ;  /* 0x0000a40201007387 */ /* 0x0081e80000100800 */
[----:B0-----:R-:W3:Y:S01]  /*14350*/  LDL.LU R2, [R1+0x3f38] ;  /* 0x003f380001027983 */ /* 0x001ee20000300800 */
[----:B------:R-:W4:Y:S02]  /*14360*/  LDL R6, [R1+0x10dc] ;  /* 0x0010dc0001067983 */ /* 0x000f240000100800 */
[----:B------:R-:W4:Y:S01]  /*14370*/  LDL R7, [R1+0x10e0] ;  /* 0x0010e00001077983 */ /* 0x000f220000100800 */
[----:B---3--:R-:W-:-:S02]  /*14380*/  PRMT R2, RZ, 0x7610, R2 ;  /* 0x00007610ff027816 */ /* 0x008fc40000000002 */
[----:B----4-:R-:W-:-:S04]  /*14390*/  @P1 LOP3.LUT R7, R7, R6, RZ, 0x3c, !PT ;  /* 0x0000000607071212 */ /* 0x010fc800078e3cff */
[----:B------:R-:W-:-:S04]  /*143a0*/  @P1 LOP3.LUT R6, R7, R6, RZ, 0x3c, !PT ;  /* 0x0000000607061212 */ /* 0x000fc800078e3cff */
[----:B------:R-:W-:-:S05]  /*143b0*/  @P1 LOP3.LUT R7, R7, R6, RZ, 0x3c, !PT ;  /* 0x0000000607071212 */ /* 0x000fca00078e3cff */
[----:B------:R-:W3:Y:S04]  /*143c0*/  @P1 LDG.E.U16 R2, [R6.64] ;  /* 0x0000000606021981 */ /* 0x000ee8000c1e1500 */
[----:B---3--:R0:W-:Y:S04]  /*143d0*/  STL [R1+0xa0], R2 ;  /* 0x0000a00201007387 */ /* 0x0081e80000100800 */
[----:B0-----:R-:W3:Y:S01]  /*143e0*/  LDL.LU R2, [R1+0x3f34] ;  /* 0x003f340001027983 */ /* 0x001ee20000300800 */
[----:B------:R-:W4:Y:S02]  /*143f0*/  LDL R6, [R1+0x10d4] ;  /* 0x0010d40001067983 */ /* 0x000f240000100800 */
[----:B------:R-:W4:Y:S01]  /*14400*/  LDL R7, [R1+0x10d8] ;  /* 0x0010d80001077983 */ /* 0x000f220000100800 */
[----:B------:R-:W-:-:S02]  /*14410*/  ISETP.GT.AND P0, PT, R4, 0x2c, PT ;  /* 0x0000002c0400780c */ /* 0x000fc40003f04270 */
[----:B---3--:R-:W-:Y:S02]  /*14420*/  PRMT R2, RZ, 0x7610, R2 ;  /* 0x00007610ff027816 */ /* 0x008fe40000000002 */
        /* <DEDUP_REMOVED lines=26> */
[----:B------:R-:W-:-:S02]  /*145d0*/  PRMT R29, RZ, 0x7610, R29 ;  /* 0x00007610ff1d7816 */ /* 0x000fc4000000001d */
[----:B----4-:R-:W-:-:S04]  /*145e0*/  @P0 LOP3.LUT R7, R7, R6, RZ, 0x3c, !PT ;  /* 0x0000000607070212 */ /* 0x010fc800078e3cff */
[----:B------:R-:W-:-:S04]  /*145f0*/  @P0 LOP3.LUT R6, R7, R6, RZ, 0x3c, !PT ;  /* 0x0000000607060212 */ /* 0x000fc800078e3cff */
[----:B------:R-:W-:-:S05]  /*14600*/  @P0 LOP3.LUT R7, R7, R6, RZ, 0x3c, !PT ;  /* 0x0000000607070212 */ /* 0x000fca00078e3cff */
[----:B------:R0:W4:Y:S04]  /*14610*/  @P0 LDG.E.U16 R29, [R6.64] ;  /* 0x00000006061d0981 */ /* 0x000128000c1e1500 */
[----:B0-----:R-:W2:Y:S04]  /*14620*/  LDL R6, [R1+0x10b4] ;  /* 0x0010b40001067983 */ /* 0x001ea80000100800 */
[----:B------:R-:W2:Y:S01]  /*14630*/  LDL R7, [R1+0x10b8] ;  /* 0x0010b80001077983 */ /* 0x000ea20000100800 */
[----:B---3--:R-:W-:Y:S02]  /*14640*/  PRMT R2, RZ, 0x7610, R2 ;  /* 0x00007610ff027816 */ /* 0x008fe40000000002 */
[----:B------:R-:W-:Y:S01]  /*14650*/  ISETP.GT.AND P1, PT, R4, 0x2d, PT ;  /* 0x0000002d0400780c */ /* 0x000fe20003f24270 */
[----:B----4-:R-:W-:Y:S01]  /*14660*/  STL [R1+0x3e40], R29 ;  /* 0x003e401d01007387 */ /* 0x010fe20000100800 */
[----:B--2---:R-:W-:-:S04]  /*14670*/  @P0 LOP3.LUT R7, R7, R6, RZ, 0x3c, !PT ;  /* 0x0000000607070212 */ /* 0x004fc800078e3cff */
        /* <DEDUP_REMOVED lines=118> */
[----:B------:R-:W-:-:S02]  /*14de0*/  PRMT R27, RZ, 0x7610, R27 ;  /* 0x00007610ff1b7816 */ /* 0x000fc4000000001b */
        /* <DEDUP_REMOVED lines=12> */
[----:B------:R-:W4:Y:S04]  /*14eb0*/  @P1 LDG.E.U16 R26, [R6.64] ;  /* 0x00000006061a1981 */ /* 0x000f28000c1e1500 */
[----:B----4-:R0:W-:Y:S04]  /*14ec0*/  STL [R1+0x70], R26 ;  /* 0x0000701a01007387 */ /* 0x0101e80000100800 */
[----:B0-----:R-:W4:Y:S01]  /*14ed0*/  LDL.LU R26, [R1+0x3eec] ;  /* 0x003eec00011a7983 */ /* 0x001f220000300800 */
[----:B------:R-:W2:Y:S02]  /*14ee0*/  LDL R6, [R1+0x1034] ;  /* 0x0010340001067983 */ /* 0x000ea40000100800 */
[----:B------:R-:W2:Y:S01]  /*14ef0*/  LDL R7, [R1+0x1038] ;  /* 0x0010380001077983 */ /* 0x000ea20000100800 */
[----:B------:R-:W-:-:S02]  /*14f00*/  PRMT R25, RZ, 0x7610, R25 ;  /* 0x00007610ff197816 */ /* 0x000fc40000000019 */
[----:B------:R-:W-:Y:S02]  /*14f10*/  ISETP.GT.AND P2, PT, R4, 0x31, PT ;  /* 0x000000310400780c */ /* 0x000fe40003f44270 */
[----:B--2---:R-:W-:-:S04]  /*14f20*/  @P1 LOP3.LUT R7, R7, R6, RZ, 0x3c, !PT ;  /* 0x0000000607071212 */ /* 0x004fc800078e3cff */
[----:B------:R-:W-:-:S04]  /*14f30*/  @P1 LOP3.LUT R6, R7, R6, RZ, 0x3c, !PT ;  /* 0x0000000607061212 */ /* 0x000fc800078e3cff */
[----:B------:R-:W-:-:S05]  /*14f40*/  @P1 LOP3.LUT R7, R7, R6, RZ, 0x3c, !PT ;  /* 0x0000000607071212 */ /* 0x000fca00078e3cff */
[----:B------:R-:W2:Y:S04]  /*14f50*/  @P1 LDG.E.U16 R25, [R6.64] ;  /* 0x0000000606191981 */ /* 0x000ea8000c1e1500 */
[----:B--2---:R0:W-:Y:S04]  /*14f60*/  STL [R1+0x6c], R25 ;  /* 0x00006c1901007387 */ /* 0x0041e80000100800 */
[----:B0-----:R-:W2:Y:S01]  /*14f70*/  LDL.LU R25, [R1+0x3ee8] ;  /* 0x003ee80001197983 */ /* 0x001ea20000300800 */
[----:B------:R-:W2:Y:S02]  /*14f80*/  LDL R6, [R1+0x102c] ;  /* 0x00102c0001067983 */ /* 0x000ea40000100800 */
[----:B------:R-:W2:Y:S01]  /*14f90*/  LDL R7, [R1+0x1030] ;  /* 0x0010300001077983 */ /* 0x000ea20000100800 */
[----:B------:R-:W-:-:S02]  /*14fa0*/  PRMT R24, RZ, 0x7610, R24 ;  /* 0x00007610ff187816 */ /* 0x000fc40000000018 */
        /* <DEDUP_REMOVED lines=105> */
[----:B------:R0:W2:Y:S04]  /*15640*/  @P2 LDG.E.U16 R29, [R6.64] ;  /* 0x00000006061d2981 */ /* 0x0000a8000c1e1500 */
[----:B0-----:R-:W3:Y:S04]  /*15650*/  LDL R6, [R1+0x1658] ;  /* 0x0016580001067983 */ /* 0x001ee80000100800 */
[----:B------:R-:W3:Y:S01]  /*15660*/  LDL R7, [R1+0x1664] ;  /* 0x0016640001077983 */ /* 0x000ee20000100800 */
[----:B------:R-:W-:-:S03]  /*15670*/  PRMT R13, RZ, 0x7610, R13 ;  /* 0x00007610ff0d7816 */ /* 0x000fc6000000000d */
[----:B--2---:R-:W-:Y:S01]  /*15680*/  STL [R1+0x3e50], R29 ;  /* 0x003e501d01007387 */ /* 0x004fe20000100800 */
        /* <DEDUP_REMOVED lines=15> */
[----:B------:R-:W2:Y:S02]  /*15780*/  LDL R6, [R1+0x1668] ;  /* 0x0016680001067983 */ /* 0x000ea40000100800 */
[----:B------:R-:W2:Y:S01]  /*15790*/  LDL R7, [R1+0x1674] ;  /* 0x0016740001077983 */ /* 0x000ea20000100800 */
[----:B------:R-:W-:-:S02]  /*157a0*/  PRMT R3, RZ, 0x7610, R3 ;  /* 0x00007610ff037816 */ /* 0x000fc40000000003 */
[----:B--2---:R-:W-:-:S04]  /*157b0*/  @P1 LOP3.LUT R7, R7, R6, RZ, 0x3c, !PT ;  /* 0x0000000607071212 */ /* 0x004fc800078e3cff */
[----:B------:R-:W-:-:S04]  /*157c0*/  @P1 LOP3.LUT R6, R7, R6, RZ, 0x3c, !PT ;  /* 0x0000000607061212 */ /* 0x000fc800078e3cff */
[----:B------:R-:W-:-:S05]  /*157d0*/  @P1 LOP3.LUT R7, R7, R6, RZ, 0x3c, !PT ;  /* 0x0000000607071212 */ /* 0x000fca00078e3cff */
[----:B------:R0:W2:Y:S04]  /*157e0*/  @P1 LDG.E.U16 R3, [R6.64] ;  /* 0x0000000606031981 */ /* 0x0000a8000c1e1500 */
[----:B0-----:R-:W3:Y:S04]  /*157f0*/  LDL R6, [R1+0x1670] ;  /* 0x0016700001067983 */ /* 0x001ee80000100800 */
[----:B------:R-:W3:Y:S01]  /*15800*/  LDL R7, [R1+0x167c] ;  /* 0x00167c0001077983 */ /* 0x000ee20000100800 */
[----:B------:R-:W-:Y:S02]  /*15810*/  PRMT R11, RZ, 0x7610, R11 ;  /* 0x00007610ff0b7816 */ /* 0x000fe4000000000b */
[----:B------:R-:W-:Y:S01]  /*15820*/  ISETP.GT.AND P2, PT, R4, 0x38, PT ;  /* 0x000000380400780c */ /* 0x000fe20003f44270 */
        /* <DEDUP_REMOVED lines=25> */
[----:B------:R-:W-:-:S03]  /*159c0*/  PRMT R9, RZ, 0x7610, R9 ;  /* 0x00007610ff097816 */ /* 0x000fc60000000009 */
[----:B--2---:R0:W-:Y:S04]  /*159d0*/  STL [R1+0x3e98], R29 ;  /* 0x003e981d01007387 */ /* 0x0041e80000100800 */
[----:B0-----:R-:W2:Y:S01]  /*159e0*/  LDL R29, [R1+0x1704] ;  /* 0x00170400011d7983 */ /* 0x001ea20000100800 */
        /* <DEDUP_REMOVED lines=23> */
[----:B------:R-:W2:Y:S01]  /*15b60*/  @P1 LDG.E.U16 R5, [R6.64] ;  /* 0x0000000606051981 */ /* 0x000ea2000c1e1500 */
[----:B------:R-:W-:-:S03]  /*15b70*/  PRMT R2, RZ, 0x7610, R2 ;  /* 0x00007610ff027816 */ /* 0x000fc60000000002 */
[----:B--2---:R0:W-:Y:S04]  /*15b80*/  STL [R1+0x8], R5 ;  /* 0x0000080501007387 */ /* 0x0041e80000100800 */
[----:B0-----:R-:W2:Y:S01]  /*15b90*/  LDL.LU R5, [R1+0x3ea0] ;  /* 0x003ea00001057983 */ /* 0x001ea20000300800 */
[----:B------:R-:W2:Y:S02]  /*15ba0*/  LDL R7, [R1+0x16f8] ;  /* 0x0016f80001077983 */ /* 0x000ea40000100800 */
[----:B------:R-:W-:Y:S02]  /*15bb0*/  @P2 IMAD.MOV.U32 R6, RZ, RZ, R29 ;  /* 0x000000ffff062224 */ /* 0x000fe400078e001d */
[----:B------:R-:W3:Y:S04]  /*15bc0*/  LDL R29, [R1+0x168c] ;  /* 0x00168c00011d7983 */ /* 0x000ee80000100800 */
[----:B--2---:R-:W2:Y:S04]  /*15bd0*/  @P2 LDG.E.U16 R2, [R6.64] ;  /* 0x0000000606022981 */ /* 0x004ea8000c1e1500 */
[----:B--2---:R0:W-:Y:S01]  /*15be0*/  STL [R1+0x4], R2 ;  /* 0x0000040201007387 */ /* 0x0041e20000100800 */
[----:B------:R-:W2:Y:S02]  /*15bf0*/  LDL R6, [R1+0x1700] ;  /* 0x0017000001067983 */ /* 0x000ea40000100800 */
[----:B------:R-:W2:Y:S01]  /*15c00*/  LDL R7, [R1+0x170c] ;  /* 0x00170c0001077983 */ /* 0x000ea20000100800 */
[----:B------:R-:W-:-:S02]  /*15c10*/  PRMT R3, RZ, 0x7610, R3 ;  /* 0x00007610ff037816 */ /* 0x000fc40000000003 */
[----:B------:R-:W-:Y:S02]  /*15c20*/  PRMT R27, RZ, 0x7610, R27 ;  /* 0x00007610ff1b7816 */ /* 0x000fe4000000001b */
[----:B----4-:R-:W-:Y:S02]  /*15c30*/  PRMT R26, RZ, 0x7610, R26 ;  /* 0x00007610ff1a7816 */ /* 0x010fe4000000001a */
[----:B------:R-:W-:Y:S02]  /*15c40*/  PRMT R25, RZ, 0x7610, R25 ;  /* 0x00007610ff197816 */ /* 0x000fe40000000019 */
[----:B------:R-:W-:Y:S02]  /*15c50*/  PRMT R24, RZ, 0x7610, R24 ;  /* 0x00007610ff187816 */ /* 0x000fe40000000018 */
[----:B------:R-:W-:Y:S02]  /*15c60*/  PRMT R23, RZ, 0x7610, R23 ;  /* 0x00007610ff177816 */ /* 0x000fe40000000017 */
[----:B------:R-:W-:-:S02]  /*15c70*/  PRMT R22, RZ, 0x7610, R22 ;  /* 0x00007610ff167816 */ /* 0x000fc40000000016 */
[----:B------:R-:W-:Y:S02]  /*15c80*/  PRMT R21, RZ, 0x7610, R21 ;  /* 0x00007610ff157816 */ /* 0x000fe40000000015 */
[----:B------:R-:W-:Y:S02]  /*15c90*/  PRMT R20, RZ, 0x7610, R20 ;  /* 0x00007610ff147816 */ /* 0x000fe40000000014 */
        /* <DEDUP_REMOVED lines=10> */
[----:B---3--:R-:W-:Y:S02]  /*15d40*/  PRMT R9, RZ, 0x7610, R9 ;  /* 0x00007610ff097816 */ /* 0x008fe40000000009 */
[----:B------:R-:W-:Y:S02]  /*15d50*/  PRMT R8, RZ, 0x7610, R8 ;  /* 0x00007610ff087816 */ /* 0x000fe40000000008 */
[----:B------:R-:W-:Y:S02]  /*15d60*/  PRMT R5, RZ, 0x7610, R5 ;  /* 0x00007610ff057816 */ /* 0x000fe40000000005 */
[----:B------:R-:W-:Y:S02]  /*15d70*/  PRMT R28, RZ, 0x7610, R28 ;  /* 0x00007610ff1c7816 */ /* 0x000fe4000000001c */
[----:B------:R-:W-:Y:S01]  /*15d80*/  PRMT R0, RZ, 0x7610, R0 ;  /* 0x00007610ff007816 */ /* 0x000fe20000000000 */
[----:B0-----:R-:W0:Y:S02]  /*15d90*/  S2R R2, SR_TID.X ;  /* 0x0000000000027919 */ /* 0x001e240000002100 */
[----:B0-----:R-:W-:-:S05]  /*15da0*/  LOP3.LUT R2, R2, 0x7f, RZ, 0xc0, !PT ;  /* 0x0000007f02027812 */ /* 0x001fca00078ec0ff */
[----:B------:R-:W-:Y:S01]  /*15db0*/  IMAD.SHL.U32 R2, R2, 0x2, RZ ;  /* 0x0000000202027824 */ /* 0x000fe200078e00ff */
[----:B--2---:R-:W-:-:S04]  /*15dc0*/  @P2 LOP3.LUT R7, R7, R6, RZ, 0x3c, !PT ;  /* 0x0000000607072212 */ /* 0x004fc800078e3cff */
[----:B------:R-:W-:-:S04]  /*15dd0*/  @P2 LOP3.LUT R6, R7, R6, RZ, 0x3c, !PT ;  /* 0x0000000607062212 */ /* 0x000fc800078e3cff */
[----:B------:R-:W-:-:S05]  /*15de0*/  @P2 LOP3.LUT R7, R7, R6, RZ, 0x3c, !PT ;  /* 0x0000000607072212 */ /* 0x000fca00078e3cff */
[----:B------:R0:W2:Y:S04]  /*15df0*/  @P2 LDG.E.U16 R3, [R6.64] ;  /* 0x0000000606032981 */ /* 0x0000a8000c1e1500 */
[----:B0-----:R-:W3:Y:S04]  /*15e00*/  LDL R6, [R1+0x1708] ;  /* 0x0017080001067983 */ /* 0x001ee80000100800 */
[----:B------:R-:W3:Y:S02]  /*15e10*/  LDL R7, [R1+0x1714] ;  /* 0x0017140001077983 */ /* 0x000ee40000100800 */
[----:B---3--:R-:W-:-:S04]  /*15e20*/  @P2 LOP3.LUT R7, R7, R6, RZ, 0x3c, !PT ;  /* 0x0000000607072212 */ /* 0x008fc800078e3cff */
[----:B------:R-:W-:-:S04]  /*15e30*/  @P2 LOP3.LUT R6, R7, R6, RZ, 0x3c, !PT ;  /* 0x0000000607062212 */ /* 0x000fc800078e3cff */
[----:B------:R-:W-:Y:S01]  /*15e40*/  @P2 LOP3.LUT R7, R7, R6, RZ, 0x3c, !PT ;  /* 0x0000000607072212 */ /* 0x000fe200078e3cff */
[----:B--2---:R-:W-:Y:S04]  /*15e50*/  STL [R1+0x3e84], R3 ;  /* 0x003e840301007387 */ /* 0x004fe80000100800 */
[----:B------:R0:W2:Y:S04]  /*15e60*/  @P2 LDG.E.U16 R27, [R6.64] ;  /* 0x00000006061b2981 */ /* 0x0000a8000c1e1500 */
[----:B0-----:R-:W3:Y:S04]  /*15e70*/  LDL R6, [R1+0x1710] ;  /* 0x0017100001067983 */ /* 0x001ee80000100800 */
[----:B------:R-:W3:Y:S02]  /*15e80*/  LDL R7, [R1+0x171c] ;  /* 0x00171c0001077983 */ /* 0x000ee40000100800 */
[----:B---3--:R-:W-:-:S04]  /*15e90*/  @P2 LOP3.LUT R7, R7, R6, RZ, 0x3c, !PT ;  /* 0x0000000607072212 */ /* 0x008fc800078e3cff */
[----:B------:R-:W-:-:S04]  /*15ea0*/  @P2 LOP3.LUT R6, R7, R6, RZ, 0x3c, !PT ;  /* 0x0000000607062212 */ /* 0x000fc800078e3cff */
[----:B------:R-:W-:Y:S01]  /*15eb0*/  @P2 LOP3.LUT R7, R7, R6, RZ, 0x3c, !PT ;  /* 0x0000000607072212 */ /* 0x000fe200078e3cff */
[----:B--2---:R0:W-:Y:S04]  /*15ec0*/  STL [R1+0x3e88], R27 ;  /* 0x003e881b01007387 */ /* 0x0041e80000100800 */
[----:B------:R1:W2:Y:S04]  /*15ed0*/  @P2 LDG.E.U16 R26, [R6.64] ;  /* 0x00000006061a2981 */ /* 0x0002a8000c1e1500 */
[----:B0-----:R-:W3:Y:S04]  /*15ee0*/  LDL R27, [R1+0x1724] ;  /* 0x00172400011b7983 */ /* 0x001ee80000100800 */
[----:B-1----:R-:W4:Y:S01]  /*15ef0*/  LDL R7, [R1+0x1680] ;  /* 0x0016800001077983 */ /* 0x002f220000100800 */
[----:B------:R-:W-:Y:S01]  /*15f00*/  @P1 IMAD.MOV.U32 R6, RZ, RZ, R29 ;  /* 0x000000ffff061224 */ /* 0x000fe200078e001d */
[----:B------:R-:W-:-:S02]  /*15f10*/  ISETP.GT.AND P2, PT, R4, 0x3a, PT ;  /* 0x0000003a0400780c */ /* 0x000fc40003f44270 */
[----:B--2---:R-:W-:Y:S01]  /*15f20*/  STL [R1+0x3e8c], R26 ;  /* 0x003e8c1a01007387 */ /* 0x004fe20000100800 */
[----:B------:R-:W2:Y:S03]  /*15f30*/  LDL R29, [R1+0x173c] ;  /* 0x00173c00011d7983 */ /* 0x000ea60000100800 */
[----:B----4-:R0:W4:Y:S04]  /*15f40*/  @P1 LDG.E.U16 R25, [R6.64] ;  /* 0x0000000606191981 */ /* 0x010128000c1e1500 */
[----:B0-----:R-:W2:Y:S03]  /*15f50*/  LDL R7, [R1+0x1718] ;  /* 0x0017180001077983 */ /* 0x001ea60000100800 */
[----:B---3--:R-:W-:Y:S01]  /*15f60*/  @P2 IMAD.MOV.U32 R6, RZ, RZ, R27 ;  /* 0x000000ffff062224 */ /* 0x008fe200078e001b */
[----:B----4-:R-:W-:Y:S01]  /*15f70*/  STL [R1+0x3dfc], R25 ;  /* 0x003dfc1901007387 */ /* 0x010fe20000100800 */
[----:B------:R-:W3:Y:S03]  /*15f80*/  LDL R27, [R1+0x1694] ;  /* 0x00169400011b7983 */ /* 0x000ee60000100800 */
[----:B--2---:R0:W2:Y:S04]  /*15f90*/  @P2 LDG.E.U16 R24, [R6.64] ;  /* 0x0000000606182981 */ /* 0x0040a8000c1e1500 */
[----:B0-----:R-:W4:Y:S04]  /*15fa0*/  LDL R6, [R1+0x1720] ;  /* 0x0017200001067983 */ /* 0x001f280000100800 */
[----:B------:R-:W4:Y:S02]  /*15fb0*/  LDL R7, [R1+0x172c] ;  /* 0x00172c0001077983 */ /* 0x000f240000100800 */
[----:B----4-:R-:W-:-:S04]  /*15fc0*/  @P2 LOP3.LUT R7, R7, R6, RZ, 0x3c, !PT ;  /* 0x0000000607072212 */ /* 0x010fc800078e3cff */
[----:B------:R-:W-:-:S04]  /*15fd0*/  @P2 LOP3.LUT R6, R7, R6, RZ, 0x3c, !PT ;  /* 0x0000000607062212 */ /* 0x000fc800078e3cff */
[----:B------:R-:W-:Y:S01]  /*15fe0*/  @P2 LOP3.LUT R7, R7, R6, RZ, 0x3c, !PT ;  /* 0x0000000607072212 */ /* 0x000fe200078e3cff */
[----:B--2---:R-:W-:Y:S04]  /*15ff0*/  STL [R1+0x3e70], R24 ;  /* 0x003e701801007387 */ /* 0x004fe80000100800 */
[----:B------:R0:W2:Y:S04]  /*16000*/  @P2 LDG.E.U16 R23, [R6.64] ;  /* 0x0000000606172981 */ /* 0x0000a8000c1e1500 */
[----:B0-----:R-:W4:Y:S04]  /*16010*/  LDL R6, [R1+0x1728] ;  /* 0x0017280001067983 */ /* 0x001f280000100800 */
[----:B------:R-:W4:Y:S02]  /*16020*/  LDL R7, [R1+0x1734] ;  /* 0x0017340001077983 */ /* 0x000f240000100800 */
[----:B----4-:R-:W-:-:S04]  /*16030*/  @P2 LOP3.LUT R7, R7, R6, RZ, 0x3c, !PT ;  /* 0x0000000607072212 */ /* 0x010fc800078e3cff */
[----:B------:R-:W-:-:S04]  /*16040*/  @P2 LOP3.LUT R6, R7, R6, RZ, 0x3c, !PT ;  /* 0x0000000607062212 */ /* 0x000fc800078e3cff */
[----:B------:R-:W-:Y:S01]  /*16050*/  @P2 LOP3.LUT R7, R7, R6, RZ, 0x3c, !PT ;  /* 0x0000000607072212 */ /* 0x000fe200078e3cff */
[----:B--2---:R0:W-:Y:S04]  /*16060*/  STL [R1+0x3e74], R23 ;  /* 0x003e741701007387 */ /* 0x0041e80000100800 */
[----:B------:R1:W2:Y:S04]  /*16070*/  @P2 LDG.E.U16 R22, [R6.64] ;  /* 0x0000000606162981 */ /* 0x0002a8000c1e1500 */
[----:B0-----:R-:W4:Y:S04]  /*16080*/  LDL R23, [R1+0x1688] ;  /* 0x0016880001177983 */ /* 0x001f280000100800 */
[----:B-1----:R-:W2:Y:S01]  /*16090*/  LDL R7, [R1+0x1730] ;  /* 0x0017300001077983 */ /* 0x002ea20000100800 */
[----:B------:R-:W-:-:S05]  /*160a0*/  @P2 IMAD.MOV.U32 R6, RZ, RZ, R29 ;  /* 0x000000ffff062224 */ /* 0x000fca00078e001d */
[----:B--2---:R3:W2:Y:S04]  /*160b0*/  @P2 LDG.E.U16 R21, [R6.64] ;  /* 0x0000000606152981 */ /* 0x0046a8000c1e1500 */
[----:B------:R-:W-:Y:S01]  /*160c0*/  STL [R1+0x3e78], R22 ;  /* 0x003e781601007387 */ /* 0x000fe20000100800 */
[----:B------:R-:W2:Y:S02]  /*160d0*/  LDL R29, [R1+0x1754] ;  /* 0x00175400011d7983 */ /* 0x000ea40000100800 */
[----:B---3--:R-:W-:Y:S02]  /*160e0*/  @P1 IMAD.MOV.U32 R6, RZ, RZ, R27 ;  /* 0x000000ffff061224 */ /* 0x008fe400078e001b */
[----:B----4-:R-:W-:-:S05]  /*160f0*/  @P1 IMAD.MOV.U32 R7, RZ, RZ, R23 ;  /* 0x000000ffff071224 */ /* 0x010fca00078e0017 */
[----:B------:R0:W3:Y:S04]  /*16100*/  @P1 LDG.E.U16 R20, [R6.64] ;  /* 0x0000000606141981 */ /* 0x0000e8000c1e1500 */
[----:B--2---:R-:W-:Y:S01]  /*16110*/  STL [R1+0x3e7c], R21 ;  /* 0x003e7c1501007387 */ /* 0x004fe20000100800 */
[----:B0-----:R-:W2:Y:S02]  /*16120*/  LDL R6, [R1+0x1738] ;  /* 0x0017380001067983 */ /* 0x001ea40000100800 */
[----:B------:R-:W2:Y:S01]  /*16130*/  LDL R7, [R1+0x1744] ;  /* 0x0017440001077983 */ /* 0x000ea20000100800 */
[----:B------:R-:W-:Y:S01]  /*16140*/  ISETP.GT.AND P2, PT, R4, 0x3b, PT ;  /* 0x0000003b0400780c */ /* 0x000fe20003f44270 */
[----:B------:R-:W4:Y:S04]  /*16150*/  LDL R27, [R1+0x1750] ;  /* 0x00175000011b7983 */ /* 0x000f280000100800 */
[----:B------:R-:W4:Y:S04]  /*16160*/  LDL R23, [R1+0x175c] ;  /* 0x00175c0001177983 */ /* 0x000f280000100800 */
[----:B---3--:R-:W-:Y:S04]  /*16170*/  STL [R1+0x3e00], R20 ;  /* 0x003e001401007387 */ /* 0x008fe80000100800 */
        /* <DEDUP_REMOVED lines=11> */
[----:B0-----:R-:W3:Y:S01]  /*16230*/  LDL R7, [R1+0x1748] ;  /* 0x0017480001077983 */ /* 0x001ee20000100800 */
[----:B------:R-:W-:-:S05]  /*16240*/  @P2 IMAD.MOV.U32 R6, RZ, RZ, R29 ;  /* 0x000000ffff062224 */ /* 0x000fca00078e001d */
[----:B---3--:R4:W3:Y:S04]  /*16250*/  @P2 LDG.E.U16 R17, [R6.64] ;  /* 0x0000000606112981 */ /* 0x0088e8000c1e1500 */
[----:B--2---:R-:W-:Y:S01]  /*16260*/  STL [R1+0x3e58], R18 ;  /* 0x003e581201007387 */ /* 0x004fe20000100800 */
[----:B------:R-:W2:Y:S02]  /*16270*/  LDL R29, [R1+0x176c] ;  /* 0x00176c00011d7983 */ /* 0x000ea40000100800 */
[----:B----4-:R-:W-:Y:S02]  /*16280*/  @P2 IMAD.MOV.U32 R6, RZ, RZ, R23 ;  /* 0x000000ffff062224 */ /* 0x010fe400078e0017 */
[----:B------:R-:W-:-:S05]  /*16290*/  @P2 IMAD.MOV.U32 R7, RZ, RZ, R27 ;  /* 0x000000ffff072224 */ /* 0x000fca00078e001b */
[----:B------:R0:W4:Y:S04]  /*162a0*/  @P2 LDG.E.U16 R16, [R6.64] ;  /* 0x0000000606102981 */ /* 0x000128000c1e1500 */
[----:B---3--:R-:W-:Y:S01]  /*162b0*/  STL [R1+0x3e5c], R17 ;  /* 0x003e5c1101007387 */ /* 0x008fe20000100800 */
[----:B0-----:R-:W3:Y:S02]  /*162c0*/  LDL R6, [R1+0x1690] ;  /* 0x0016900001067983 */ /* 0x001ee40000100800 */
[----:B------:R-:W3:Y:S02]  /*162d0*/  LDL R7, [R1+0x169c] ;  /* 0x00169c0001077983 */ /* 0x000ee40000100800 */
[----:B------:R-:W2:Y:S01]  /*162e0*/  LDL R27, [R1+0x1768] ;  /* 0x00176800011b7983 */ /* 0x000ea20000100800 */
[----:B------:R-:W2:Y:S04]  /*162f0*/  LDL R23, [R1+0x1774] ;  /* 0x0017740001177983 */ /* 0x000ea80000100800 */
[----:B----4-:R-:W-:Y:S01]  /*16300*/  STL [R1+0x3e60], R16 ;  /* 0x003e601001007387 */ /* 0x010fe20000100800 */
[----:B---3--:R-:W-:-:S04]  /*16310*/  @P1 LOP3.LUT R7, R7, R6, RZ, 0x3c, !PT ;  /* 0x0000000607071212 */ /* 0x008fc800078e3cff */
[----:B------:R-:W-:-:S04]  /*16320*/  @P1 LOP3.LUT R6, R7, R6, RZ, 0x3c, !PT ;  /* 0x0000000607061212 */ /* 0x000fc800078e3cff */
[----:B------:R-:W-:-:S05]  /*16330*/  @P1 LOP3.LUT R7, R7, R6, RZ, 0x3c, !PT ;  /* 0x0000000607071212 */ /* 0x000fca00078e3cff */
[----:B------:R0:W3:Y:S04]  /*16340*/  @P1 LDG.E.U16 R15, [R6.64] ;  /* 0x00000006060f1981 */ /* 0x0000e8000c1e1500 */
[----:B0-----:R-:W4:Y:S04]  /*16350*/  LDL R6, [R1+0x1758] ;  /* 0x0017580001067983 */ /* 0x001f280000100800 */
[----:B------:R-:W4:Y:S01]  /*16360*/  LDL R7, [R1+0x1764] ;  /* 0x0017640001077983 */ /* 0x000f220000100800 */
[----:B------:R-:W-:-:S13]  /*16370*/  ISETP.GT.AND P2, PT, R4, 0x3c, PT ;  /* 0x0000003c0400780c */ /* 0x000fda0003f44270 */
[----:B----4-:R-:W-:-:S04]  /*16380*/  @P2 LOP3.LUT R7, R7, R6, RZ, 0x3c, !PT ;  /* 0x0000000607072212 */ /* 0x010fc800078e3cff */
[----:B------:R-:W-:-:S04]  /*16390*/  @P2 LOP3.LUT R6, R7, R6, RZ, 0x3c, !PT ;  /* 0x0000000607062212 */ /* 0x000fc800078e3cff */
[----:B------:R-:W-:Y:S01]  /*163a0*/  @P2 LOP3.LUT R7, R7, R6, RZ, 0x3c, !PT ;  /* 0x0000000607072212 */ /* 0x000fe200078e3cff */
[----:B---3--:R0:W-:Y:S04]  /*163b0*/  STL [R1+0x3e04], R15 ;  /* 0x003e040f01007387 */ /* 0x0081e80000100800 */
[----:B------:R1:W3:Y:S04]  /*163c0*/  @P2 LDG.E.U16 R14, [R6.64] ;  /* 0x00000006060e2981 */ /* 0x0002e8000c1e1500 */
[----:B0-----:R-:W4:Y:S04]  /*163d0*/  LDL R15, [R1+0x177c] ;  /* 0x00177c00010f7983 */ /* 0x001f280000100800 */
[----:B-1----:R-:W3:Y:S01]  /*163e0*/  LDL R7, [R1+0x1760] ;  /* 0x0017600001077983 */ /* 0x002ee20000100800 */
[----:B--2---:R-:W-:-:S05]  /*163f0*/  @P2 IMAD.MOV.U32 R6, RZ, RZ, R29 ;  /* 0x000000ffff062224 */ /* 0x004fca00078e001d */
[----:B---3--:R0:W2:Y:S04]  /*16400*/  @P2 LDG.E.U16 R13, [R6.64] ;  /* 0x00000006060d2981 */ /* 0x0080a8000c1e1500 */
[----:B------:R-:W-:Y:S01]  /*16410*/  STL [R1+0x3e48], R14 ;  /* 0x003e480e01007387 */ /* 0x000fe20000100800 */
[----:B0-----:R-:W-:Y:S02]  /*16420*/  @P2 IMAD.MOV.U32 R6, RZ, RZ, R23 ;  /* 0x000000ffff062224 */ /* 0x001fe400078e0017 */
[----:B------:R-:W-:-:S05]  /*16430*/  @P2 IMAD.MOV.U32 R7, RZ, RZ, R27 ;  /* 0x000000ffff072224 */ /* 0x000fca00078e001b */
[----:B------:R4:W3:Y:S04]  /*16440*/  @P2 LDG.E.U16 R12, [R6.64] ;  /* 0x00000006060c2981 */ /* 0x0008e8000c1e1500 */
[----:B--2---:R0:W-:Y:S01]  /*16450*/  STL [R1+0x3e4c], R13 ;  /* 0x003e4c0d01007387 */ /* 0x0041e20000100800 */
[----:B----4-:R-:W-:Y:S02]  /*16460*/  @P2 IMAD.MOV.U32 R6, RZ, RZ, R15 ;  /* 0x000000ffff062224 */ /* 0x010fe400078e000f */
[----:B------:R-:W2:Y:S02]  /*16470*/  LDL R29, [R1+0x178c] ;  /* 0x00178c00011d7983 */ /* 0x000ea40000100800 */
[----:B------:R-:W4:Y:S01]  /*16480*/  LDL R27, [R1+0x1788] ;  /* 0x00178800011b7983 */ /* 0x000f220000100800 */
[----:B------:R-:W2:Y:S04]  /*16490*/  LDL R23, [R1+0x1794] ;  /* 0x0017940001177983 */ /* 0x000ea80000100800 */
[----:B0-----:R-:W2:Y:S04]  /*164a0*/  LDL R13, [R1+0x1770] ;  /* 0x00177000010d7983 */ /* 0x001ea80000100800 */
[----:B---3--:R-:W-:Y:S01]  /*164b0*/  STL [R1+0x3e64], R12 ;  /* 0x003e640c01007387 */ /* 0x008fe20000100800 */
[----:B------:R-:W-:Y:S01]  /*164c0*/  ISETP.GT.AND P1, PT, R4, 0x3d, PT ;  /* 0x0000003d0400780c */ /* 0x000fe20003f24270 */
[----:B------:R-:W3:Y:S02]  /*164d0*/  LDL R15, [R1+0x1790] ;  /* 0x00179000010f7983 */ /* 0x000ee40000100800 */
[----:B--2---:R-:W-:-:S02]  /*164e0*/  @P2 IMAD.MOV.U32 R7, RZ, RZ, R13 ;  /* 0x000000ffff072224 */ /* 0x004fc400078e000d */
[----:B------:R-:W2:Y:S04]  /*164f0*/  LDL R13, [R1+0x179c] ;  /* 0x00179c00010d7983 */ /* 0x000ea80000100800 */
[----:B------:R0:W2:Y:S04]  /*16500*/  @P2 LDG.E.U16 R11, [R6.64] ;  /* 0x00000006060b2981 */ /* 0x0000a8000c1e1500 */
[----:B0-----:R-:W2:Y:S04]  /*16510*/  LDL R6, [R1+0x1778] ;  /* 0x0017780001067983 */ /* 0x001ea80000100800 */
[----:B------:R-:W2:Y:S02]  /*16520*/  LDL R7, [R1+0x1784] ;  /* 0x0017840001077983 */ /* 0x000ea40000100800 */
[----:B--2---:R-:W-:-:S04]  /*16530*/  @P1 LOP3.LUT R7, R7, R6, RZ, 0x3c, !PT ;  /* 0x0000000607071212 */ /* 0x004fc800078e3cff */
[----:B------:R-:W-:-:S04]  /*16540*/  @P1 LOP3.LUT R6, R7, R6, RZ, 0x3c, !PT ;  /* 0x0000000607061212 */ /* 0x000fc800078e3cff */
[----:B------:R-:W-:Y:S01]  /*16550*/  @P1 LOP3.LUT R7, R7, R6, RZ, 0x3c, !PT ;  /* 0x0000000607071212 */ /* 0x000fe200078e3cff */
[----:B------:R-:W-:Y:S04]  /*16560*/  STL [R1+0x3e68], R11 ;  /* 0x003e680b01007387 */ /* 0x000fe80000100800 */
[----:B------:R0:W2:Y:S04]  /*16570*/  @P1 LDG.E.U16 R10, [R6.64] ;  /* 0x00000006060a1981 */ /* 0x0000a8000c1e1500 */
[----:B0-----:R-:W2:Y:S01]  /*16580*/  LDL R7, [R1+0x1780] ;  /* 0x0017800001077983 */ /* 0x001ea20000100800 */
[----:B------:R-:W-:-:S05]  /*16590*/  @P1 IMAD.MOV.U32 R6, RZ, RZ, R29 ;  /* 0x000000ffff061224 */ /* 0x000fca00078e001d */
[----:B--2---:R0:W2:Y:S02]  /*165a0*/  @P1 LDG.E.U16 R9, [R6.64] ;  /* 0x0000000606091981 */ /* 0x0040a4000c1e1500 */
[----:B0-----:R-:W-:Y:S02]  /*165b0*/  @P1 IMAD.MOV.U32 R6, RZ, RZ, R23 ;  /* 0x000000ffff061224 */ /* 0x001fe400078e0017 */
[----:B----4-:R-:W-:-:S05]  /*165c0*/  @P1 IMAD.MOV.U32 R7, RZ, RZ, R27 ;  /* 0x000000ffff071224 */ /* 0x010fca00078e001b */
[----:B------:R0:W4:Y:S04]  /*165d0*/  @P1 LDG.E.U16 R8, [R6.64] ;  /* 0x0000000606081981 */ /* 0x000128000c1e1500 */
[----:B------:R1:W-:Y:S01]  /*165e0*/  STL [R1+0x3e08], R10 ;  /* 0x003e080a01007387 */ /* 0x0003e20000100800 */
[----:B------:R-:W4:Y:S02]  /*165f0*/  LDL R29, [R1+0x1058] ;  /* 0x00105800011d7983 */ /* 0x000f240000100800 */
[----:B0-----:R-:W-:Y:S02]  /*16600*/  @P1 IMAD.MOV.U32 R6, RZ, RZ, R13 ;  /* 0x000000ffff061224 */ /* 0x001fe400078e000d */
[----:B---3--:R-:W-:-:S05]  /*16610*/  @P1 IMAD.MOV.U32 R7, RZ, RZ, R15 ;  /* 0x000000ffff071224 */ /* 0x008fca00078e000f */
[----:B------:R0:W3:Y:S04]  /*16620*/  @P1 LDG.E.U16 R5, [R6.64] ;  /* 0x0000000606051981 */ /* 0x0000e8000c1e1500 */
[----:B--2---:R2:W-:Y:S01]  /*16630*/  STL [R1+0x3e0c], R9 ;  /* 0x003e0c0901007387 */ /* 0x0045e20000100800 */
[----:B------:R-:W3:Y:S02]  /*16640*/  LDL R27, [R1+0x1698] ;  /* 0x00169800011b7983 */ /* 0x000ee40000100800 */
[----:B------:R-:W3:Y:S01]  /*16650*/  LDL R23, [R1+0x16a4] ;  /* 0x0016a40001177983 */ /* 0x000ee20000100800 */
[----:B----4-:R4:W-:Y:S01]  /*16660*/  STL [R1+0x3e10], R8 ;  /* 0x003e100801007387 */ /* 0x0109e20000100800 */
[----:B0-----:R-:W3:Y:S01]  /*16670*/  LDL R7, [R1+0x1054] ;  /* 0x0010540001077983 */ /* 0x001ee20000100800 */
[----:B------:R-:W-:Y:S01]  /*16680*/  ISETP.GT.AND P1, PT, R4, 0x36, PT ;  /* 0x000000360400780c */ /* 0x000fe20003f24270 */
[----:B------:R-:W-:Y:S01]  /*16690*/  @P0 IMAD.MOV.U32 R6, RZ, RZ, R29 ;  /* 0x000000ffff060224 */ /* 0x000fe200078e001d */
[----:B------:R-:W-:Y:S01]  /*166a0*/  PRMT R22, RZ, 0x7610, R22 ;  /* 0x00007610ff167816 */ /* 0x000fe20000000016 */
[----:B------:R-:W3:Y:S04]  /*166b0*/  LDL R15, [R1+0x16a0] ;  /* 0x0016a000010f7983 */ /* 0x000ee80000100800 */
[----:B------:R-:W3:Y:S04]  /*166c0*/  LDL R13, [R1+0x16ac] ;  /* 0x0016ac00010d7983 */ /* 0x000ee80000100800 */
[----:B-1----:R-:W3:Y:S04]  /*166d0*/  LDL R10, [R1+0x16a8] ;  /* 0x0016a800010a7983 */ /* 0x002ee80000100800 */
[----:B--2---:R-:W2:Y:S01]  /*166e0*/  LDL R9, [R1+0x16b4] ;  /* 0x0016b40001097983 */ /* 0x004ea20000100800 */
[----:B----4-:R-:W-:-:S06]  /*166f0*/  PRMT R8, RZ, 0x7610, R8 ;  /* 0x00007610ff087816 */ /* 0x010fcc0000000008 */
[----:B---3--:R0:W3:Y:S02]  /*16700*/  @P0 LDG.E.U16 R8, [R6.64] ;  /* 0x0000000606080981 */ /* 0x0080e4000c1e1500 */
[----:B0-----:R-:W-:Y:S02]  /*16710*/  @P1 IMAD.MOV.U32 R6, RZ, RZ, R23 ;  /* 0x000000ffff061224 */ /* 0x001fe400078e0017 */
[----:B------:R-:W-:-:S05]  /*16720*/  @P1 IMAD.MOV.U32 R7, RZ, RZ, R27 ;  /* 0x000000ffff071224 */ /* 0x000fca00078e001b */
[----:B------:R0:W4:Y:S04]  /*16730*/  @P1 LDG.E.U16 R22, [R6.64] ;  /* 0x0000000606161981 */ /* 0x000128000c1e1500 */
[----:B------:R1:W-:Y:S01]  /*16740*/  STL [R1+0x3e14], R5 ;  /* 0x003e140501007387 */ /* 0x0003e20000100800 */
[----:B0-----:R-:W-:Y:S02]  /*16750*/  @P1 IMAD.MOV.U32 R6, RZ, RZ, R13 ;  /* 0x000000ffff061224 */ /* 0x001fe400078e000d */
[----:B------:R-:W-:Y:S01]  /*16760*/  @P1 IMAD.MOV.U32 R7, RZ, RZ, R15 ;  /* 0x000000ffff071224 */ /* 0x000fe200078e000f */
[----:B---3--:R0:W-:Y:S01]  /*16770*/  STL [R1+0x138], R8 ;  /* 0x0001380801007387 */ /* 0x0081e20000100800 */
[----:B-1----:R-:W3:Y:S02]  /*16780*/  LDL R5, [R1+0x16bc] ;  /* 0x0016bc0001057983 */ /* 0x002ee40000100800 */
[----:B------:R-:W3:Y:S01]  /*16790*/  LDL R23, [R1+0x16b8] ;  /* 0x0016b80001177983 */ /* 0x000ee20000100800 */
[----:B0-----:R-:W3:Y:S04]  /*167a0*/  LDL R8, [R1+0x16b0] ;  /* 0x0016b00001087983 */ /* 0x001ee80000100800 */
[----:B----4-:R0:W-:Y:S01]  /*167b0*/  STL [R1+0x130], R22 ;  /* 0x0001301601007387 */ /* 0x0101e20000100800 */
[----:B------:R-:W4:Y:S02]  /*167c0*/  LDL R15, [R1+0x16c0] ;  /* 0x0016c000010f7983 */ /* 0x000f240000100800 */
[----:B------:R-:W4:Y:S01]  /*167d0*/  LDL R13, [R1+0x16cc] ;  /* 0x0016cc00010d7983 */ /* 0x000f220000100800 */
[----:B0-----:R-:W4:Y:S01]  /*167e0*/  LDL R22, [R1+0x16c4] ;  /* 0x0016c40001167983 */ /* 0x001f220000100800 */
[----:B------:R-:W-:-:S02]  /*167f0*/  PRMT R26, RZ, 0x7610, R26 ;  /* 0x00007610ff1a7816 */ /* 0x000fc4000000001a */
[----:B------:R-:W-:Y:S02]  /*16800*/  PRMT R25, RZ, 0x7610, R25 ;  /* 0x00007610ff197816 */ /* 0x000fe40000000019 */
[----:B------:R-:W-:Y:S02]  /*16810*/  ISETP.GT.AND P0, PT, R4, 0x37, PT ;  /* 0x000000370400780c */ /* 0x000fe40003f04270 */
[----:B------:R2:W4:Y:S01]  /*16820*/  @P1 LDG.E.U16 R26, [R6.64] ;  /* 0x00000006061a1981 */ /* 0x000522000c1e1500 */
[----:B------:R-:W-:Y:S01]  /*16830*/  PRMT R24, RZ, 0x7610, R24 ;  /* 0x00007610ff187816 */ /* 0x000fe20000000018 */
[----:B--2---:R-:W-:Y:S02]  /*16840*/  @P1 IMAD.MOV.U32 R6, RZ, RZ, R9 ;  /* 0x000000ffff061224 */ /* 0x004fe400078e0009 */
[----:B------:R-:W-:Y:S01]  /*16850*/  @P1 IMAD.MOV.U32 R7, RZ, RZ, R10 ;  /* 0x000000ffff071224 */ /* 0x000fe200078e000a */
[----:B------:R-:W2:Y:S04]  /*16860*/  LDL R9, [R1+0x16d4] ;  /* 0x0016d40001097983 */ /* 0x000ea80000100800 */
[----:B------:R-:W2:Y:S04]  /*16870*/  LDL R10, [R1+0x16c8] ;  /* 0x0016c800010a7983 */ /* 0x000ea80000100800 */
[----:B------:R3:W2:Y:S01]  /*16880*/  @P1 LDG.E.U16 R25, [R6.64] ;  /* 0x0000000606191981 */ /* 0x0006a2000c1e1500 */
[----:B------:R-:W-:Y:S01]  /*16890*/  PRMT R20, RZ, 0x7610, R20 ;  /* 0x00007610ff147816 */ /* 0x000fe20000000014 */
[----:B---3--:R-:W-:-:S02]  /*168a0*/  @P1 IMAD.MOV.U32 R6, RZ, RZ, R5 ;  /* 0x000000ffff061224 */ /* 0x008fc400078e0005 */
[----:B------:R-:W3:Y:S01]  /*168b0*/  LDL R5, [R1+0x16dc] ;  /* 0x0016dc0001057983 */ /* 0x000ee20000100800 */
[----:B------:R-:W-:-:S03]  /*168c0*/  @P1 IMAD.MOV.U32 R7, RZ, RZ, R8 ;  /* 0x000000ffff071224 */ /* 0x000fc600078e0008 */
[----:B------:R-:W3:Y:S04]  /*168d0*/  LDL R8, [R1+0x16d0] ;  /* 0x0016d00001087983 */ /* 0x000ee80000100800 */
[----:B------:R0:W3:Y:S02]  /*168e0*/  @P1 LDG.E.U16 R24, [R6.64] ;  /* 0x0000000606181981 */ /* 0x0000e4000c1e1500 */
[----:B0-----:R-:W-:Y:S02]  /*168f0*/  @P0 IMAD.MOV.U32 R7, RZ, RZ, R23 ;  /* 0x000000ffff070224 */ /* 0x001fe400078e0017 */
[----:B----4-:R-:W-:-:S05]  /*16900*/  @P0 IMAD.MOV.U32 R6, RZ, RZ, R22 ;  /* 0x000000ffff060224 */ /* 0x010fca00078e0016 */
[----:B------:R0:W4:Y:S02]  /*16910*/  @P0 LDG.E.U16 R20, [R6.64] ;  /* 0x0000000606140981 */ /* 0x000124000c1e1500 */
[----:B0-----:R-:W-:Y:S02]  /*16920*/  @P0 IMAD.MOV.U32 R6, RZ, RZ, R13 ;  /* 0x000000ffff060224 */ /* 0x001fe400078e000d */
[----:B------:R-:W-:Y:S01]  /*16930*/  @P0 IMAD.MOV.U32 R7, RZ, RZ, R15 ;  /* 0x000000ffff070224 */ /* 0x000fe200078e000f */
[----:B------:R-:W4:Y:S04]  /*16940*/  LDL R13, [R1+0x17a4] ;  /* 0x0017a400010d7983 */ /* 0x000f280000100800 */
[----:B------:R-:W4:Y:S01]  /*16950*/  LDL R15, [R1+0x1798] ;  /* 0x00179800010f7983 */ /* 0x000f220000100800 */
[----:B------:R-:W-:-:S06]  /*16960*/  PRMT R19, RZ, 0x7610, R19 ;  /* 0x00007610ff137816 */ /* 0x000fcc0000000013 */
[----:B------:R2:W4:Y:S01]  /*16970*/  @P0 LDG.E.U16 R19, [R6.64] ;  /* 0x0000000606130981 */ /* 0x000522000c1e1500 */
[----:B------:R-:W-:Y:S01]  /*16980*/  ISETP.GT.AND P1, PT, R4, 0x3e, PT ;  /* 0x0000003e0400780c */ /* 0x000fe20003f24270 */
[----:B--2---:R-:W-:Y:S02]  /*16990*/  @P0 IMAD.MOV.U32 R6, RZ, RZ, R9 ;  /* 0x000000ffff060224 */ /* 0x004fe400078e0009 */
[----:B------:R-:W-:Y:S01]  /*169a0*/  @P0 IMAD.MOV.U32 R7, RZ, RZ, R10 ;  /* 0x000000ffff070224 */ /* 0x000fe200078e000a */
[----:B------:R-:W-:Y:S02]  /*169b0*/  PRMT R16, RZ, 0x7610, R16 ;  /* 0x00007610ff107816 */ /* 0x000fe40000000010 */
[----:B------:R-:W-:Y:S01]  /*169c0*/  PRMT R12, RZ, 0x7610, R12 ;  /* 0x00007610ff0c7816 */ /* 0x000fe2000000000c */
[----:B------:R-:W2:Y:S04]  /*169d0*/  LDL R10, [R1+0x17a0] ;  /* 0x0017a000010a7983 */ /* 0x000ea80000100800 */
[----:B------:R3:W2:Y:S04]  /*169e0*/  @P0 LDG.E.U16 R28, [R6.64] ;  /* 0x00000006061c0981 */ /* 0x0006a8000c1e1500 */
[----:B------:R-:W2:Y:S01]  /*169f0*/  LDL R9, [R1+0x17ac] ;  /* 0x0017ac0001097983 */ /* 0x000ea20000100800 */
[----:B---3--:R-:W-:-:S02]  /*16a00*/  @P0 IMAD.MOV.U32 R6, RZ, RZ, R5 ;  /* 0x000000ffff060224 */ /* 0x008fc400078e0005 */
[----:B------:R-:W-:-:S05]  /*16a10*/  @P0 IMAD.MOV.U32 R7, RZ, RZ, R8 ;  /* 0x000000ffff070224 */ /* 0x000fca00078e0008 */
[----:B------:R4:W3:Y:S02]  /*16a20*/  @P0 LDG.E.U16 R16, [R6.64] ;  /* 0x0000000606100981 */ /* 0x0008e4000c1e1500 */
[----:B----4-:R-:W-:Y:S02]  /*16a30*/  @P1 IMAD.MOV.U32 R6, RZ, RZ, R13 ;  /* 0x000000ffff061224 */ /* 0x010fe400078e000d */
[----:B------:R-:W-:-:S05]  /*16a40*/  @P1 IMAD.MOV.U32 R7, RZ, RZ, R15 ;  /* 0x000000ffff071224 */ /* 0x000fca00078e000f */
[----:B------:R0:W4:Y:S04]  /*16a50*/  @P1 LDG.E.U16 R12, [R6.64] ;  /* 0x00000006060c1981 */ /* 0x000128000c1e1500 */
[----:B--2---:R-:W-:Y:S01]  /*16a60*/  STL [R1+0x3d44], R28 ;  /* 0x003d441c01007387 */ /* 0x004fe20000100800 */
[----:B------:R1:W-:Y:S03]  /*16a70*/  STL [R1+0x110], R20 ;  /* 0x0001101401007387 */ /* 0x0003e60000100800 */
[----:B-1----:R-:W2:Y:S01]  /*16a80*/  LDL R20, [R1+0x17a8] ;  /* 0x0017a80001147983 */ /* 0x002ea20000100800 */
[----:B------:R1:W-:Y:S02]  /*16a90*/  STL [R1+0x108], R19 ;  /* 0x0001081301007387 */ /* 0x0003e40000100800 */
[----:B------:R-:W-:Y:S02]  /*16aa0*/  STL [R1+0x128], R26 ;  /* 0x0001281a01007387 */ /* 0x000fe40000100800 */
[----:B------:R-:W2:Y:S01]  /*16ab0*/  LDL R8, [R1+0x17b0] ;  /* 0x0017b00001087983 */ /* 0x000ea20000100800 */
[----:B------:R-:W2:Y:S04]  /*16ac0*/  LDL R5, [R1+0x17bc] ;  /* 0x0017bc0001057983 */ /* 0x000ea80000100800 */
[----:B-1----:R-:W2:Y:S01]  /*16ad0*/  LDL R19, [R1+0x17b4] ;  /* 0x0017b40001137983 */ /* 0x002ea20000100800 */
[----:B------:R-:W-:Y:S02]  /*16ae0*/  STL [R1+0x120], R25 ;  /* 0x0001201901007387 */ /* 0x000fe40000100800 */
[----:B0-----:R-:W-:-:S02]  /*16af0*/  @P1 IMAD.MOV.U32 R6, RZ, RZ, R9 ;  /* 0x000000ffff061224 */ /* 0x001fc400078e0009 */
[----:B------:R-:W-:Y:S01]  /*16b00*/  @P1 IMAD.MOV.U32 R7, RZ, RZ, R10 ;  /* 0x000000ffff071224 */ /* 0x000fe200078e000a */
[----:B---3--:R0:W-:Y:S01]  /*16b10*/  STL [R1+0xfc], R16 ;  /* 0x0000fc1001007387 */ /* 0x0081e20000100800 */
[----:B------:R-:W3:Y:S03]  /*16b20*/  LDL R15, [R1+0x17c4] ;  /* 0x0017c400010f7983 */ /* 0x000ee60000100800 */
[----:B0-----:R-:W3:Y:S01]  /*16b30*/  LDL R16, [R1+0x17b8] ;  /* 0x0017b80001107983 */ /* 0x001ee20000100800 */
[----:B------:R-:W-:Y:S02]  /*16b40*/  STL [R1+0x118], R24 ;  /* 0x0001181801007387 */ /* 0x000fe40000100800 */
[----:B------:R-:W3:Y:S01]  /*16b50*/  LDL R13, [R1+0x17c0] ;  /* 0x0017c000010d7983 */ /* 0x000ee20000100800 */
        /* <DEDUP_REMOVED lines=10> */
[----:B------:R-:W-:-:S05]  /*16c00*/  @P1 IMAD.MOV.U32 R6, RZ, RZ, R19 ;  /* 0x000000ffff061224 */ /* 0x000fca00078e0013 */
[----:B------:R0:W2:Y:S01]  /*16c10*/  @P1 LDG.E.U16 R18, [R6.64] ;  /* 0x0000000606121981 */ /* 0x0000a2000c1e1500 */
[----:B------:R-:W-:Y:S01]  /*16c20*/  PRMT R14, RZ, 0x7610, R14 ;  /* 0x00007610ff0e7816 */ /* 0x000fe2000000000e */
[----:B0-----:R-:W-:Y:S02]  /*16c30*/  @P1 IMAD.MOV.U32 R6, RZ, RZ, R5 ;  /* 0x000000ffff061224 */ /* 0x001fe400078e0005 */
[----:B------:R-:W-:Y:S01]  /*16c40*/  @P1 IMAD.MOV.U32 R7, RZ, RZ, R8 ;  /* 0x000000ffff071224 */ /* 0x000fe200078e0008 */
[----:B------:R-:W-:Y:S01]  /*16c50*/  PRMT R11, RZ, 0x7610, R11 ;  /* 0x00007610ff0b7816 */ /* 0x000fe2000000000b */
[----:B------:R-:W0:Y:S04]  /*16c60*/  S2R R28, SR_TID.X ;  /* 0x00000000001c7919 */ /* 0x000e280000002100 */
[----:B------:R3:W2:Y:S04]  /*16c70*/  @P1 LDG.E.U16 R17, [R6.64] ;  /* 0x0000000606111981 */ /* 0x0006a8000c1e1500 */
[----:B------:R-:W2:Y:S04]  /*16c80*/  LDL R8, [R1+0x17d0] ;  /* 0x0017d00001087983 */ /* 0x000ea80000100800 */
[----:B------:R-:W2:Y:S01]  /*16c90*/  LDL R5, [R1+0x17dc] ;  /* 0x0017dc0001057983 */ /* 0x000ea20000100800 */
[----:B---3--:R-:W-:-:S02]  /*16ca0*/  @P0 IMAD.MOV.U32 R6, RZ, RZ, R15 ;  /* 0x000000ffff060224 */ /* 0x008fc400078e000f */
[----:B------:R-:W-:-:S05]  /*16cb0*/  @P0 IMAD.MOV.U32 R7, RZ, RZ, R16 ;  /* 0x000000ffff070224 */ /* 0x000fca00078e0010 */
[----:B------:R1:W3:Y:S02]  /*16cc0*/  @P0 LDG.E.U16 R14, [R6.64] ;  /* 0x00000006060e0981 */ /* 0x0002e4000c1e1500 */
[----:B-1----:R-:W-:Y:S02]  /*16cd0*/  @P0 IMAD.MOV.U32 R7, RZ, RZ, R13 ;  /* 0x000000ffff070224 */ /* 0x002fe400078e000d */
[----:B----4-:R-:W-:-:S05]  /*16ce0*/  @P0 IMAD.MOV.U32 R6, RZ, RZ, R12 ;  /* 0x000000ffff060224 */ /* 0x010fca00078e000c */
[----:B------:R1:W4:Y:S02]  /*16cf0*/  @P0 LDG.E.U16 R11, [R6.64] ;  /* 0x00000006060b0981 */ /* 0x000324000c1e1500 */
[----:B-1----:R-:W-:Y:S02]  /*16d00*/  @P0 IMAD.MOV.U32 R6, RZ, RZ, R9 ;  /* 0x000000ffff060224 */ /* 0x002fe400078e0009 */
[----:B------:R-:W-:-:S05]  /*16d10*/  @P0 IMAD.MOV.U32 R7, RZ, RZ, R10 ;  /* 0x000000ffff070224 */ /* 0x000fca00078e000a */
[----:B------:R-:W2:Y:S04]  /*16d20*/  @P0 LDG.E.U16 R0, [R6.64] ;  /* 0x0000000606000981 */ /* 0x000ea8000c1e1500 */
[----:B--2---:R1:W-:Y:S01]  /*16d30*/  STL [R1+0xe0], R0 ;  /* 0x0000e00001007387 */ /* 0x0043e20000100800 */
[----:B0-----:R-:W-:Y:S02]  /*16d40*/  STL [R1+0x3d4c], R28 ;  /* 0x003d4c1c01007387 */ /* 0x001fe40000100800 */
[----:B------:R-:W-:Y:S02]  /*16d50*/  STL [R1+0x3d54], R28 ;  /* 0x003d541c01007387 */ /* 0x000fe40000100800 */
[----:B------:R-:W-:Y:S01]  /*16d60*/  STL [R1+0x3d60], R28 ;  /* 0x003d601c01007387 */ /* 0x000fe20000100800 */
[----:B------:R-:W-:Y:S01]  /*16d70*/  STL [R1+0x3d68], R28 ;  /* 0x003d681c01007387 */ /* 0x000fe20000100800 */
[----:B------:R-:W-:Y:S02]  /*16d80*/  STL [R1+0x3d78], R28 ;  /* 0x003d781c01007387 */ /* 0x000fe40000100800 */
        /* <DEDUP_REMOVED lines=15> */
[----:B------:R-:W2:Y:S01]  /*16e80*/  LDL.LU R29, [R1+0x384] ;  /* 0x00038400011d7983 */ /* 0x000ea20000300800 */
[----:B------:R-:W-:Y:S01]  /*16e90*/  PRMT R3, RZ, 0x7610, R3 ;  /* 0x00007610ff037816 */ /* 0x000fe20000000003 */
[----:B------:R-:W-:-:S02]  /*16ea0*/  @P0 IMAD.MOV.U32 R6, RZ, RZ, R5 ;  /* 0x000000ffff060224 */ /* 0x000fc400078e0005 */
[----:B------:R-:W-:-:S05]  /*16eb0*/  @P0 IMAD.MOV.U32 R7, RZ, RZ, R8 ;  /* 0x000000ffff070224 */ /* 0x000fca00078e0008 */
[----:B------:R-:W4:Y:S01]  /*16ec0*/  @P0 LDG.E.U16 R3, [R6.64] ;  /* 0x0000000606030981 */ /* 0x000f22000c1e1500 */
[----:B-1----:R-:W-:Y:S01]  /*16ed0*/  LOP3.LUT R0, R28, 0x3f, RZ, 0xc0, !PT ;  /* 0x0000003f1c007812 */ /* 0x002fe200078ec0ff */
[----:B------:R-:W-:Y:S06]  /*16ee0*/  BAR.SYNC.DEFER_BLOCKING 0x0 ;  /* 0x0000000000007b1d */ /* 0x000fec0000010000 */
[----:B--2---:R0:W-:Y:S01]  /*16ef0*/  STL [R1+0x3e9c], R29 ;  /* 0x003e9c1d01007387 */ /* 0x0041e20000100800 */
[----:B---3--:R-:W-:Y:S03]  /*16f00*/  STL [R1+0xe8], R14 ;  /* 0x0000e80e01007387 */ /* 0x008fe60000100800 */
[----:B0-----:R-:W2:Y:S01]  /*16f10*/  LDL.LU R29, [R1+0x388] ;  /* 0x00038800011d7983 */ /* 0x001ea20000300800 */
[----:B------:R-:W3:Y:S02]  /*16f20*/  LDL.LU R28, [R1+0x2f0] ;  /* 0x0002f000011c7983 */ /* 0x000ee40000300800 */
[----:B------:R-:W3:Y:S02]  /*16f30*/  LDL.LU R5, [R1+0x2ec] ;  /* 0x0002ec0001057983 */ /* 0x000ee40000300800 */
[----:B----4-:R0:W-:Y:S01]  /*16f40*/  STL [R1+0xe4], R11 ;  /* 0x0000e40b01007387 */ /* 0x0101e20000100800 */
[----:B------:R-:W4:Y:S01]  /*16f50*/  LDL.LU R8, [R1+0x258] ;  /* 0x0002580001087983 */ /* 0x000f220000300800 */
[----:B------:R-:W3:Y:S02]  /*16f60*/  LDL.LU R9, [R1+0x254] ;  /* 0x0002540001097983 */ /* 0x000ee40000300800 */
[----:B------:R-:W3:Y:S01]  /*16f70*/  LDL.LU R10, [R1+0x250] ;  /* 0x00025000010a7983 */ /* 0x000ee20000300800 */
[----:B0-----:R-:W3:Y:S01]  /*16f80*/  LDL.LU R11, [R1+0x24c] ;  /* 0x00024c00010b7983 */ /* 0x001ee20000300800 */
[----:B------:R-:W3:Y:S02]  /*16f90*/  LDL.LU R12, [R1+0x1dc] ;  /* 0x0001dc00010c7983 */ /* 0x000ee40000300800 */
[----:B------:R-:W3:Y:S02]  /*16fa0*/  LDL.LU R13, [R1+0x1d8] ;  /* 0x0001d800010d7983 */ /* 0x000ee40000300800 */
[----:B------:R-:W3:Y:S01]  /*16fb0*/  LDL.LU R14, [R1+0x1d4] ;  /* 0x0001d400010e7983 */ /* 0x000ee20000300800 */
[----:B------:R-:W3:Y:S01]  /*16fc0*/  LDL.LU R15, [R1+0x1d0] ;  /* 0x0001d000010f7983 */ /* 0x000ee20000300800 */
        /* <DEDUP_REMOVED lines=10> */
[----:B------:R-:W4:Y:S01]  /*17070*/  LDL.LU R26, [R1+0x70] ;  /* 0x00007000011a7983 */ /* 0x000f220000300800 */
[----:B------:R-:W4:Y:S01]  /*17080*/  LDL.LU R27, [R1+0x6c] ;  /* 0x00006c00011b7983 */ /* 0x000f220000300800 */
[----:B------:R0:W-:Y:S01]  /*17090*/  STL [R1+0xd8], R3 ;  /* 0x0000d80301007387 */ /* 0x0001e20000100800 */
[----:B------:R-:W-:-:S02]  /*170a0*/  ISETP.GE.AND P0, PT, R0, R4, PT ;  /* 0x000000040000720c */ /* 0x000fc40003f06270 */
[----:B0-----:R-:W4:Y:S01]  /*170b0*/  LDL.LU R3, [R1+0x18] ;  /* 0x0000180001037983 */ /* 0x001f220000300800 */
[----:B------:R0:W-:Y:S03]  /*170c0*/  STL [R1+0x3dec], R6 ;  /* 0x003dec0601007387 */ /* 0x0001e60000100800 */
[----:B0-----:R-:W4:Y:S01]  /*170d0*/  LDL.LU R6, [R1+0x2f4] ;  /* 0x0002f40001067983 */ /* 0x001f220000300800 */
[----:B------:R0:W-:Y:S03]  /*170e0*/  STL [R1+0x3de8], R7 ;  /* 0x003de80701007387 */ /* 0x0001e60000100800 */
[----:B0-----:R-:W4:Y:S01]  /*170f0*/  LDL.LU R7, [R1+0x2f8] ;  /* 0x0002f80001077983 */ /* 0x001f220000300800 */
[----:B------:R-:W4:Y:S02]  /*17100*/  LDL.LU R4, [R1+0x37c] ;  /* 0x00037c0001047983 */ /* 0x000f240000300800 */
[----:B------:R-:W-:Y:S02]  /*17110*/  STL [R1+0x3d10], R0 ;  /* 0x003d100001007387 */ /* 0x000fe40000100800 */
[----:B------:R0:W-:Y:S02]  /*17120*/  STL [R1+0x3df0], R0 ;  /* 0x003df00001007387 */ /* 0x0001e40000100800 */
[----:B0-----:R-:W4:Y:S04]  /*17130*/  LDL.LU R0, [R1+0x380] ;  /* 0x0003800001007983 */ /* 0x001f280000300800 */
[----:B--2---:R0:W-:Y:S04]  /*17140*/  STS.U16 [R2], R29 ;  /* 0x0000001d02007388 */ /* 0x0041e80000000400 */
[----:B0-----:R-:W2:Y:S04]  /*17150*/  LDL.LU R29, [R1+0x3e9c] ;  /* 0x003e9c00011d7983 */ /* 0x001ea80000300800 */
[----:B---3--:R-:W-:Y:S04]  /*17160*/  STS.U16 [R2+0xc100], R25 ;  /* 0x00c1001902007388 */ /* 0x008fe80000000400 */
[----:B----4-:R-:W-:Y:S04]  /*17170*/  STS.U16 [R2+0xc200], R26 ;  /* 0x00c2001a02007388 */ /* 0x010fe80000000400 */
[----:B------:R0:W-:Y:S02]  /*17180*/  STS.U16 [R2+0x200], R0 ;  /* 0x0002000002007388 */ /* 0x0001e40000000400 */
[----:B0-----:R-:W-:-:S02]  /*17190*/  LOP3.LUT R0, R2, 0x10, RZ, 0x3c, !PT ;  /* 0x0000001002007812 */ /* 0x001fc400078e3cff */
[----:B--2---:R0:W-:Y:S04]  /*171a0*/  STS.U16 [R2+0x100], R29 ;  /* 0x0001001d02007388 */ /* 0x0041e80000000400 */
[----:B0-----:R-:W2:Y:S01]  /*171b0*/  LDL.LU R29, [R1+0x3e98] ;  /* 0x003e9800011d7983 */ /* 0x001ea20000300800 */
[----:B------:R-:W3:Y:S02]  /*171c0*/  LDL.LU R25, [R1+0x10] ;  /* 0x0000100001197983 */ /* 0x000ee40000300800 */
[----:B------:R0:W-:Y:S02]  /*171d0*/  STL [R1+0x3e94], R0 ;  /* 0x003e940001007387 */ /* 0x0001e40000100800 */
[----:B0-----:R-:W4:Y:S01]  /*171e0*/  LDL.LU R0, [R1+0xc] ;  /* 0x00000c0001007983 */ /* 0x001f220000300800 */
[----:B------:R-:W2:Y:S03]  /*171f0*/  LDL.LU R26, [R1+0x374] ;  /* 0x00037400011a7983 */ /* 0x000ea60000300800 */
[----:B------:R-:W-:Y:S04]  /*17200*/  STS.U16 [R2+0xc300], R27 ;  /* 0x00c3001b02007388 */ /* 0x000fe80000000400 */
        /* <DEDUP_REMOVED lines=23> */
[----:B--2---:R0:W-:Y:S04]  /*17380*/  STL [R1+0x3e90], R26 ;  /* 0x003e901a01007387 */ /* 0x0041e80000100800 */
[----:B0-----:R-:W2:Y:S01]  /*17390*/  LDL.LU R26, [R1+0x378] ;  /* 0x00037800011a7983 */ /* 0x001ea20000300800 */
[----:B------:R-:W2:Y:S02]  /*173a0*/  LDL.LU R27, [R1+0x370] ;  /* 0x00037000011b7983 */ /* 0x000ea40000300800 */
[----:B------:R-:W2:Y:S02]  /*173b0*/  LDL.LU R3, [R1+0x36c] ;  /* 0x00036c0001037983 */ /* 0x000ea40000300800 */
[----:B------:R-:W2:Y:S01]  /*173c0*/  LDL.LU R4, [R1+0x2e4] ;  /* 0x0002e40001047983 */ /* 0x000ea20000300800 */
[----:B------:R-:W2:Y:S01]  /*173d0*/  LDL.LU R7, [R1+0x2e0] ;  /* 0x0002e00001077983 */ /* 0x000ea20000300800 */
        /* <DEDUP_REMOVED lines=15> */
[----:B------:R-:W2:Y:S04]  /*174d0*/  LDL.LU R20, [R1+0xc0] ;  /* 0x0000c00001147983 */ /* 0x000ea80000300800 */
[----:B------:R0:W-:Y:S01]  /*174e0*/  STS.U16 [R2+0xe100], R29 ;  /* 0x00e1001d02007388 */ /* 0x0001e20000000400 */
[----:B------:R-:W2:Y:S03]  /*174f0*/  LDL.LU R21, [R1+0xbc] ;  /* 0x0000bc0001157983 */ /* 0x000ea60000300800 */
[----:B---3--:R1:W-:Y:S04]  /*17500*/  STS.U16 [R2+0xe200], R25 ;  /* 0x00e2001902007388 */ /* 0x0083e80000000400 */
[----:B----4-:R3:W-:Y:S04]  /*17510*/  STS.U16 [R2+0xe300], R0 ;  /* 0x00e3000002007388 */ /* 0x0107e80000000400 */
[----:B0-----:R-:W4:Y:S01]  /*17520*/  LDL.LU R29, [R1+0x68] ;  /* 0x00006800011d7983 */ /* 0x001f220000300800 */
[----:B------:R-:W2:Y:S02]  /*17530*/  LDL.LU R22, [R1+0x64] ;  /* 0x0000640001167983 */ /* 0x000ea40000300800 */
[----:B------:R-:W2:Y:S02]  /*17540*/  LDL.LU R23, [R1+0x60] ;  /* 0x0000600001177983 */ /* 0x000ea40000300800 */
[----:B------:R-:W2:Y:S01]  /*17550*/  LDL.LU R24, [R1+0x5c] ;  /* 0x00005c0001187983 */ /* 0x000ea20000300800 */
[----:B-1----:R-:W2:Y:S01]  /*17560*/  LDL.LU R25, [R1+0x4] ;  /* 0x0000040001197983 */ /* 0x002ea20000300800 */
[----:B---3--:R-:W2:Y:S02]  /*17570*/  LDL.LU R0, [R1+0x3e94] ;  /* 0x003e940001007983 */ /* 0x008ea40000300800 */
[----:B------:R-:W3:Y:S01]  /*17580*/  LDL.LU R2, [R1+0x2e8] ;  /* 0x0002e80001027983 */ /* 0x000ee20000300800 */
[----:B--2---:R0:W-:Y:S04]  /*17590*/  STS.U16 [R0+0x400], R26 ;  /* 0x0004001a00007388 */ /* 0x0041e80000000400 */
[----:B0-----:R-:W2:Y:S04]  /*175a0*/  LDL.LU R26, [R1+0x3e90] ;  /* 0x003e9000011a7983 */ /* 0x001ea80000300800 */
[----:B--2---:R0:W-:Y:S01]  /*175b0*/  STS.U16 [R0+0x500], R26 ;  /* 0x0005001a00007388 */ /* 0x0041e20000000400 */
[----:B------:R1:W-:Y:S02]  /*175c0*/  STS.U16 [R0+0x600], R27 ;  /* 0x0006001b00007388 */ /* 0x0003e40000000400 */
[----:B------:R2:W-:Y:S02]  /*175d0*/  STS.U16 [R0+0x700], R3 ;  /* 0x0007000300007388 */ /* 0x0005e40000000400 */
[----:B---3--:R-:W-:Y:S01]  /*175e0*/  STS.U16 [R0+0x2400], R2 ;  /* 0x0024000200007388 */ /* 0x008fe20000000400 */
[----:B------:R-:W-:Y:S01]  /*175f0*/  STS.U16 [R0+0x2500], R4 ;  /* 0x0025000400007388 */ /* 0x000fe20000000400 */
[----:B------:R-:W-:Y:S02]  /*17600*/  STS.U16 [R0+0x2600], R7 ;  /* 0x0026000700007388 */ /* 0x000fe40000000400 */
[----:B------:R-:W-:Y:S02]  /*17610*/  STS.U16 [R0+0x2700], R6 ;  /* 0x0027000600007388 */ /* 0x000fe40000000400 */
[----:B------:R-:W-:Y:S01]  /*17620*/  STS.U16 [R0+0x4400], R28 ;  /* 0x0044001c00007388 */ /* 0x000fe20000000400 */
[----:B------:R-:W-:Y:S04]  /*17630*/  STS.U16 [R0+0x4500], R5 ;  /* 0x0045000500007388 */ /* 0x000fe80000000400 */
[----:B0-----:R-:W3:Y:S01]  /*17640*/  LDL.LU R26, [R1+0x3e8c] ;  /* 0x003e8c00011a7983 */ /* 0x001ee20000300800 */
[----:B-1----:R-:W3:Y:S02]  /*17650*/  LDL.LU R27, [R1+0x3e88] ;  /* 0x003e8800011b7983 */ /* 0x002ee40000300800 */
[----:B--2---:R-:W2:Y:S02]  /*17660*/  LDL.LU R3, [R1+0x3e84] ;  /* 0x003e840001037983 */ /* 0x004ea40000300800 */
[----:B------:R-:W-:Y:S01]  /*17670*/  STS.U16 [R0+0x4600], R8 ;  /* 0x0046000800007388 */ /* 0x000fe20000000400 */
[----:B------:R-:W-:Y:S01]  /*17680*/  STS.U16 [R0+0x4700], R9 ;  /* 0x0047000900007388 */ /* 0x000fe20000000400 */
[----:B------:R-:W-:Y:S02]  /*17690*/  STS.U16 [R0+0x6400], R10 ;  /* 0x0064000a00007388 */ /* 0x000fe40000000400 */
[----:B------:R-:W-:Y:S02]  /*176a0*/  STS.U16 [R0+0x6500], R11 ;  /* 0x0065000b00007388 */ /* 0x000fe40000000400 */
        /* <DEDUP_REMOVED lines=9> */
[----:B------:R0:W-:Y:S04]  /*17740*/  STS.U16 [R0+0xa700], R21 ;  /* 0x00a7001500007388 */ /* 0x0001e80000000400 */
[----:B0-----:R-:W3:Y:S01]  /*17750*/  LDL.LU R21, [R1+0x368] ;  /* 0x0003680001157983 */ /* 0x001ee20000300800 */
[----:B----4-:R0:W-:Y:S03]  /*17760*/  STS.U16 [R0+0xc400], R29 ;  /* 0x00c4001d00007388 */ /* 0x0101e60000000400 */
[----:B0-----:R-:W0:Y:S01]  /*17770*/  S2R R29, SR_TID.X ;  /* 0x00000000001d7919 */ /* 0x001e220000002100 */
[----:B------:R-:W-:Y:S02]  /*17780*/  STS.U16 [R0+0xc500], R22 ;  /* 0x00c5001600007388 */ /* 0x000fe40000000400 */
[----:B------:R-:W-:Y:S02]  /*17790*/  STS.U16 [R0+0xc600], R23 ;  /* 0x00c6001700007388 */ /* 0x000fe40000000400 */
[----:B------:R-:W-:Y:S01]  /*177a0*/  STS.U16 [R0+0xc700], R24 ;  /* 0x00c7001800007388 */ /* 0x000fe20000000400 */
[----:B------:R-:W-:Y:S01]  /*177b0*/  STS.U16 [R0+0xe400], R25 ;  /* 0x00e4001900007388 */ /* 0x000fe20000000400 */
[----:B0-----:R-:W-:-:S03]  /*177c0*/  LOP3.LUT R29, R29, 0x7f, RZ, 0xc0, !PT ;  /* 0x0000007f1d1d7812 */ /* 0x001fc600078ec0ff */
[----:B--2---:R-:W-:Y:S01]  /*177d0*/  STS.U16 [R0+0xe500], R3 ;  /* 0x00e5000300007388 */ /* 0x004fe20000000400 */
[----:B---3--:R0:W-:Y:S02]  /*177e0*/  STS.U16 [R0+0xe600], R27 ;  /* 0x00e6001b00007388 */ /* 0x0081e40000000400 */
[----:B0-----:R-:W-:Y:S02]  /*177f0*/  IMAD.SHL.U32 R0, R29, 0x2, RZ ;  /* 0x000000021d007824 */ /* 0x001fe400078e00ff */
[----:B------:R-:W0:Y:S04]  /*17800*/  S2R R29, SR_TID.X ;  /* 0x00000000001d7919 */ /* 0x000e280000002100 */
[----:B------:R0:W-:Y:S01]  /*17810*/  STL [R1+0x3e80], R21 ;  /* 0x003e801501007387 */ /* 0x0001e20000100800 */
[----:B------:R-:W2:Y:S02]  /*17820*/  LDL.LU R22, [R1+0x364] ;  /* 0x0003640001167983 */ /* 0x000ea40000300800 */
[----:B------:R-:W3:Y:S02]  /*17830*/  LDL.LU R23, [R1+0x360] ;  /* 0x0003600001177983 */ /* 0x000ee40000300800 */
[----:B------:R-:W4:Y:S01]  /*17840*/  LDL.LU R24, [R1+0x35c] ;  /* 0x00035c0001187983 */ /* 0x000f220000300800 */
        /* <DEDUP_REMOVED lines=9> */
[----:B0-----:R-:W-:-:S03]  /*178e0*/  LOP3.LUT R21, R29, 0x7f, RZ, 0xc0, !PT ;  /* 0x0000007f1d157812 */ /* 0x001fc600078ec0ff */
[----:B------:R-:W2:Y:S01]  /*178f0*/  LDL.LU R11, [R1+0x1b0] ;  /* 0x0001b000010b7983 */ /* 0x000ea20000300800 */
[----:B------:R-:W2:Y:S03]  /*17900*/  LDL.LU R12, [R1+0x15c] ;  /* 0x00015c00010c7983 */ /* 0x000ea60000300800 */
[----:B------:R-:W2:Y:S01]  /*17910*/  LDL.LU R13, [R1+0x158] ;  /* 0x00015800010d7983 */ /* 0x000ea20000300800 */
[----:B------:R-:W2:Y:S02]  /*17920*/  LDL.LU R14, [R1+0x154] ;  /* 0x00015400010e7983 */ /* 0x000ea40000300800 */
[----:B------:R-:W2:Y:S02]  /*17930*/  LDL.LU R15, [R1+0x150] ;  /* 0x00015000010f7983 */ /* 0x000ea40000300800 */
[----:B------:R-:W-:Y:S01]  /*17940*/  IMAD.SHL.U32 R21, R21, 0x2, RZ ;  /* 0x0000000215157824 */ /* 0x000fe200078e00ff */
[----:B------:R-:W2:Y:S01]  /*17950*/  LDL.LU R16, [R1+0xb8] ;  /* 0x0000b80001107983 */ /* 0x000ea20000300800 */
[----:B------:R-:W2:Y:S02]  /*17960*/  LDL.LU R17, [R1+0xb4] ;  /* 0x0000b40001117983 */ /* 0x000ea40000300800 */
[----:B------:R-:W2:Y:S02]  /*17970*/  LDL.LU R18, [R1+0xb0] ;  /* 0x0000b00001127983 */ /* 0x000ea40000300800 */
[----:B------:R-:W2:Y:S01]  /*17980*/  LDL.LU R19, [R1+0xac] ;  /* 0x0000ac0001137983 */ /* 0x000ea20000300800 */
[----:B------:R-:W2:Y:S01]  /*17990*/  LDL.LU R20, [R1+0x58] ;  /* 0x0000580001147983 */ /* 0x000ea20000300800 */
[----:B------:R-:W-:Y:S01]  /*179a0*/  LOP3.LUT R21, R21, 0x10, RZ, 0x3c, !PT ;  /* 0x0000001015157812 */ /* 0x000fe200078e3cff */
[----:B------:R-:W2:Y:S02]  /*179b0*/  LDL.LU R25, [R1+0x54] ;  /* 0x0000540001197983 */ /* 0x000ea40000300800 */
[----:B------:R-:W2:Y:S01]  /*179c0*/  LDL.LU R3, [R1+0x50] ;  /* 0x0000500001037983 */ /* 0x000ea20000300800 */
[----:B------:R-:W2:Y:S01]  /*179d0*/  LDL.LU R29, [R1+0x3c] ;  /* 0x00003c00011d7983 */ /* 0x000ea20000300800 */
[----:B------:R0:W-:Y:S03]  /*179e0*/  STL [R1+0x3df4], R27 ;  /* 0x003df41b01007387 */ /* 0x0001e60000100800 */
[----:B------:R1:W-:Y:S04]  /*179f0*/  STS.U16 [R21+0xe700], R26 ;  /* 0x00e7001a15007388 */ /* 0x0003e80000000400 */
[----:B0-----:R-:W2:Y:S01]  /*17a00*/  LDL.LU R27, [R1+0x2d4] ;  /* 0x0002d400011b7983 */ /* 0x001ea20000300800 */
[----:B-1----:R-:W2:Y:S02]  /*17a10*/  LDL.LU R21, [R1+0x3e80] ;  /* 0x003e800001157983 */ /* 0x002ea40000300800 */
[----:B------:R0:W-:Y:S01]  /*17a20*/  STL [R1+0x3df8], R26 ;  /* 0x003df81a01007387 */ /* 0x0001e20000100800 */
[----:B------:R-:W-:Y:S01]  /*17a30*/  LOP3.LUT R0, R0, 0x20, RZ, 0x3c, !PT ;  /* 0x0000002000007812 */ /* 0x000fe200078e3cff */
[----:B0-----:R-:W4:Y:S04]  /*17a40*/  LDL.LU R26, [R1+0x2d8] ;  /* 0x0002d800011a7983 */ /* 0x001f280000300800 */
[----:B--2---:R0:W-:Y:S01]  /*17a50*/  STS.U16 [R0+0x800], R21 ;  /* 0x0008001500007388 */ /* 0x0041e20000000400 */
[----:B------:R1:W-:Y:S02]  /*17a60*/  STS.U16 [R0+0x900], R22 ;  /* 0x0009001600007388 */ /* 0x0003e40000000400 */
[----:B---3--:R2:W-:Y:S02]  /*17a70*/  STS.U16 [R0+0xa00], R23 ;  /* 0x000a001700007388 */ /* 0x0085e40000000400 */
[----:B----4-:R3:W-:Y:S01]  /*17a80*/  STS.U16 [R0+0xb00], R24 ;  /* 0x000b001800007388 */ /* 0x0107e20000000400 */
[----:B0-----:R-:W4:Y:S01]  /*17a90*/  LDL.LU R21, [R1+0x3e7c] ;  /* 0x003e7c0001157983 */ /* 0x001f220000300800 */
[----:B-1----:R-:W4:Y:S02]  /*17aa0*/  LDL.LU R22, [R1+0x3e78] ;  /* 0x003e780001167983 */ /* 0x002f240000300800 */
[----:B--2---:R-:W2:Y:S01]  /*17ab0*/  LDL.LU R23, [R1+0x3e74] ;  /* 0x003e740001177983 */ /* 0x004ea20000300800 */
[----:B---3--:R-:W3:Y:S04]  /*17ac0*/  LDL.LU R24, [R1+0x3e70] ;  /* 0x003e700001187983 */ /* 0x008ee80000300800 */
        /* <DEDUP_REMOVED lines=11> */
[----:B------:R0:W-:Y:S01]  /*17b80*/  STS.U16 [R0+0x6b00], R11 ;  /* 0x006b000b00007388 */ /* 0x0001e20000000400 */
[----:B------:R-:W-:Y:S01]  /*17b90*/  STS.U16 [R0+0x8800], R12 ;  /* 0x0088000c00007388 */ /* 0x000fe20000000400 */
[----:B------:R-:W-:Y:S02]  /*17ba0*/  STS.U16 [R0+0x8900], R13 ;  /* 0x0089000d00007388 */ /* 0x000fe40000000400 */
[----:B------:R-:W-:Y:S02]  /*17bb0*/  STS.U16 [R0+0x8a00], R14 ;  /* 0x008a000e00007388 */ /* 0x000fe40000000400 */
[----:B------:R-:W-:Y:S01]  /*17bc0*/  STS.U16 [R0+0x8b00], R15 ;  /* 0x008b000f00007388 */ /* 0x000fe20000000400 */
[----:B------:R-:W-:Y:S01]  /*17bd0*/  STS.U16 [R0+0xa800], R16 ;  /* 0x00a8001000007388 */ /* 0x000fe20000000400 */
[----:B------:R-:W-:Y:S02]  /*17be0*/  STS.U16 [R0+0xa900], R17 ;  /* 0x00a9001100007388 */ /* 0x000fe40000000400 */
[----:B------:R-:W-:Y:S01]  /*17bf0*/  STS.U16 [R0+0xaa00], R18 ;  /* 0x00aa001200007388 */ /* 0x000fe20000000400 */
[----:B---3--:R-:W-:Y:S01]  /*17c00*/  STL [R1+0x3e18], R24 ;  /* 0x003e181801007387 */ /* 0x008fe20000100800 */
[----:B0-----:R-:W3:Y:S02]  /*17c10*/  LDL.LU R11, [R1+0x358] ;  /* 0x00035800010b7983 */ /* 0x001ee40000300800 */
[----:B------:R-:W-:Y:S02]  /*17c20*/  STS.U16 [R0+0xab00], R19 ;  /* 0x00ab001300007388 */ /* 0x000fe40000000400 */
[----:B------:R-:W-:Y:S01]  /*17c30*/  STS.U16 [R0+0xc800], R20 ;  /* 0x00c8001400007388 */ /* 0x000fe20000000400 */
[----:B------:R-:W-:Y:S01]  /*17c40*/  STS.U16 [R0+0xc900], R25 ;  /* 0x00c9001900007388 */ /* 0x000fe20000000400 */
[----:B------:R0:W-:Y:S03]  /*17c50*/  STS.U16 [R0+0xca00], R3 ;  /* 0x00ca000300007388 */ /* 0x0001e60000000400 */
[----:B0-----:R-:W0:Y:S01]  /*17c60*/  S2R R3, SR_TID.X ;  /* 0x0000000000037919 */ /* 0x001e220000002100 */
[----:B------:R1:W-:Y:S02]  /*17c70*/  STS.U16 [R0+0xcb00], R29 ;  /* 0x00cb001d00007388 */ /* 0x0003e40000000400 */
[----:B------:R0:W-:Y:S02]  /*17c80*/  STS.U16 [R0+0xe800], R24 ;  /* 0x00e8001800007388 */ /* 0x0001e40000000400 */
[C---:B0-----:R-:W-:Y:S01]  /*17c90*/  LOP3.LUT R20, R3.reuse, 0x7f, RZ, 0xc0, !PT ;  /* 0x0000007f03147812 */ /* 0x041fe200078ec0ff */
[----:B------:R-:W-:Y:S01]  /*17ca0*/  LOP3.LUT R3, R3, 0x7f, RZ, 0xc0, !PT ;  /* 0x0000007f03037812 */ /* 0x000fe200078ec0ff */
[----:B---3--:R0:W-:Y:S01]  /*17cb0*/  STL [R1+0x3e6c], R11 ;  /* 0x003e6c0b01007387 */ /* 0x0081e20000100800 */
[----:B------:R-:W3:Y:S02]  /*17cc0*/  LDL.LU R12, [R1+0x354] ;  /* 0x00035400010c7983 */ /* 0x000ee40000300800 */
[----:B------:R-:W3:Y:S02]  /*17cd0*/  LDL.LU R16, [R1+0x350] ;  /* 0x0003500001107983 */ /* 0x000ee40000300800 */
[----:B------:R-:W3:Y:S01]  /*17ce0*/  LDL.LU R17, [R1+0x34c] ;  /* 0x00034c0001117983 */ /* 0x000ee20000300800 */
[----:B------:R-:W3:Y:S01]  /*17cf0*/  LDL.LU R18, [R1+0x2b8] ;  /* 0x0002b80001127983 */ /* 0x000ee20000300800 */
[----:B------:R-:W3:Y:S02]  /*17d00*/  LDL.LU R19, [R1+0x2b4] ;  /* 0x0002b40001137983 */ /* 0x000ee40000300800 */
[----:B-1----:R-:W3:Y:S02]  /*17d10*/  LDL.LU R29, [R1+0x2b0] ;  /* 0x0002b000011d7983 */ /* 0x002ee40000300800 */
        /* <DEDUP_REMOVED lines=8> */
[----:B0-----:R-:W-:Y:S01]  /*17da0*/  IMAD.SHL.U32 R11, R3, 0x2, RZ ;  /* 0x00000002030b7824 */ /* 0x001fe200078e00ff */
[----:B------:R-:W3:Y:S01]  /*17db0*/  LDL.LU R28, [R1+0x144] ;  /* 0x00014400011c7983 */ /* 0x000ee20000300800 */
[----:B------:R-:W3:Y:S02]  /*17dc0*/  LDL.LU R5, [R1+0x140] ;  /* 0x0001400001057983 */ /* 0x000ee40000300800 */
[----:B------:R-:W3:Y:S02]  /*17dd0*/  LDL.LU R8, [R1+0xa8] ;  /* 0x0000a80001087983 */ /* 0x000ee40000300800 */
[----:B------:R-:W3:Y:S01]  /*17de0*/  LDL.LU R9, [R1+0xa4] ;  /* 0x0000a40001097983 */ /* 0x000ee20000300800 */
[----:B------:R-:W3:Y:S01]  /*17df0*/  LDL.LU R10, [R1+0xa0] ;  /* 0x0000a000010a7983 */ /* 0x000ee20000300800 */
[----:B------:R-:W-:Y:S01]  /*17e00*/  LOP3.LUT R11, R11, 0x20, RZ, 0x3c, !PT ;  /* 0x000000200b0b7812 */ /* 0x000fe200078e3cff */
[----:B------:R-:W3:Y:S02]  /*17e10*/  LDL.LU R14, [R1+0x9c] ;  /* 0x00009c00010e7983 */ /* 0x000ee40000300800 */
[----:B------:R-:W3:Y:S01]  /*17e20*/  LDL.LU R15, [R1+0x38] ;  /* 0x00003800010f7983 */ /* 0x000ee20000300800 */
[----:B------:R-:W3:Y:S01]  /*17e30*/  LDL.LU R25, [R1+0x34] ;  /* 0x0000340001197983 */ /* 0x000ee20000300800 */
[----:B------:R-:W3:Y:S03]  /*17e40*/  LDL.LU R3, [R1+0x30] ;  /* 0x0000300001037983 */ /* 0x000ee60000300800 */
[----:B--2---:R-:W-:Y:S01]  /*17e50*/  STS.U16 [R11+0xe900], R23 ;  /* 0x00e900170b007388 */ /* 0x004fe20000000400 */
[----:B------:R0:W-:Y:S02]  /*17e60*/  STL [R1+0x3e1c], R23 ;  /* 0x003e1c1701007387 */ /* 0x0001e40000100800 */
[----:B----4-:R-:W-:Y:S02]  /*17e70*/  STS.U16 [R11+0xea00], R22 ;  /* 0x00ea00160b007388 */ /* 0x010fe40000000400 */
[----:B------:R-:W-:Y:S01]  /*17e80*/  STS.U16 [R11+0xeb00], R21 ;  /* 0x00eb00150b007388 */ /* 0x000fe20000000400 */
[----:B0-----:R-:W2:Y:S01]  /*17e90*/  LDL.LU R23, [R1+0x224] ;  /* 0x0002240001177983 */ /* 0x001ea20000300800 */
[----:B------:R0:W-:Y:S03]  /*17ea0*/  STL [R1+0x3e20], R22 ;  /* 0x003e201601007387 */ /* 0x0001e60000100800 */
[----:B0-----:R-:W3:Y:S01]  /*17eb0*/  LDL.LU R22, [R1+0x228] ;  /* 0x0002280001167983 */ /* 0x001ee20000300800 */
[----:B------:R-:W2:Y:S02]  /*17ec0*/  LDL.LU R11, [R1+0x3e6c] ;  /* 0x003e6c00010b7983 */ /* 0x000ea40000300800 */
[----:B------:R0:W-:Y:S02]  /*17ed0*/  STL [R1+0x3e24], R21 ;  /* 0x003e241501007387 */ /* 0x0001e40000100800 */
[----:B------:R-:W-:Y:S01]  /*17ee0*/  IMAD.SHL.U32 R13, R20, 0x2, RZ ;  /* 0x00000002140d7824 */ /* 0x000fe200078e00ff */
[----:B0-----:R-:W3:Y:S04]  /*17ef0*/  LDL.LU R21, [R1+0x2ac] ;  /* 0x0002ac0001157983 */ /* 0x001ee80000300800 */
[----:B------:R-:W-:-:S05]  /*17f00*/  LOP3.LUT R13, R13, 0x30, RZ, 0x3c, !PT ;  /* 0x000000300d0d7812 */ /* 0x000fca00078e3cff */
[----:B--2---:R0:W-:Y:S01]  /*17f10*/  STS.U16 [R13+0xc00], R11 ;  /* 0x000c000b0d007388 */ /* 0x0041e20000000400 */
[----:B---3--:R1:W-:Y:S03]  /*17f20*/  STS.U16 [R13+0xd00], R12 ;  /* 0x000d000c0d007388 */ /* 0x0083e60000000400 */
[----:B------:R2:W-:Y:S01]  /*17f30*/  STS.U16 [R13+0xe00], R16 ;  /* 0x000e00100d007388 */ /* 0x0005e20000000400 */
[----:B------:R3:W-:Y:S03]  /*17f40*/  STS.U16 [R13+0xf00], R17 ;  /* 0x000f00110d007388 */ /* 0x0007e60000000400 */
[----:B------:R3:W-:Y:S01]  /*17f50*/  STS.U16 [R13+0x2c00], R18 ;  /* 0x002c00120d007388 */ /* 0x0007e20000000400 */
[----:B------:R3:W-:Y:S03]  /*17f60*/  STS.U16 [R13+0x2d00], R19 ;  /* 0x002d00130d007388 */ /* 0x0007e60000000400 */
[----:B0-----:R-:W4:Y:S04]  /*17f70*/  LDL.LU R11, [R1+0x3e68] ;  /* 0x003e6800010b7983 */ /* 0x001f280000300800 */
[----:B-1----:R-:W4:Y:S01]  /*17f80*/  LDL.LU R12, [R1+0x3e64] ;  /* 0x003e6400010c7983 */ /* 0x002f220000300800 */
[----:B--2---:R-:W2:Y:S02]  /*17f90*/  LDL.LU R16, [R1+0x3e60] ;  /* 0x003e600001107983 */ /* 0x004ea40000300800 */
[----:B---3--:R-:W3:Y:S01]  /*17fa0*/  LDL.LU R17, [R1+0x3e5c] ;  /* 0x003e5c0001117983 */ /* 0x008ee20000300800 */
[----:B------:R-:W2:Y:S01]  /*17fb0*/  LDL.LU R18, [R1+0x3e58] ;  /* 0x003e580001127983 */ /* 0x000ea20000300800 */
[----:B------:R-:W2:Y:S03]  /*17fc0*/  LDL.LU R19, [R1+0x3e54] ;  /* 0x003e540001137983 */ /* 0x000ea60000300800 */
[----:B------:R0:W-:Y:S04]  /*17fd0*/  STS.U16 [R13+0x2e00], R29 ;  /* 0x002e001d0d007388 */ /* 0x0001e80000000400 */
[----:B0-----:R-:W2:Y:S01]  /*17fe0*/  LDL.LU R29, [R1+0x3e50] ;  /* 0x003e5000011d7983 */ /* 0x001ea20000300800 */
        /* <DEDUP_REMOVED lines=16> */
[----:B------:R0:W-:Y:S02]  /*180f0*/  STS.U16 [R13+0xaf00], R14 ;  /* 0x00af000e0d007388 */ /* 0x0001e40000000400 */
[----:B------:R-:W-:Y:S02]  /*18100*/  STS.U16 [R13+0xcc00], R15 ;  /* 0x00cc000f0d007388 */ /* 0x000fe40000000400 */
[----:B------:R-:W-:Y:S01]  /*18110*/  STS.U16 [R13+0xcd00], R25 ;  /* 0x00cd00190d007388 */ /* 0x000fe20000000400 */
[----:B------:R1:W-:Y:S04]  /*18120*/  STS.U16 [R13+0xce00], R3 ;  /* 0x00ce00030d007388 */ /* 0x0003e80000000400 */
[----:B0-----:R-:W3:Y:S01]  /*18130*/  LDL.LU R14, [R1+0x348] ;  /* 0x00034800010e7983 */ /* 0x001ee20000300800 */
[----:B-1----:R-:W3:Y:S02]  /*18140*/  LDL.LU R3, [R1+0x344] ;  /* 0x0003440001037983 */ /* 0x002ee40000300800 */
[----:B------:R-:W-:Y:S01]  /*18150*/  IMAD.SHL.U32 R2, R20, 0x2, RZ ;  /* 0x0000000214027824 */ /* 0x000fe200078e00ff */
[----:B--2---:R0:W-:Y:S04]  /*18160*/  STS.U16 [R13+0xcf00], R29 ;  /* 0x00cf001d0d007388 */ /* 0x0041e80000000400 */
[----:B0-----:R-:W2:Y:S01]  /*18170*/  LDL.LU R29, [R1+0x340] ;  /* 0x00034000011d7983 */ /* 0x001ea20000300800 */
[----:B------:R-:W4:Y:S02]  /*18180*/  LDL.LU R21, [R1+0x29c] ;  /* 0x00029c0001157983 */ /* 0x000f240000300800 */
[----:B------:R-:W4:Y:S02]  /*18190*/  LDL.LU R22, [R1+0x218] ;  /* 0x0002180001167983 */ /* 0x000f240000300800 */
[----:B------:R-:W4:Y:S01]  /*181a0*/  LDL.LU R25, [R1+0x214] ;  /* 0x0002140001197983 */ /* 0x000f220000300800 */
[----:B------:R-:W4:Y:S01]  /*181b0*/  LDL.LU R23, [R1+0x210] ;  /* 0x0002100001177983 */ /* 0x000f220000300800 */
        /* <DEDUP_REMOVED lines=11> */
[----:B------:R-:W-:Y:S04]  /*18270*/  STS.U16 [R13+0xec00], R19 ;  /* 0x00ec00130d007388 */ /* 0x000fe80000000400 */
[----:B------:R0:W-:Y:S01]  /*18280*/  STL [R1+0x3e2c], R19 ;  /* 0x003e2c1301007387 */ /* 0x0001e20000100800 */
[----:B------:R-:W-:Y:S02]  /*18290*/  STS.U16 [R13+0xed00], R18 ;  /* 0x00ed00120d007388 */ /* 0x000fe40000000400 */
[----:B---3--:R-:W-:Y:S01]  /*182a0*/  STS.U16 [R13+0xee00], R17 ;  /* 0x00ee00110d007388 */ /* 0x008fe20000000400 */
[----:B------:R-:W-:Y:S04]  /*182b0*/  STS.U16 [R13+0xef00], R16 ;  /* 0x00ef00100d007388 */ /* 0x000fe80000000400 */
[----:B0-----:R-:W3:Y:S01]  /*182c0*/  LDL.LU R19, [R1+0x2a0] ;  /* 0x0002a00001137983 */ /* 0x001ee20000300800 */
[----:B------:R0:W-:Y:S03]  /*182d0*/  STL [R1+0x3e30], R18 ;  /* 0x003e301201007387 */ /* 0x0001e60000100800 */
[----:B0-----:R-:W3:Y:S01]  /*182e0*/  LDL.LU R18, [R1+0x2a4] ;  /* 0x0002a40001127983 */ /* 0x001ee20000300800 */
[----:B------:R-:W3:Y:S02]  /*182f0*/  LDL.LU R10, [R1+0x8c] ;  /* 0x00008c00010a7983 */ /* 0x000ee40000300800 */
[----:B------:R-:W3:Y:S02]  /*18300*/  LDL.LU R15, [R1+0x28] ;  /* 0x00002800010f7983 */ /* 0x000ee40000300800 */
[----:B------:R-:W3:Y:S01]  /*18310*/  LDL.LU R20, [R1+0x24] ;  /* 0x0000240001147983 */ /* 0x000ee20000300800 */
[----:B------:R0:W-:Y:S04]  /*18320*/  STL [R1+0x3e34], R17 ;  /* 0x003e341101007387 */ /* 0x0001e80000100800 */
[----:B0-----:R-:W3:Y:S01]  /*18330*/  LDL.LU R17, [R1+0x2a8] ;  /* 0x0002a80001117983 */ /* 0x001ee20000300800 */
[----:B------:R-:W3:Y:S02]  /*18340*/  LDL.LU R13, [R1+0x3e4c] ;  /* 0x003e4c00010d7983 */ /* 0x000ee40000300800 */
[----:B------:R0:W-:Y:S02]  /*18350*/  STL [R1+0x3e38], R16 ;  /* 0x003e381001007387 */ /* 0x0001e40000100800 */
[----:B0-----:R-:W3:Y:S01]  /*18360*/  LDL.LU R16, [R1+0x33c] ;  /* 0x00033c0001107983 */ /* 0x001ee20000300800 */
[----:B------:R-:W-:-:S05]  /*18370*/  LOP3.LUT R2, R2, 0x40, RZ, 0x3c, !PT ;  /* 0x0000004002027812 */ /* 0x000fca00078e3cff */
[----:B------:R0:W-:Y:S01]  /*18380*/  STS.U16 [R2+0x1000], R14 ;  /* 0x0010000e02007388 */ /* 0x0001e20000000400 */
[----:B------:R1:W-:Y:S03]  /*18390*/  STS.U16 [R2+0x1100], R3 ;  /* 0x0011000302007388 */ /* 0x0003e60000000400 */
[----:B0-----:R-:W4:Y:S01]  /*183a0*/  LDL.LU R14, [R1+0x3e48] ;  /* 0x003e4800010e7983 */ /* 0x001f220000300800 */
[----:B-1----:R-:W4:Y:S03]  /*183b0*/  LDL.LU R3, [R1+0x3e44] ;  /* 0x003e440001037983 */ /* 0x002f260000300800 */
[----:B--2---:R0:W-:Y:S04]  /*183c0*/  STS.U16 [R2+0x1200], R29 ;  /* 0x0012001d02007388 */ /* 0x0041e80000000400 */
[----:B0-----:R-:W2:Y:S04]  /*183d0*/  LDL.LU R29, [R1+0x3e40] ;  /* 0x003e4000011d7983 */ /* 0x001ea80000300800 */
[----:B---3--:R-:W-:Y:S01]  /*183e0*/  STS.U16 [R2+0x1300], R16 ;  /* 0x0013001002007388 */ /* 0x008fe20000000400 */
[----:B------:R-:W-:Y:S02]  /*183f0*/  STS.U16 [R2+0x3000], R17 ;  /* 0x0030001102007388 */ /* 0x000fe40000000400 */
[----:B------:R-:W-:Y:S02]  /*18400*/  STS.U16 [R2+0x3100], R18 ;  /* 0x0031001202007388 */ /* 0x000fe40000000400 */
[----:B------:R-:W-:Y:S01]  /*18410*/  STS.U16 [R2+0x3200], R19 ;  /* 0x0032001302007388 */ /* 0x000fe20000000400 */
[----:B----4-:R-:W-:Y:S01]  /*18420*/  STS.U16 [R2+0x3300], R21 ;  /* 0x0033001502007388 */ /* 0x010fe20000000400 */
[----:B------:R-:W-:Y:S02]  /*18430*/  STS.U16 [R2+0x5000], R22 ;  /* 0x0050001602007388 */ /* 0x000fe40000000400 */
[----:B------:R0:W-:Y:S02]  /*18440*/  STS.U16 [R2+0x5100], R25 ;  /* 0x0051001902007388 */ /* 0x0001e40000000400 */
[----:B0-----:R-:W3:Y:S01]  /*18450*/  LDL.LU R25, [R1+0x1c] ;  /* 0x00001c0001197983 */ /* 0x001ee20000300800 */
[----:B------:R-:W4:Y:S02]  /*18460*/  LDL.LU R16, [R1+0x334] ;  /* 0x0003340001107983 */ /* 0x000f240000300800 */
        /* <DEDUP_REMOVED lines=11> */
[----:B------:R-:W-:Y:S03]  /*18520*/  STS.U16 [R2+0xb100], R9 ;  /* 0x00b1000902007388 */ /* 0x000fe60000000400 */
[----:B----4-:R0:W-:Y:S04]  /*18530*/  STL [R1+0x3e3c], R16 ;  /* 0x003e3c1001007387 */ /* 0x0101e80000100800 */
[----:B0-----:R-:W4:Y:S04]  /*18540*/  LDL.LU R16, [R1+0x338] ;  /* 0x0003380001107983 */ /* 0x001f280000300800 */
[----:B--2---:R0:W-:Y:S01]  /*18550*/  STS.U16 [R2+0xb200], R29 ;  /* 0x00b2001d02007388 */ /* 0x0041e20000000400 */
[----:B------:R-:W2:Y:S03]  /*18560*/  LDL.LU R17, [R1+0x330] ;  /* 0x0003300001117983 */ /* 0x000ea60000300800 */
[----:B0-----:R-:W0:Y:S01]  /*18570*/  S2R R29, SR_TID.X ;  /* 0x00000000001d7919 */ /* 0x001e220000002100 */
[----:B------:R-:W-:Y:S02]  /*18580*/  STS.U16 [R2+0xb300], R10 ;  /* 0x00b3000a02007388 */ /* 0x000fe40000000400 */
[----:B------:R-:W-:Y:S02]  /*18590*/  STS.U16 [R2+0xd000], R15 ;  /* 0x00d0000f02007388 */ /* 0x000fe40000000400 */
[----:B------:R-:W-:Y:S01]  /*185a0*/  STS.U16 [R2+0xd100], R20 ;  /* 0x00d1001402007388 */ /* 0x000fe20000000400 */
[----:B------:R-:W2:Y:S04]  /*185b0*/  LDL.LU R18, [R1+0x32c] ;  /* 0x00032c0001127983 */ /* 0x000ea80000300800 */
[----:B------:R1:W-:Y:S01]  /*185c0*/  STS.U16 [R2+0xd200], R3 ;  /* 0x00d2000302007388 */ /* 0x0003e20000000400 */
[----:B------:R-:W2:Y:S03]  /*185d0*/  LDL.LU R19, [R1+0x298] ;  /* 0x0002980001137983 */ /* 0x000ea60000300800 */
[----:B-1----:R-:W2:Y:S01]  /*185e0*/  LDL.LU R3, [R1+0x294] ;  /* 0x0002940001037983 */ /* 0x002ea20000300800 */
        /* <DEDUP_REMOVED lines=8> */
[----:B0-----:R-:W-:Y:S01]  /*18670*/  LOP3.LUT R29, R29, 0x7f, RZ, 0xc0, !PT ;  /* 0x0000007f1d1d7812 */ /* 0x001fe200078ec0ff */
[----:B------:R-:W2:Y:S02]  /*18680*/  LDL.LU R24, [R1+0x180] ;  /* 0x0001800001187983 */ /* 0x000ea40000300800 */
[----:B------:R-:W2:Y:S01]  /*18690*/  LDL.LU R5, [R1+0x11c] ;  /* 0x00011c0001057983 */ /* 0x000ea20000300800 */
[----:B------:R-:W2:Y:S04]  /*186a0*/  LDL.LU R8, [R1+0x114] ;  /* 0x0001140001087983 */ /* 0x000ea80000300800 */
[----:B---3--:R0:W-:Y:S01]  /*186b0*/  STS.U16 [R2+0xd300], R25 ;  /* 0x00d3001902007388 */ /* 0x0081e20000000400 */
[----:B------:R-:W-:-:S02]  /*186c0*/  IMAD.SHL.U32 R26, R29, 0x2, RZ ;  /* 0x000000021d1a7824 */ /* 0x000fc400078e00ff */
[----:B------:R-:W4:Y:S02]  /*186d0*/  LDL.LU R9, [R1+0x10c] ;  /* 0x00010c0001097983 */ /* 0x000f240000300800 */
[----:B------:R-:W-:Y:S01]  /*186e0*/  STS.U16 [R2+0xf000], R14 ;  /* 0x00f0000e02007388 */ /* 0x000fe20000000400 */
[----:B------:R-:W2:Y:S04]  /*186f0*/  LDL.LU R10, [R1+0x104] ;  /* 0x00010400010a7983 */ /* 0x000ea80000300800 */
[----:B------:R-:W-:Y:S01]  /*18700*/  STS.U16 [R2+0xf100], R13 ;  /* 0x00f1000d02007388 */ /* 0x000fe20000000400 */
[----:B------:R-:W-:Y:S01]  /*18710*/  LOP3.LUT R26, R26, 0x50, RZ, 0x3c, !PT ;  /* 0x000000501a1a7812 */ /* 0x000fe200078e3cff */
[----:B------:R-:W2:Y:S02]  /*18720*/  LDL.LU R15, [R1+0x88] ;  /* 0x00008800010f7983 */ /* 0x000ea40000300800 */
[----:B------:R-:W-:Y:S01]  /*18730*/  STS.U16 [R2+0xf200], R12 ;  /* 0x00f2000c02007388 */ /* 0x000fe20000000400 */
[----:B------:R-:W2:Y:S04]  /*18740*/  LDL.LU R20, [R1+0x84] ;  /* 0x0000840001147983 */ /* 0x000ea80000300800 */
[----:B------:R1:W-:Y:S01]  /*18750*/  STS.U16 [R2+0xf300], R11 ;  /* 0x00f3000b02007388 */ /* 0x0003e20000000400 */
[----:B0-----:R-:W2:Y:S03]  /*18760*/  LDL.LU R25, [R1+0x80] ;  /* 0x0000800001197983 */ /* 0x001ea60000300800 */
[----:B-1----:R-:W2:Y:S01]  /*18770*/  LDL.LU R2, [R1+0x7c] ;  /* 0x00007c0001027983 */ /* 0x002ea20000300800 */
[----:B------:R-:W2:Y:S03]  /*18780*/  LDL.LU R4, [R1+0x8] ;  /* 0x0000080001047983 */ /* 0x000ea60000300800 */
[----:B----4-:R0:W-:Y:S04]  /*18790*/  STS.U16 [R26+0x1400], R16 ;  /* 0x001400101a007388 */ /* 0x0101e80000000400 */
[----:B0-----:R-:W4:Y:S04]  /*187a0*/  LDL.LU R16, [R1+0x3e3c] ;  /* 0x003e3c0001107983 */ /* 0x001f280000300800 */
[----:B----4-:R0:W-:Y:S01]  /*187b0*/  STS.U16 [R26+0x1500], R16 ;  /* 0x001500101a007388 */ /* 0x0101e20000000400 */
[----:B--2---:R1:W-:Y:S02]  /*187c0*/  STS.U16 [R26+0x1600], R17 ;  /* 0x001600111a007388 */ /* 0x0043e40000000400 */
[----:B------:R2:W-:Y:S02]  /*187d0*/  STS.U16 [R26+0x1700], R18 ;  /* 0x001700121a007388 */ /* 0x0005e40000000400 */
[----:B------:R4:W-:Y:S01]  /*187e0*/  STS.U16 [R26+0x3400], R19 ;  /* 0x003400131a007388 */ /* 0x0009e20000000400 */
[----:B------:R4:W-:Y:S04]  /*187f0*/  STS.U16 [R26+0x3500], R3 ;  /* 0x003500031a007388 */ /* 0x0009e80000000400 */
[----:B0-----:R-:W4:Y:S01]  /*18800*/  LDL.LU R16, [R1+0x3e38] ;  /* 0x003e380001107983 */ /* 0x001f220000300800 */
[----:B-1----:R-:W4:Y:S02]  /*18810*/  LDL.LU R17, [R1+0x3e34] ;  /* 0x003e340001117983 */ /* 0x002f240000300800 */
[----:B--2---:R-:W2:Y:S02]  /*18820*/  LDL.LU R18, [R1+0x3e30] ;  /* 0x003e300001127983 */ /* 0x004ea40000300800 */
[----:B----4-:R-:W4:Y:S01]  /*18830*/  LDL.LU R19, [R1+0x3e2c] ;  /* 0x003e2c0001137983 */ /* 0x010f220000300800 */
[----:B------:R-:W2:Y:S04]  /*18840*/  LDL.LU R3, [R1+0x3e28] ;  /* 0x003e280001037983 */ /* 0x000ea80000300800 */
[----:B------:R0:W-:Y:S01]  /*18850*/  STS.U16 [R26+0x3600], R27 ;  /* 0x0036001b1a007388 */ /* 0x0001e20000000400 */
[----:B------:R1:W-:Y:S02]  /*18860*/  STS.U16 [R26+0x3700], R0 ;  /* 0x003700001a007388 */ /* 0x0003e40000000400 */
[----:B------:R-:W-:Y:S02]  /*18870*/  STS.U16 [R26+0x5400], R7 ;  /* 0x005400071a007388 */ /* 0x000fe40000000400 */
[----:B------:R1:W-:Y:S01]  /*18880*/  STS.U16 [R26+0x5500], R6 ;  /* 0x005500061a007388 */ /* 0x0003e20000000400 */
[----:B------:R1:W-:Y:S04]  /*18890*/  STS.U16 [R26+0x5600], R28 ;  /* 0x0056001c1a007388 */ /* 0x0003e80000000400 */
[----:B0-----:R-:W4:Y:S01]  /*188a0*/  LDL.LU R27, [R1+0x328] ;  /* 0x00032800011b7983 */ /* 0x001f220000300800 */
[----:B-1----:R-:W4:Y:S03]  /*188b0*/  LDL.LU R0, [R1+0x320] ;  /* 0x0003200001007983 */ /* 0x002f260000300800 */
[----:B------:R-:W4:Y:S01]  /*188c0*/  LDL.LU R6, [R1+0x318] ;  /* 0x0003180001067983 */ /* 0x000f220000300800 */
[----:B------:R-:W4:Y:S03]  /*188d0*/  LDL.LU R7, [R1+0x310] ;  /* 0x0003100001077983 */ /* 0x000f260000300800 */
[----:B------:R-:W4:Y:S04]  /*188e0*/  LDL.LU R28, [R1+0x288] ;  /* 0x00028800011c7983 */ /* 0x000f280000300800 */
[----:B--2---:R0:W-:Y:S01]  /*188f0*/  STS.U16 [R26+0x5700], R3 ;  /* 0x005700031a007388 */ /* 0x0041e20000000400 */
[----:B------:R1:W-:Y:S02]  /*18900*/  STS.U16 [R26+0x7400], R21 ;  /* 0x007400151a007388 */ /* 0x0003e40000000400 */
[----:B------:R2:W-:Y:S02]  /*18910*/  STS.U16 [R26+0x7500], R22 ;  /* 0x007500161a007388 */ /* 0x0005e40000000400 */
[----:B------:R4:W-:Y:S01]  /*18920*/  STS.U16 [R26+0x7600], R23 ;  /* 0x007600171a007388 */ /* 0x0009e20000000400 */
[----:B------:R4:W-:Y:S01]  /*18930*/  STS.U16 [R26+0x7700], R24 ;  /* 0x007700181a007388 */ /* 0x0009e20000000400 */
[----:B------:R4:W-:Y:S03]  /*18940*/  STS.U16 [R26+0x9400], R5 ;  /* 0x009400051a007388 */ /* 0x0009e60000000400 */
[----:B0-----:R-:W3:Y:S01]  /*18950*/  LDL.LU R3, [R1+0x280] ;  /* 0x0002800001037983 */ /* 0x001ee20000300800 */
[----:B-1----:R-:W3:Y:S02]  /*18960*/  LDL.LU R21, [R1+0x3e24] ;  /* 0x003e240001157983 */ /* 0x002ee40000300800 */
[----:B--2---:R-:W2:Y:S02]  /*18970*/  LDL.LU R22, [R1+0x3e20] ;  /* 0x003e200001167983 */ /* 0x004ea40000300800 */
[----:B----4-:R-:W4:Y:S01]  /*18980*/  LDL.LU R23, [R1+0x3e1c] ;  /* 0x003e1c0001177983 */ /* 0x010f220000300800 */
[----:B------:R-:W2:Y:S01]  /*18990*/  LDL.LU R24, [R1+0x3e18] ;  /* 0x003e180001187983 */ /* 0x000ea20000300800 */
[----:B------:R-:W2:Y:S03]  /*189a0*/  LDL.LU R5, [R1+0x3e14] ;  /* 0x003e140001057983 */ /* 0x000ea60000300800 */
[----:B------:R0:W-:Y:S01]  /*189b0*/  STS.U16 [R26+0x9500], R8 ;  /* 0x009500081a007388 */ /* 0x0001e20000000400 */
[----:B------:R1:W-:Y:S02]  /*189c0*/  STS.U16 [R26+0x9600], R9 ;  /* 0x009600091a007388 */ /* 0x0003e40000000400 */
[----:B------:R1:W-:Y:S02]  /*189d0*/  STS.U16 [R26+0x9700], R10 ;  /* 0x0097000a1a007388 */ /* 0x0003e40000000400 */
[----:B------:R1:W-:Y:S01]  /*189e0*/  STS.U16 [R26+0xb400], R15 ;  /* 0x00b4000f1a007388 */ /* 0x0003e20000000400 */
[----:B------:R1:W-:Y:S01]  /*189f0*/  STS.U16 [R26+0xb500], R20 ;  /* 0x00b500141a007388 */ /* 0x0003e20000000400 */
[----:B------:R1:W-:Y:S03]  /*18a00*/  STS.U16 [R26+0xb600], R25 ;  /* 0x00b600191a007388 */ /* 0x0003e60000000400 */
[----:B0-----:R-:W2:Y:S01]  /*18a10*/  LDL.LU R8, [R1+0x3e10] ;  /* 0x003e100001087983 */ /* 0x001ea20000300800 */
[----:B-1----:R-:W2:Y:S03]  /*18a20*/  LDL.LU R9, [R1+0x3e0c] ;  /* 0x003e0c0001097983 */ /* 0x002ea60000300800 */
[----:B------:R-:W2:Y:S01]  /*18a30*/  LDL.LU R10, [R1+0x3e08] ;  /* 0x003e0800010a7983 */ /* 0x000ea20000300800 */
[----:B------:R-:W2:Y:S03]  /*18a40*/  LDL.LU R15, [R1+0x3e04] ;  /* 0x003e0400010f7983 */ /* 0x000ea60000300800 */
[----:B------:R-:W2:Y:S01]  /*18a50*/  LDL.LU R20, [R1+0x3e00] ;  /* 0x003e000001147983 */ /* 0x000ea20000300800 */
[----:B------:R-:W2:Y:S03]  /*18a60*/  LDL.LU R25, [R1+0x3dfc] ;  /* 0x003dfc0001197983 */ /* 0x000ea60000300800 */
[----:B------:R-:W-:Y:S01]  /*18a70*/  STS.U16 [R26+0xb700], R2 ;  /* 0x00b700021a007388 */ /* 0x000fe20000000400 */
[----:B------:R-:W-:-:S02]  /*18a80*/  IMAD.SHL.U32 R29, R29, 0x2, RZ ;  /* 0x000000021d1d7824 */ /* 0x000fc400078e00ff */
[----:B------:R0:W-:Y:S03]  /*18a90*/  STS.U16 [R26+0xd400], R4 ;  /* 0x00d400041a007388 */ /* 0x0001e60000000400 */
[----:B------:R-:W-:Y:S01]  /*18aa0*/  LOP3.LUT R29, R29, 0x60, RZ, 0x3c, !PT ;  /* 0x000000601d1d7812 */ /* 0x000fe200078e3cff */
[----:B0-----:R-:W3:Y:S01]  /*18ab0*/  LDL R4, [R1+0x19c0] ;  /* 0x0019c00001047983 */ /* 0x001ee20000100800 */
[----:B------:R-:W3:Y:S03]  /*18ac0*/  LDL.LU R2, [R1+0x19b8] ;  /* 0x0019b80001027983 */ /* 0x000ee60000300800 */
[----:B--2---:R-:W-:Y:S01]  /*18ad0*/  STS.U16 [R26+0xd500], R25 ;  /* 0x00d500191a007388 */ /* 0x004fe20000000400 */
[----:B------:R-:W-:Y:S02]  /*18ae0*/  STS.U16 [R26+0xd600], R20 ;  /* 0x00d600141a007388 */ /* 0x000fe40000000400 */
[----:B------:R-:W-:Y:S02]  /*18af0*/  STS.U16 [R26+0xd700], R15 ;  /* 0x00d7000f1a007388 */ /* 0x000fe40000000400 */
[----:B------:R-:W-:Y:S01]  /*18b00*/  STS.U16 [R26+0xf400], R10 ;  /* 0x00f4000a1a007388 */ /* 0x000fe20000000400 */
[----:B------:R-:W-:Y:S01]  /*18b10*/  STS.U16 [R26+0xf500], R9 ;  /* 0x00f500091a007388 */ /* 0x000fe20000000400 */
[----:B------:R-:W-:Y:S02]  /*18b20*/  STS.U16 [R26+0xf600], R8 ;  /* 0x00f600081a007388 */ /* 0x000fe40000000400 */
[----:B------:R0:W-:Y:S02]  /*18b30*/  STS.U16 [R26+0xf700], R5 ;  /* 0x00f700051a007388 */ /* 0x0001e40000000400 */
[----:B------:R1:W-:Y:S01]  /*18b40*/  STS.U16 [R29+0x1800], R27 ;  /* 0x0018001b1d007388 */ /* 0x0003e20000000400 */
[----:B------:R2:W-:Y:S01]  /*18b50*/  STS.U16 [R29+0x1900], R0 ;  /* 0x001900001d007388 */ /* 0x0005e20000000400 */
[----:B------:R2:W-:Y:S02]  /*18b60*/  STS.U16 [R29+0x1a00], R6 ;  /* 0x001a00061d007388 */ /* 0x0005e40000000400 */
[----:B------:R3:W-:Y:S02]  /*18b70*/  STS.U16 [R29+0x1b00], R7 ;  /* 0x001b00071d007388 */ /* 0x0007e40000000400 */
[----:B------:R3:W-:Y:S01]  /*18b80*/  STS.U16 [R29+0x3800], R28 ;  /* 0x0038001c1d007388 */ /* 0x0007e20000000400 */
[----:B0-----:R-:W4:Y:S01]  /*18b90*/  LDL.LU R26, [R1+0x3df8] ;  /* 0x003df800011a7983 */ /* 0x001f220000300800 */
[----:B------:R-:W4:Y:S02]  /*18ba0*/  LDL.LU R5, [R1+0x270] ;  /* 0x0002700001057983 */ /* 0x000f240000300800 */
[----:B-1----:R-:W4:Y:S02]  /*18bb0*/  LDL.LU R27, [R1+0x3df4] ;  /* 0x003df400011b7983 */ /* 0x002f240000300800 */
[----:B--2---:R-:W2:Y:S01]  /*18bc0*/  LDL.LU R0, [R1+0x3df0] ;  /* 0x003df00001007983 */ /* 0x004ea20000300800 */
[----:B------:R-:W2:Y:S01]  /*18bd0*/  LDL.LU R6, [R1+0x3dec] ;  /* 0x003dec0001067983 */ /* 0x000ea20000300800 */
[----:B---3--:R-:W3:Y:S02]  /*18be0*/  LDL.LU R7, [R1+0x3de8] ;  /* 0x003de80001077983 */ /* 0x008ee40000300800 */
[----:B------:R-:W2:Y:S01]  /*18bf0*/  LDL.LU R28, [R1+0x3de4] ;  /* 0x003de400011c7983 */ /* 0x000ea20000300800 */
[----:B------:R0:W-:Y:S04]  /*18c00*/  STS.U16 [R29+0x3900], R3 ;  /* 0x003900031d007388 */ /* 0x0001e80000000400 */
[----:B0-----:R-:W2:Y:S04]  /*18c10*/  LDL.LU R3, [R1+0x3de0] ;  /* 0x003de00001037983 */ /* 0x001ea80000300800 */
[----:B--2---:R0:W-:Y:S04]  /*18c20*/  STS.U16 [R29+0x3a00], R3 ;  /* 0x003a00031d007388 */ /* 0x0041e80000000400 */
[----:B0-----:R-:W2:Y:S01]  /*18c30*/  LDL.LU R3, [R1+0x3ddc] ;  /* 0x003ddc0001037983 */ /* 0x001ea20000300800 */
[----:B----4-:R0:W-:Y:S02]  /*18c40*/  STS.U16 [R29+0x3b00], R5 ;  /* 0x003b00051d007388 */ /* 0x0101e40000000400 */
[----:B0-----:R-:W-:Y:S01]  /*18c50*/  @!P0 IMAD.MOV.U32 R5, RZ, RZ, R2 ;  /* 0x000000ffff058224 */ /* 0x001fe200078e0002 */
[----:B------:R-:W4:Y:S01]  /*18c60*/  LDL.LU R29, [R1+0x3dd8] ;  /* 0x003dd800011d7983 */ /* 0x000f220000300800 */
[----:B------:R-:W-:Y:S01]  /*18c70*/  STL [R1+0x1a0c], R2 ;  /* 0x001a0c0201007387 */ /* 0x000fe20000100800 */
[----:B--2---:R-:W-:-:S06]  /*18c80*/  PRMT R3, RZ, 0x7610, R3 ;  /* 0x00007610ff037816 */ /* 0x004fcc0000000003 */
[----:B------:R0:W2:Y:S04]  /*18c90*/  @!P0 LDG.E.U16 R3, [R4.64] ;  /* 0x0000000604038981 */ /* 0x0000a8000c1e1500 */
[----:B0-----:R-:W2:Y:S04]  /*18ca0*/  LDL R4, [R1+0x17d8] ;  /* 0x0017d80001047983 */ /* 0x001ea80000100800 */
[----:B------:R-:W2:Y:S01]  /*18cb0*/  LDL R5, [R1+0x17f4] ;  /* 0x0017f40001057983 */ /* 0x000ea20000100800 */
[----:B----4-:R-:W-:Y:S02]  /*18cc0*/  PRMT R29, RZ, 0x7610, R29 ;  /* 0x00007610ff1d7816 */ /* 0x010fe4000000001d */
[----:B--2---:R-:W-:-:S04]  /*18cd0*/  @!P0 LOP3.LUT R5, R5, R4, RZ, 0x3c, !PT ;  /* 0x0000000405058212 */ /* 0x004fc800078e3cff */
[----:B------:R-:W-:-:S04]  /*18ce0*/  @!P0 LOP3.LUT R4, R5, R4, RZ, 0x3c, !PT ;  /* 0x0000000405048212 */ /* 0x000fc800078e3cff */
[----:B------:R-:W-:-:S05]  /*18cf0*/  @!P0 LOP3.LUT R5, R5, R4, RZ, 0x3c, !PT ;  /* 0x0000000405058212 */ /* 0x000fca00078e3cff */
[----:B------:R-:W2:Y:S04]  /*18d00*/  @!P0 LDG.E.U16 R29, [R4.64] ;  /* 0x00000006041d8981 */ /* 0x000ea8000c1e1500 */
[----:B------:R-:W-:Y:S04]  /*18d10*/  STL [R1+0x3cec], R3 ;  /* 0x003cec0301007387 */ /* 0x000fe80000100800 */
[----:B--2---:R0:W-:Y:S04]  /*18d20*/  STL [R1+0xb4], R29 ;  /* 0x0000b41d01007387 */ /* 0x0041e80000100800 */
[----:B0-----:R-:W2:Y:S01]  /*18d30*/  LDL.LU R29, [R1+0x3dd4] ;  /* 0x003dd400011d7983 */ /* 0x001ea20000300800 */
[----:B------:R-:W4:Y:S02]  /*18d40*/  LDL R4, [R1+0x17e4] ;  /* 0x0017e40001047983 */ /* 0x000f240000100800 */
[----:B------:R-:W4:Y:S01]  /*18d50*/  LDL R5, [R1+0x18f8] ;  /* 0x0018f80001057983 */ /* 0x000f220000100800 */
[----:B------:R-:W-:-:S02]  /*18d60*/  PRMT R28, RZ, 0x7610, R28 ;  /* 0x00007610ff1c7816 */ /* 0x000fc4000000001c */
[----:B----4-:R-:W-:-:S04]  /*18d70*/  @!P0 LOP3.LUT R5, R5, R4, RZ, 0x3c, !PT ;  /* 0x0000000405058212 */ /* 0x010fc800078e3cff */
[----:B------:R-:W-:-:S04]  /*18d80*/  @!P0 LOP3.LUT R4, R5, R4, RZ, 0x3c, !PT ;  /* 0x0000000405048212 */ /* 0x000fc800078e3cff */
[----:B------:R-:W-:-:S05]  /*18d90*/  @!P0 LOP3.LUT R5, R5, R4, RZ, 0x3c, !PT ;  /* 0x0000000405058212 */ /* 0x000fca00078e3cff */
[----:B------:R-:W4:Y:S04]  /*18da0*/  @!P0 LDG.E.U16 R28, [R4.64] ;  /* 0x00000006041c8981 */ /* 0x000f28000c1e1500 */
[----:B----4-:R0:W-:Y:S04]  /*18db0*/  STL [R1+0xb0], R28 ;  /* 0x0000b01c01007387 */ /* 0x0101e80000100800 */
[----:B0-----:R-:W4:Y:S01]  /*18dc0*/  LDL.LU R28, [R1+0x3dd0] ;  /* 0x003dd000011c7983 */ /* 0x001f220000300800 */
[----:B------:R-:W3:Y:S02]  /*18dd0*/  LDL R4, [R1+0x18dc] ;  /* 0x0018dc0001047983 */ /* 0x000ee40000100800 */
[----:B------:R-:W3:Y:S01]  /*18de0*/  LDL R5, [R1+0x18e0] ;  /* 0x0018e00001057983 */ /* 0x000ee20000100800 */
[----:B--2---:R-:W-:-:S02]  /*18df0*/  PRMT R29, RZ, 0x7610, R29 ;  /* 0x00007610ff1d7816 */ /* 0x004fc4000000001d */
[----:B---3--:R-:W-:-:S04]  /*18e00*/  @!P0 LOP3.LUT R5, R5, R4, RZ, 0x3c, !PT ;  /* 0x0000000405058212 */ /* 0x008fc800078e3cff */
[----:B------:R-:W-:-:S04]  /*18e10*/  @!P0 LOP3.LUT R4, R5, R4, RZ, 0x3c, !PT ;  /* 0x0000000405048212 */ /* 0x000fc800078e3cff */
[----:B------:R-:W-:-:S05]  /*18e20*/  @!P0 LOP3.LUT R5, R5, R4, RZ, 0x3c, !PT ;  /* 0x0000000405058212 */ /* 0x000fca00078e3cff */
[----:B------:R-:W2:Y:S04]  /*18e30*/  @!P0 LDG.E.U16 R29, [R4.64] ;  /* 0x00000006041d8981 */ /* 0x000ea8000c1e1500 */
[----:B--2---:R0:W-:Y:S04]  /*18e40*/  STL [R1+0xa8], R29 ;  /* 0x0000a81d01007387 */ /* 0x0041e80000100800 */
[----:B0-----:R-:W2:Y:S01]  /*18e50*/  LDL.LU R29, [R1+0x3dcc] ;  /* 0x003dcc00011d7983 */ /* 0x001ea20000300800 */
[----:B------:R-:W3:Y:S02]  /*18e60*/  LDL R4, [R1+0x18bc] ;  /* 0x0018bc0001047983 */ /* 0x000ee40000100800 */
[----:B------:R-:W3:Y:S01]  /*18e70*/  LDL R5, [R1+0x18c0] ;  /* 0x0018c00001057983 */ /* 0x000ee20000100800 */
[----:B----4-:R-:W-:-:S02]  /*18e80*/  PRMT R28, RZ, 0x7610, R28 ;  /* 0x00007610ff1c7816 */ /* 0x010fc4000000001c */
[----:B---3--:R-:W-:-:S04]  /*18e90*/  @!P0 LOP3.LUT R5, R5, R4, RZ, 0x3c, !PT ;  /* 0x0000000405058212 */ /* 0x008fc800078e3cff */
[----:B------:R-:W-:-:S04]  /*18ea0*/  @!P0 LOP3.LUT R4, R5, R4, RZ, 0x3c, !PT ;  /* 0x0000000405048212 */ /* 0x000fc800078e3cff */
[----:B------:R-:W-:-:S05]  /*18eb0*/  @!P0 LOP3.LUT R5, R5, R4, RZ, 0x3c, !PT ;  /* 0x0000000405058212 */ /* 0x000fca00078e3cff */
[----:B------:R-:W3:Y:S04]  /*18ec0*/  @!P0 LDG.E.U16 R28, [R4.64] ;  /* 0x00000006041c8981 */ /* 0x000ee8000c1e1500 */
[----:B---3--:R0:W-:Y:S04]  /*18ed0*/  STL [R1+0xa4], R28 ;  /* 0x0000a41c01007387 */ /* 0x0081e80000100800 */
[----:B0-----:R-:W3:Y:S01]  /*18ee0*/  LDL.LU R28, [R1+0x3dc8] ;  /* 0x003dc800011c7983 */ /* 0x001ee20000300800 */
[----:B------:R-:W4:Y:S02]  /*18ef0*/  LDL R4, [R1+0x189c] ;  /* 0x00189c0001047983 */ /* 0x000f240000100800 */
[----:B------:R-:W4:Y:S01]  /*18f00*/  LDL R5, [R1+0x18a0] ;  /* 0x0018a00001057983 */ /* 0x000f220000100800 */
[----:B--2---:R-:W-:-:S02]  /*18f10*/  PRMT R29, RZ, 0x7610, R29 ;  /* 0x00007610ff1d7816 */ /* 0x004fc4000000001d */
[----:B----4-:R-:W-:-:S04]  /*18f20*/  @!P0 LOP3.LUT R5, R5, R4, RZ, 0x3c, !PT ;  /* 0x0000000405058212 */ /* 0x010fc800078e3cff */
[----:B------:R-:W-:-:S04]  /*18f30*/  @!P0 LOP3.LUT R4, R5, R4, RZ, 0x3c, !PT ;  /* 0x0000000405048212 */ /* 0x000fc800078e3cff */
[----:B------:R-:W-:-:S05]  /*18f40*/  @!P0 LOP3.LUT R5, R5, R4, RZ, 0x3c, !PT ;  /* 0x0000000405058212 */ /* 0x000fca00078e3cff */
[----:B------:R-:W2:Y:S04]  /*18f50*/  @!P0 LDG.E.U16 R29, [R4.64] ;  /* 0x00000006041d8981 */ /* 0x000ea8000c1e1500 */
[----:B--2---:R0:W-:Y:S04]  /*18f60*/  STL [R1+0xa0], R29 ;  /* 0x0000a01d01007387 */ /* 0x0041e80000100800 */
[----:B0-----:R-:W2:Y:S01]  /*18f70*/  LDL.LU R29, [R1+0x3dc4] ;  /* 0x003dc400011d7983 */ /* 0x001ea20000300800 */
[----:B------:R-:W4:Y:S02]  /*18f80*/  LDL R4, [R1+0x187c] ;  /* 0x00187c0001047983 */ /* 0x000f240000100800 */
[----:B------:R-:W4:Y:S01]  /*18f90*/  LDL R5, [R1+0x1880] ;  /* 0x0018800001057983 */ /* 0x000f220000100800 */
[----:B---3--:R-:W-:-:S02]  /*18fa0*/  PRMT R28, RZ, 0x7610, R28 ;  /* 0x00007610ff1c7816 */ /* 0x008fc4000000001c */
[----:B----4-:R-:W-:-:S04]  /*18fb0*/  @!P0 LOP3.LUT R5, R5, R4, RZ, 0x3c, !PT ;  /* 0x0000000405058212 */ /* 0x010fc800078e3cff */
        /* <DEDUP_REMOVED lines=182> */
[----:B------:R0:W4:Y:S04]  /*19b20*/  @!P0 LDG.E.U16 R2, [R4.64] ;  /* 0x0000000604028981 */ /* 0x000128000c1e1500 */
[----:B0-----:R-:W3:Y:S04]  /*19b30*/  LDL R4, [R1+0x1908] ;  /* 0x0019080001047983 */ /* 0x001ee80000100800 */
[----:B------:R-:W3:Y:S01]  /*19b40*/  LDL R5, [R1+0x1944] ;  /* 0x0019440001057983 */ /* 0x000ee20000100800 */
[----:B--2---:R-:W-:Y:S02]  /*19b50*/  PRMT R29, RZ, 0x7610, R29 ;  /* 0x00007610ff1d7816 */ /* 0x004fe4000000001d */
[----:B---3--:R-:W-:-:S04]  /*19b60*/  @!P0 LOP3.LUT R5, R5, R4, RZ, 0x3c, !PT ;  /* 0x0000000405058212 */ /* 0x008fc800078e3cff */
[----:B------:R-:W-:-:S04]  /*19b70*/  @!P0 LOP3.LUT R4, R5, R4, RZ, 0x3c, !PT ;  /* 0x0000000405048212 */ /* 0x000fc800078e3cff */
[----:B------:R-:W-:-:S05]  /*19b80*/  @!P0 LOP3.LUT R5, R5, R4, RZ, 0x3c, !PT ;  /* 0x0000000405058212 */ /* 0x000fca00078e3cff */
[----:B------:R-:W2:Y:S04]  /*19b90*/  @!P0 LDG.E.U16 R29, [R4.64] ;  /* 0x00000006041d8981 */ /* 0x000ea8000c1e1500 */
[----:B----4-:R0:W-:Y:S04]  /*19ba0*/  STL [R1+0x3c], R2 ;  /* 0x00003c0201007387 */ /* 0x0101e80000100800 */
[----:B0-----:R-:W3:Y:S04]  /*19bb0*/  LDL R2, [R1+0x19c8] ;  /* 0x0019c80001027983 */ /* 0x001ee80000100800 */
        /* <DEDUP_REMOVED lines=16> */
[----:B----4-:R-:W-:Y:S04]  /*19cc0*/  STL [R1+0x3d14], R0 ;  /* 0x003d140001007387 */ /* 0x010fe80000100800 */
[----:B--2---:R0:W-:Y:S04]  /*19cd0*/  STL [R1+0x30], R29 ;  /* 0x0000301d01007387 */ /* 0x0041e80000100800 */
[----:B0-----:R-:W2:Y:S01]  /*19ce0*/  LDL.LU R29, [R1+0x3d6c] ;  /* 0x003d6c00011d7983 */ /* 0x001ea20000300800 */
[----:B------:R-:W3:Y:S02]  /*19cf0*/  LDL R4, [R1+0x1968] ;  /* 0x0019680001047983 */ /* 0x000ee40000100800 */
[----:B------:R-:W3:Y:S01]  /*19d00*/  LDL R5, [R1+0x19a4] ;  /* 0x0019a40001057983 */ /* 0x000ee20000100800 */
[----:B------:R-:W-:-:S02]  /*19d10*/  PRMT R28, RZ, 0x7610, R28 ;  /* 0x00007610ff1c7816 */ /* 0x000fc4000000001c */
        /* <DEDUP_REMOVED lines=12> */
[----:B------:R-:W2:Y:S01]  /*19de0*/  @!P0 LDG.E.U16 R29, [R4.64] ;  /* 0x00000006041d8981 */ /* 0x000ea2000c1e1500 */
[----:B---3--:R-:W-:-:S03]  /*19df0*/  PRMT R28, RZ, 0x7610, R28 ;  /* 0x00007610ff1c7816 */ /* 0x008fc6000000001c */
[----:B--2---:R0:W-:Y:S04]  /*19e00*/  STL [R1+0x28], R29 ;  /* 0x0000281d01007387 */ /* 0x0041e80000100800 */
[----:B0-----:R-:W2:Y:S01]  /*19e10*/  LDL.LU R29, [R1+0x3d64] ;  /* 0x003d6400011d7983 */ /* 0x001ea20000300800 */
[----:B------:R-:W3:Y:S02]  /*19e20*/  LDL R5, [R1+0x19a8] ;  /* 0x0019a80001057983 */ /* 0x000ee40000100800 */
[----:B------:R-:W-:Y:S02]  /*19e30*/  @!P0 IMAD.MOV.U32 R4, RZ, RZ, R2 ;  /* 0x000000ffff048224 */ /* 0x000fe400078e0002 */
[----:B------:R-:W4:Y:S04]  /*19e40*/  LDL.LU R2, [R1+0x19c4] ;  /* 0x0019c40001027983 */ /* 0x000f280000300800 */
[----:B---3--:R-:W3:Y:S04]  /*19e50*/  @!P0 LDG.E.U16 R28, [R4.64] ;  /* 0x00000006041c8981 */ /* 0x008ee8000c1e1500 */
[----:B---3--:R0:W-:Y:S04]  /*19e60*/  STL [R1+0x24], R28 ;  /* 0x0000241c01007387 */ /* 0x0081e80000100800 */
[----:B0-----:R-:W3:Y:S01]  /*19e70*/  LDL.LU R28, [R1+0x3d60] ;  /* 0x003d6000011c7983 */ /* 0x001ee20000300800 */
        /* <DEDUP_REMOVED lines=15> */
[----:B------:R0:W3:Y:S04]  /*19f70*/  @!P0 LDG.E.U16 R0, [R4.64] ;  /* 0x0000000604008981 */ /* 0x0000e8000c1e1500 */
[----:B0-----:R-:W3:Y:S04]  /*19f80*/  LDL R4, [R1+0x18cc] ;  /* 0x0018cc0001047983 */ /* 0x001ee80000100800 */
[----:B------:R-:W3:Y:S01]  /*19f90*/  LDL R5, [R1+0x18d0] ;  /* 0x0018d00001057983 */ /* 0x000ee20000100800 */
[----:B--2---:R-:W-:Y:S02]  /*19fa0*/  PRMT R29, RZ, 0x7610, R29 ;  /* 0x00007610ff1d7816 */ /* 0x004fe4000000001d */
[----:B---3--:R-:W-:-:S04]  /*19fb0*/  @!P0 LOP3.LUT R5, R5, R4, RZ, 0x3c, !PT ;  /* 0x0000000405058212 */ /* 0x008fc800078e3cff */
[----:B------:R-:W-:-:S04]  /*19fc0*/  @!P0 LOP3.LUT R4, R5, R4, RZ, 0x3c, !PT ;  /* 0x0000000405048212 */ /* 0x000fc800078e3cff */
[----:B------:R-:W-:-:S05]  /*19fd0*/  @!P0 LOP3.LUT R5, R5, R4, RZ, 0x3c, !PT ;  /* 0x0000000405058212 */ /* 0x000fca00078e3cff */
[----:B------:R-:W2:Y:S04]  /*19fe0*/  @!P0 LDG.E.U16 R29, [R4.64] ;  /* 0x00000006041d8981 */ /* 0x000ea8000c1e1500 */
[----:B------:R0:W-:Y:S04]  /*19ff0*/  STL [R1+0x1c], R0 ;  /* 0x00001c0001007387 */ /* 0x0001e80000100800 */
[----:B0-----:R-:W3:Y:S04]  /*1a000*/  LDL R0, [R1+0x1830] ;  /* 0x0018300001007983 */ /* 0x001ee80000100800 */
[----:B--2---:R0:W-:Y:S04]  /*1a010*/  STL [R1+0x18], R29 ;  /* 0x0000181d01007387 */ /* 0x0041e80000100800 */
[----:B0-----:R-:W2:Y:S01]  /*1a020*/  LDL.LU R29, [R1+0x3d58] ;  /* 0x003d5800011d7983 */ /* 0x001ea20000300800 */
[----:B------:R-:W2:Y:S02]  /*1a030*/  LDL R4, [R1+0x18ac] ;  /* 0x0018ac0001047983 */ /* 0x000ea40000100800 */
[----:B------:R-:W2:Y:S01]  /*1a040*/  LDL R5, [R1+0x18b0] ;  /* 0x0018b00001057983 */ /* 0x000ea20000100800 */
[----:B------:R-:W-:-:S02]  /*1a050*/  PRMT R28, RZ, 0x7610, R28 ;  /* 0x00007610ff1c7816 */ /* 0x000fc4000000001c */
[----:B--2---:R-:W-:-:S04]  /*1a060*/  @!P0 LOP3.LUT R5, R5, R4, RZ, 0x3c, !PT ;  /* 0x0000000405058212 */ /* 0x004fc800078e3cff */
[----:B------:R-:W-:-:S04]  /*1a070*/  @!P0 LOP3.LUT R4, R5, R4, RZ, 0x3c, !PT ;  /* 0x0000000405048212 */ /* 0x000fc800078e3cff */
[----:B------:R-:W-:-:S05]  /*1a080*/  @!P0 LOP3.LUT R5, R5, R4, RZ, 0x3c, !PT ;  /* 0x0000000405058212 */ /* 0x000fca00078e3cff */
[----:B------:R-:W2:Y:S04]  /*1a090*/  @!P0 LDG.E.U16 R28, [R4.64] ;  /* 0x00000006041c8981 */ /* 0x000ea8000c1e1500 */
        /* <DEDUP_REMOVED lines=26> */
[----:B------:R-:W2:Y:S01]  /*1a240*/  @!P0 LDG.E.U16 R29, [R4.64] ;  /* 0x00000006041d8981 */ /* 0x000ea2000c1e1500 */
[----:B------:R-:W-:-:S03]  /*1a250*/  PRMT R3, RZ, 0x7610, R3 ;  /* 0x00007610ff037816 */ /* 0x000fc60000000003 */
[----:B--2---:R0:W-:Y:S04]  /*1a260*/  STL [R1+0x8], R29 ;  /* 0x0000081d01007387 */ /* 0x0041e80000100800 */
[----:B0-----:R-:W2:Y:S01]  /*1a270*/  LDL.LU R29, [R1+0x3d48] ;  /* 0x003d4800011d7983 */ /* 0x001ea20000300800 */
[----:B------:R-:W2:Y:S02]  /*1a280*/  LDL R5, [R1+0x182c] ;  /* 0x00182c0001057983 */ /* 0x000ea40000100800 */
[----:B---3--:R-:W-:Y:S02]  /*1a290*/  @!P0 IMAD.MOV.U32 R4, RZ, RZ, R0 ;  /* 0x000000ffff048224 */ /* 0x008fe400078e0000 */
[----:B------:R-:W3:Y:S04]  /*1a2a0*/  LDL R0, [R1+0x196c] ;  /* 0x00196c0001007983 */ /* 0x000ee80000100800 */
[----:B--2---:R0:W2:Y:S04]  /*1a2b0*/  @!P0 LDG.E.U16 R3, [R4.64] ;  /* 0x0000000604038981 */ /* 0x0040a8000c1e1500 */
[----:B0-----:R-:W2:Y:S04]  /*1a2c0*/  LDL R4, [R1+0x1810] ;  /* 0x0018100001047983 */ /* 0x001ea80000100800 */
[----:B------:R-:W2:Y:S01]  /*1a2d0*/  LDL R5, [R1+0x190c] ;  /* 0x00190c0001057983 */ /* 0x000ea20000100800 */
[----:B------:R-:W-:-:S02]  /*1a2e0*/  PRMT R29, RZ, 0x7610, R29 ;  /* 0x00007610ff1d7816 */ /* 0x000fc4000000001d */
[----:B--2---:R-:W-:-:S04]  /*1a2f0*/  @!P0 LOP3.LUT R5, R5, R4, RZ, 0x3c, !PT ;  /* 0x0000000405058212 */ /* 0x004fc800078e3cff */
[----:B------:R-:W-:-:S04]  /*1a300*/  @!P0 LOP3.LUT R4, R5, R4, RZ, 0x3c, !PT ;  /* 0x0000000405048212 */ /* 0x000fc800078e3cff */
[----:B------:R-:W-:Y:S01]  /*1a310*/  @!P0 LOP3.LUT R5, R5, R4, RZ, 0x3c, !PT ;  /* 0x0000000405058212 */ /* 0x000fe200078e3cff */
[----:B------:R0:W-:Y:S04]  /*1a320*/  STL [R1+0x3cf0], R3 ;  /* 0x003cf00301007387 */ /* 0x0001e80000100800 */
[----:B------:R1:W2:Y:S01]  /*1a330*/  @!P0 LDG.E.U16 R29, [R4.64] ;  /* 0x00000006041d8981 */ /* 0x0002a2000c1e1500 */
[----:B------:R-:W-:-:S03]  /*1a340*/  PRMT R27, RZ, 0x7610, R27 ;  /* 0x00007610ff1b7816 */ /* 0x000fc6000000001b */
[----:B0-----:R-:W2:Y:S04]  /*1a350*/  LDL R3, [R1+0x194c] ;  /* 0x00194c0001037983 */ /* 0x001ea80000100800 */
[----:B-1----:R-:W2:Y:S04]  /*1a360*/  LDL R4, [R1+0x1800] ;  /* 0x0018000001047983 */ /* 0x002ea80000100800 */
[----:B------:R-:W2:Y:S02]  /*1a370*/  LDL R5, [R1+0x192c] ;  /* 0x00192c0001057983 */ /* 0x000ea40000100800 */
[----:B--2---:R-:W-:-:S04]  /*1a380*/  @!P0 LOP3.LUT R5, R5, R4, RZ, 0x3c, !PT ;  /* 0x0000000405058212 */ /* 0x004fc800078e3cff */
[----:B------:R-:W-:-:S04]  /*1a390*/  @!P0 LOP3.LUT R4, R5, R4, RZ, 0x3c, !PT ;  /* 0x0000000405048212 */ /* 0x000fc800078e3cff */
[----:B------:R-:W-:Y:S01]  /*1a3a0*/  @!P0 LOP3.LUT R5, R5, R4, RZ, 0x3c, !PT ;  /* 0x0000000405058212 */ /* 0x000fe200078e3cff */
[----:B------:R0:W-:Y:S04]  /*1a3b0*/  STL [R1+0x3cf4], R29 ;  /* 0x003cf41d01007387 */ /* 0x0001e80000100800 */
[----:B------:R1:W2:Y:S01]  /*1a3c0*/  @!P0 LDG.E.U16 R27, [R4.64] ;  /* 0x00000006041b8981 */ /* 0x0002a2000c1e1500 */
[----:B------:R-:W-:-:S03]  /*1a3d0*/  PRMT R26, RZ, 0x7610, R26 ;  /* 0x00007610ff1a7816 */ /* 0x000fc6000000001a */
[----:B0-----:R-:W3:Y:S04]  /*1a3e0*/  LDL R29, [R1+0x19ac] ;  /* 0x0019ac00011d7983 */ /* 0x001ee80000100800 */
[----:B-1----:R-:W3:Y:S01]  /*1a3f0*/  LDL R5, [R1+0x1910] ;  /* 0x0019100001057983 */ /* 0x002ee20000100800 */
[----:B------:R-:W-:-:S03]  /*1a400*/  @!P0 IMAD.MOV.U32 R4, RZ, RZ, R3 ;  /* 0x000000ffff048224 */ /* 0x000fc600078e0003 */
[----:B--2---:R0:W-:Y:S01]  /*1a410*/  STL [R1+0x3cf8], R27 ;  /* 0x003cf81b01007387 */ /* 0x0041e20000100800 */
[----:B------:R-:W-:Y:S01]  /*1a420*/  PRMT R25, RZ, 0x7610, R25 ;  /* 0x00007610ff197816 */ /* 0x000fe20000000019 */
[----:B------:R-:W2:Y:S02]  /*1a430*/  LDL R3, [R1+0x19d4] ;  /* 0x0019d40001037983 */ /* 0x000ea40000100800 */
[----:B---3--:R1:W3:Y:S04]  /*1a440*/  @!P0 LDG.E.U16 R26, [R4.64] ;  /* 0x00000006041a8981 */ /* 0x0082e8000c1e1500 */
[----:B0-----:R-:W2:Y:S04]  /*1a450*/  LDL R27, [R1+0x1970] ;  /* 0x00197000011b7983 */ /* 0x001ea80000100800 */
[----:B-1----:R-:W2:Y:S01]  /*1a460*/  LDL R5, [R1+0x1930] ;  /* 0x0019300001057983 */ /* 0x002ea20000100800 */
[----:B------:R-:W-:-:S03]  /*1a470*/  @!P0 IMAD.MOV.U32 R4, RZ, RZ, R0 ;  /* 0x000000ffff048224 */ /* 0x000fc600078e0000 */
[----:B---3--:R0:W-:Y:S01]  /*1a480*/  STL [R1+0x3cfc], R26 ;  /* 0x003cfc1a01007387 */ /* 0x0081e20000100800 */
[----:B------:R-:W-:Y:S01]  /*1a490*/  PRMT R24, RZ, 0x7610, R24 ;  /* 0x00007610ff187816 */ /* 0x000fe20000000018 */
[----:B------:R-:W3:Y:S02]  /*1a4a0*/  LDL R0, [R1+0x19b0] ;  /* 0x0019b00001007983 */ /* 0x000ee40000100800 */
[----:B--2---:R1:W2:Y:S04]  /*1a4b0*/  @!P0 LDG.E.U16 R25, [R4.64] ;  /* 0x0000000604198981 */ /* 0x0042a8000c1e1500 */
[----:B0-----:R-:W2:Y:S04]  /*1a4c0*/  LDL R26, [R1+0x1990] ;  /* 0x00199000011a7983 */ /* 0x001ea80000100800 */
[----:B-1----:R-:W2:Y:S04]  /*1a4d0*/  LDL R4, [R1+0x1950] ;  /* 0x0019500001047983 */ /* 0x002ea80000100800 */
[----:B------:R-:W2:Y:S01]  /*1a4e0*/  LDL R5, [R1+0x198c] ;  /* 0x00198c0001057983 */ /* 0x000ea20000100800 */
[----:B------:R-:W-:-:S02]  /*1a4f0*/  PRMT R23, RZ, 0x7610, R23 ;  /* 0x00007610ff177816 */ /* 0x000fc40000000017 */
[----:B------:R-:W-:Y:S02]  /*1a500*/  PRMT R22, RZ, 0x7610, R22 ;  /* 0x00007610ff167816 */ /* 0x000fe40000000016 */
[----:B--2---:R-:W-:-:S04]  /*1a510*/  @!P0 LOP3.LUT R5, R5, R4, RZ, 0x3c, !PT ;  /* 0x0000000405058212 */ /* 0x004fc800078e3cff */
[----:B------:R-:W-:-:S04]  /*1a520*/  @!P0 LOP3.LUT R4, R5, R4, RZ, 0x3c, !PT ;  /* 0x0000000405048212 */ /* 0x000fc800078e3cff */
[----:B------:R-:W-:-:S05]  /*1a530*/  @!P0 LOP3.LUT R5, R5, R4, RZ, 0x3c, !PT ;  /* 0x0000000405058212 */ /* 0x000fca00078e3cff */
[----:B------:R0:W2:Y:S02]  /*1a540*/  @!P0 LDG.E.U16 R24, [R4.64] ;  /* 0x0000000604188981 */ /* 0x0000a4000c1e1500 */
[----:B0-----:R-:W-:Y:S02]  /*1a550*/  @!P0 IMAD.MOV.U32 R4, RZ, RZ, R29 ;  /* 0x000000ffff048224 */ /* 0x001fe400078e001d */
[----:B------:R-:W-:-:S05]  /*1a560*/  @!P0 IMAD.MOV.U32 R5, RZ, RZ, R27 ;  /* 0x000000ffff058224 */ /* 0x000fca00078e001b */
[----:B------:R0:W2:Y:S02]  /*1a570*/  @!P0 LDG.E.U16 R23, [R4.64] ;  /* 0x0000000604178981 */ /* 0x0000a4000c1e1500 */
[----:B0-----:R-:W-:Y:S02]  /*1a580*/  @!P0 IMAD.MOV.U32 R4, RZ, RZ, R3 ;  /* 0x000000ffff048224 */ /* 0x001fe400078e0003 */
[----:B------:R-:W-:-:S05]  /*1a590*/  @!P0 IMAD.MOV.U32 R5, RZ, RZ, R26 ;  /* 0x000000ffff058224 */ /* 0x000fca00078e001a */
[----:B------:R4:W2:Y:S01]  /*1a5a0*/  @!P0 LDG.E.U16 R22, [R4.64] ;  /* 0x0000000604168981 */ /* 0x0008a2000c1e1500 */
[----:B------:R-:W-:-:S03]  /*1a5b0*/  PRMT R21, RZ, 0x7610, R21 ;  /* 0x00007610ff157816 */ /* 0x000fc60000000015 */
[----:B------:R-:W-:Y:S01]  /*1a5c0*/  STL [R1+0x3d00], R25 ;  /* 0x003d001901007387 */ /* 0x000fe20000100800 */
[----:B----4-:R-:W-:Y:S02]  /*1a5d0*/  @!P0 IMAD.MOV.U32 R4, RZ, RZ, R2 ;  /* 0x000000ffff048224 */ /* 0x010fe400078e0002 */
[----:B---3--:R-:W-:-:S05]  /*1a5e0*/  @!P0 IMAD.MOV.U32 R5, RZ, RZ, R0 ;  /* 0x000000ffff058224 */ /* 0x008fca00078e0000 */
[----:B------:R-:W3:Y:S04]  /*1a5f0*/  @!P0 LDG.E.U16 R21, [R4.64] ;  /* 0x0000000604158981 */ /* 0x000ee8000c1e1500 */
[----:B--2---:R-:W-:Y:S01]  /*1a600*/  STL [R1+0x3d04], R24 ;  /* 0x003d041801007387 */ /* 0x004fe20000100800 */
[----:B------:R-:W2:Y:S02]  /*1a610*/  LDL R29, [R1+0x17e8] ;  /* 0x0017e800011d7983 */ /* 0x000ea40000100800 */
[----:B------:R-:W4:Y:S01]  /*1a620*/  LDL R27, [R1+0x18fc] ;  /* 0x0018fc00011b7983 */ /* 0x000f220000100800 */
[----:B------:R0:W-:Y:S01]  /*1a630*/  STL [R1+0x3d08], R23 ;  /* 0x003d081701007387 */ /* 0x0001e20000100800 */
[----:B------:R-:W4:Y:S03]  /*1a640*/  LDL R26, [R1+0x18e4] ;  /* 0x0018e400011a7983 */ /* 0x000f260000100800 */
[----:B0-----:R-:W4:Y:S04]  /*1a650*/  LDL R23, [R1+0x18e8] ;  /* 0x0018e80001177983 */ /* 0x001f280000100800 */
[----:B------:R-:W-:Y:S01]  /*1a660*/  STL [R1+0x3d0c], R22 ;  /* 0x003d0c1601007387 */ /* 0x000fe20000100800 */
[----:B------:R-:W4:Y:S02]  /*1a670*/  LDL R25, [R1+0x18c4] ;  /* 0x0018c40001197983 */ /* 0x000f240000100800 */
[----:B------:R-:W4:Y:S02]  /*1a680*/  LDL R24, [R1+0x18c8] ;  /* 0x0018c80001187983 */ /* 0x000f240000100800 */
[----:B------:R-:W4:Y:S01]  /*1a690*/  LDL R3, [R1+0x18a4] ;  /* 0x0018a40001037983 */ /* 0x000f220000100800 */
[----:B------:R-:W4:Y:S01]  /*1a6a0*/  LDL R0, [R1+0x18a8] ;  /* 0x0018a80001007983 */ /* 0x000f220000100800 */
[----:B------:R0:W-:Y:S01]  /*1a6b0*/  STL [R1+0x1a10], R2 ;  /* 0x001a100201007387 */ /* 0x0001e20000100800 */
[----:B------:R-:W-:-:S02]  /*1a6c0*/  PRMT R20, RZ, 0x7610, R20 ;  /* 0x00007610ff147816 */ /* 0x000fc40000000014 */
[----:B0-----:R-:W4:Y:S01]  /*1a6d0*/  LDL.LU R2, [R1+0x1958] ;  /* 0x0019580001027983 */ /* 0x001f220000300800 */
[----:B---3--:R0:W-:Y:S02]  /*1a6e0*/  STL [R1+0x3d18], R21 ;  /* 0x003d181501007387 */ /* 0x0081e40000100800 */
[----:B------:R-:W3:Y:S01]  /*1a6f0*/  LDL R22, [R1+0x1884] ;  /* 0x0018840001167983 */ /* 0x000ee20000100800 */
[----:B0-----:R-:W3:Y:S01]  /*1a700*/  LDL R21, [R1+0x1888] ;  /* 0x0018880001157983 */ /* 0x001ee20000100800 */
[----:B--2---:R-:W-:Y:S02]  /*1a710*/  @!P0 IMAD.MOV.U32 R5, RZ, RZ, R29 ;  /* 0x000000ffff058224 */ /* 0x004fe400078e001d */
[----:B----4-:R-:W-:-:S05]  /*1a720*/  @!P0 IMAD.MOV.U32 R4, RZ, RZ, R27 ;  /* 0x000000ffff048224 */ /* 0x010fca00078e001b */
[----:B------:R0:W2:Y:S01]  /*1a730*/  @!P0 LDG.E.U16 R20, [R4.64] ;  /* 0x0000000604148981 */ /* 0x0000a2000c1e1500 */
[----:B------:R-:W-:Y:S02]  /*1a740*/  PRMT R19, RZ, 0x7610, R19 ;  /* 0x00007610ff137816 */ /* 0x000fe40000000013 */
[----:B------:R-:W-:Y:S01]  /*1a750*/  PRMT R18, RZ, 0x7610, R18 ;  /* 0x00007610ff127816 */ /* 0x000fe20000000012 */
[----:B0-----:R-:W-:Y:S02]  /*1a760*/  @!P0 IMAD.MOV.U32 R5, RZ, RZ, R26 ;  /* 0x000000ffff058224 */ /* 0x001fe400078e001a */
[----:B------:R-:W-:-:S05]  /*1a770*/  @!P0 IMAD.MOV.U32 R4, RZ, RZ, R23 ;  /* 0x000000ffff048224 */ /* 0x000fca00078e0017 */
[----:B------:R0:W4:Y:S01]  /*1a780*/  @!P0 LDG.E.U16 R19, [R4.64] ;  /* 0x0000000604138981 */ /* 0x000122000c1e1500 */
[----:B------:R-:W-:Y:S01]  /*1a790*/  PRMT R17, RZ, 0x7610, R17 ;  /* 0x00007610ff117816 */ /* 0x000fe20000000011 */
[----:B0-----:R-:W-:Y:S02]  /*1a7a0*/  @!P0 IMAD.MOV.U32 R4, RZ, RZ, R24 ;  /* 0x000000ffff048224 */ /* 0x001fe400078e0018 */
[----:B------:R-:W-:-:S05]  /*1a7b0*/  @!P0 IMAD.MOV.U32 R5, RZ, RZ, R25 ;  /* 0x000000ffff058224 */ /* 0x000fca00078e0019 */
[----:B------:R0:W4:Y:S01]  /*1a7c0*/  @!P0 LDG.E.U16 R18, [R4.64] ;  /* 0x0000000604128981 */ /* 0x000122000c1e1500 */
[----:B------:R-:W-:Y:S01]  /*1a7d0*/  PRMT R16, RZ, 0x7610, R16 ;  /* 0x00007610ff107816 */ /* 0x000fe20000000010 */
[----:B0-----:R-:W-:Y:S02]  /*1a7e0*/  @!P0 IMAD.MOV.U32 R4, RZ, RZ, R0 ;  /* 0x000000ffff048224 */ /* 0x001fe400078e0000 */
[----:B------:R-:W-:-:S05]  /*1a7f0*/  @!P0 IMAD.MOV.U32 R5, RZ, RZ, R3 ;  /* 0x000000ffff058224 */ /* 0x000fca00078e0003 */
[----:B------:R3:W4:Y:S02]  /*1a800*/  @!P0 LDG.E.U16 R17, [R4.64] ;  /* 0x0000000604118981 */ /* 0x000724000c1e1500 */
[----:B---3--:R-:W-:Y:S02]  /*1a810*/  @!P0 IMAD.MOV.U32 R4, RZ, RZ, R21 ;  /* 0x000000ffff048224 */ /* 0x008fe400078e0015 */
[----:B------:R-:W-:-:S05]  /*1a820*/  @!P0 IMAD.MOV.U32 R5, RZ, RZ, R22 ;  /* 0x000000ffff058224 */ /* 0x000fca00078e0016 */
[----:B------:R-:W3:Y:S04]  /*1a830*/  @!P0 LDG.E.U16 R16, [R4.64] ;  /* 0x0000000604108981 */ /* 0x000ee8000c1e1500 */
[----:B--2---:R0:W-:Y:S01]  /*1a840*/  STL [R1+0x3d1c], R20 ;  /* 0x003d1c1401007387 */ /* 0x0041e20000100800 */
[----:B------:R-:W2:Y:S03]  /*1a850*/  LDL R23, [R1+0x1864] ;  /* 0x0018640001177983 */ /* 0x000ea60000100800 */
[----:B0-----:R-:W2:Y:S01]  /*1a860*/  LDL R20, [R1+0x1868] ;  /* 0x0018680001147983 */ /* 0x001ea20000100800 */
[----:B------:R-:W-:-:S03]  /*1a870*/  PRMT R15, RZ, 0x7610, R15 ;  /* 0x00007610ff0f7816 */ /* 0x000fc6000000000f */
[----:B----4-:R0:W-:Y:S04]  /*1a880*/  STL [R1+0x3d20], R19 ;  /* 0x003d201301007387 */ /* 0x0101e80000100800 */
[----:B------:R1:W-:Y:S01]  /*1a890*/  STL [R1+0x3d24], R18 ;  /* 0x003d241201007387 */ /* 0x0003e20000100800 */
[----:B------:R-:W4:Y:S02]  /*1a8a0*/  LDL R3, [R1+0x1844] ;  /* 0x0018440001037983 */ /* 0x000f240000100800 */
[----:B------:R-:W4:Y:S01]  /*1a8b0*/  LDL R0, [R1+0x1848] ;  /* 0x0018480001007983 */ /* 0x000f220000100800 */
[----:B------:R0:W-:Y:S01]  /*1a8c0*/  STL [R1+0x3d28], R17 ;  /* 0x003d281101007387 */ /* 0x0001e20000100800 */
[----:B------:R-:W4:Y:S02]  /*1a8d0*/  LDL R22, [R1+0x1824] ;  /* 0x0018240001167983 */ /* 0x000f240000100800 */
[----:B------:R-:W4:Y:S01]  /*1a8e0*/  LDL R21, [R1+0x1828] ;  /* 0x0018280001157983 */ /* 0x000f220000100800 */
[----:B---3--:R3:W-:Y:S01]  /*1a8f0*/  STL [R1+0x3d2c], R16 ;  /* 0x003d2c1001007387 */ /* 0x0087e20000100800 */
[----:B0-----:R-:W3:Y:S01]  /*1a900*/  LDL R19, [R1+0x1914] ;  /* 0x0019140001137983 */ /* 0x001ee20000100800 */
[----:B------:R-:W-:-:S02]  /*1a910*/  PRMT R14, RZ, 0x7610, R14 ;  /* 0x00007610ff0e7816 */ /* 0x000fc4000000000e */
[----:B------:R-:W-:Y:S02]  /*1a920*/  PRMT R13, RZ, 0x7610, R13 ;  /* 0x00007610ff0d7816 */ /* 0x000fe4000000000d */
[----:B------:R-:W-:Y:S01]  /*1a930*/  PRMT R12, RZ, 0x7610, R12 ;  /* 0x00007610ff0c7816 */ /* 0x000fe2000000000c */
[----:B-1----:R-:W3:Y:S04]  /*1a940*/  LDL R18, [R1+0x17fc] ;  /* 0x0017fc0001127983 */ /* 0x002ee80000100800 */
[----:B------:R-:W3:Y:S01]  /*1a950*/  LDL R17, [R1+0x1934] ;  /* 0x0019340001117983 */ /* 0x000ee20000100800 */
[----:B--2---:R-:W-:Y:S02]  /*1a960*/  @!P0 IMAD.MOV.U32 R5, RZ, RZ, R23 ;  /* 0x000000ffff058224 */ /* 0x004fe400078e0017 */
[----:B------:R-:W-:-:S02]  /*1a970*/  @!P0 IMAD.MOV.U32 R4, RZ, RZ, R20 ;  /* 0x000000ffff048224 */ /* 0x000fc400078e0014 */
[----:B------:R-:W2:Y:S04]  /*1a980*/  LDL R20, [R1+0x180c] ;  /* 0x00180c0001147983 */ /* 0x000ea80000100800 */
[----:B------:R4:W2:Y:S02]  /*1a990*/  @!P0 LDG.E.U16 R15, [R4.64] ;  /* 0x00000006040f8981 */ /* 0x0008a4000c1e1500 */
[----:B----4-:R-:W-:Y:S02]  /*1a9a0*/  @!P0 IMAD.MOV.U32 R5, RZ, RZ, R3 ;  /* 0x000000ffff058224 */ /* 0x010fe400078e0003 */
[----:B------:R-:W-:-:S05]  /*1a9b0*/  @!P0 IMAD.MOV.U32 R4, RZ, RZ, R0 ;  /* 0x000000ffff048224 */ /* 0x000fca00078e0000 */
[----:B------:R0:W4:Y:S02]  /*1a9c0*/  @!P0 LDG.E.U16 R14, [R4.64] ;  /* 0x00000006040e8981 */ /* 0x000124000c1e1500 */
[----:B0-----:R-:W-:Y:S02]  /*1a9d0*/  @!P0 IMAD.MOV.U32 R5, RZ, RZ, R22 ;  /* 0x000000ffff058224 */ /* 0x001fe400078e0016 */
[----:B------:R-:W-:-:S05]  /*1a9e0*/  @!P0 IMAD.MOV.U32 R4, RZ, RZ, R21 ;  /* 0x000000ffff048224 */ /* 0x000fca00078e0015 */
[----:B------:R3:W4:Y:S02]  /*1a9f0*/  @!P0 LDG.E.U16 R13, [R4.64] ;  /* 0x00000006040d8981 */ /* 0x000724000c1e1500 */
[----:B---3--:R-:W-:Y:S02]  /*1aa00*/  @!P0 IMAD.MOV.U32 R4, RZ, RZ, R19 ;  /* 0x000000ffff048224 */ /* 0x008fe400078e0013 */
[----:B--2---:R-:W-:Y:S01]  /*1aa10*/  @!P0 IMAD.MOV.U32 R5, RZ, RZ, R20 ;  /* 0x000000ffff058224 */ /* 0x004fe200078e0014 */
[----:B------:R0:W-:Y:S01]  /*1aa20*/  STL [R1+0x3d30], R15 ;  /* 0x003d300f01007387 */ /* 0x0001e20000100800 */
[----:B------:R-:W2:Y:S02]  /*1aa30*/  LDL R16, [R1+0x1918] ;  /* 0x0019180001107983 */ /* 0x000ea40000100800 */
[----:B------:R-:W3:Y:S02]  /*1aa40*/  LDL R3, [R1+0x1954] ;  /* 0x0019540001037983 */ /* 0x000ee40000100800 */
[----:B------:R-:W3:Y:S01]  /*1aa50*/  LDL R0, [R1+0x1974] ;  /* 0x0019740001007983 */ /* 0x000ee20000100800 */
[----:B------:R1:W3:Y:S04]  /*1aa60*/  @!P0 LDG.E.U16 R12, [R4.64] ;  /* 0x00000006040c8981 */ /* 0x0002e8000c1e1500 */
[----:B0-----:R-:W3:Y:S01]  /*1aa70*/  LDL R15, [R1+0x1938] ;  /* 0x00193800010f7983 */ /* 0x001ee20000100800 */
[----:B------:R-:W-:Y:S01]  /*1aa80*/  PRMT R11, RZ, 0x7610, R11 ;  /* 0x00007610ff0b7816 */ /* 0x000fe2000000000b */
[----:B-1----:R-:W-:-:S02]  /*1aa90*/  @!P0 IMAD.MOV.U32 R4, RZ, RZ, R17 ;  /* 0x000000ffff048224 */ /* 0x002fc400078e0011 */
[----:B------:R-:W-:Y:S01]  /*1aaa0*/  @!P0 IMAD.MOV.U32 R5, RZ, RZ, R18 ;  /* 0x000000ffff058224 */ /* 0x000fe200078e0012 */
[----:B------:R-:W-:-:S04]  /*1aab0*/  PRMT R10, RZ, 0x7610, R10 ;  /* 0x00007610ff0a7816 */ /* 0x000fc8000000000a */
[----:B------:R2:W3:Y:S04]  /*1aac0*/  @!P0 LDG.E.U16 R11, [R4.64] ;  /* 0x00000006040b8981 */ /* 0x0004e8000c1e1500 */
[----:B----4-:R-:W-:Y:S04]  /*1aad0*/  STL [R1+0x3d34], R14 ;  /* 0x003d340e01007387 */ /* 0x010fe80000100800 */
[----:B------:R-:W-:Y:S01]  /*1aae0*/  STL [R1+0x3d38], R13 ;  /* 0x003d380d01007387 */ /* 0x000fe20000100800 */
[----:B--2---:R-:W-:Y:S02]  /*1aaf0*/  @!P0 IMAD.MOV.U32 R5, RZ, RZ, R16 ;  /* 0x000000ffff058224 */ /* 0x004fe400078e0010 */
[----:B---3--:R-:W-:Y:S01]  /*1ab00*/  @!P0 IMAD.MOV.U32 R4, RZ, RZ, R3 ;  /* 0x000000ffff048224 */ /* 0x008fe200078e0003 */
[----:B------:R0:W-:Y:S01]  /*1ab10*/  STL [R1+0x3d3c], R12 ;  /* 0x003d3c0c01007387 */ /* 0x0001e20000100800 */
[----:B------:R-:W2:Y:S02]  /*1ab20*/  LDL.LU R29, [R1+0x3a8] ;  /* 0x0003a800011d7983 */ /* 0x000ea40000300800 */
[----:B------:R-:W3:Y:S01]  /*1ab30*/  LDL R3, [R1+0x1994] ;  /* 0x0019940001037983 */ /* 0x000ee20000100800 */
[----:B------:R1:W4:Y:S01]  /*1ab40*/  @!P0 LDG.E.U16 R10, [R4.64] ;  /* 0x00000006040a8981 */ /* 0x000322000c1e1500 */
[----:B------:R-:W2:Y:S03]  /*1ab50*/  LDL R18, [R1+0x1998] ;  /* 0x0019980001127983 */ /* 0x000ea60000100800 */
[----:B0-----:R-:W2:Y:S01]  /*1ab60*/  LDL R12, [R1+0x19d0] ;  /* 0x0019d000010c7983 */ /* 0x001ea20000100800 */
[----:B-1----:R-:W-:-:S03]  /*1ab70*/  @!P0 IMAD.MOV.U32 R4, RZ, RZ, R0 ;  /* 0x000000ffff048224 */ /* 0x002fc600078e0000 */
[----:B------:R-:W2:Y:S01]  /*1ab80*/  LDL R0, [R1+0x19b4] ;  /* 0x0019b40001007983 */ /* 0x000ea20000100800 */
[----:B------:R-:W-:Y:S02]  /*1ab90*/  @!P0 IMAD.MOV.U32 R5, RZ, RZ, R15 ;  /* 0x000000ffff058224 */ /* 0x000fe400078e000f */
[----:B------:R-:W2:Y:S01]  /*1aba0*/  LDL R15, [R1+0x1978] ;  /* 0x00197800010f7983 */ /* 0x000ea20000100800 */
[----:B------:R-:W-:Y:S01]  /*1abb0*/  PRMT R9, RZ, 0x7610, R9 ;  /* 0x00007610ff097816 */ /* 0x000fe20000000009 */
[----:B------:R-:W4:Y:S01]  /*1abc0*/  LDL.LU R13, [R1+0x3a4] ;  /* 0x0003a400010d7983 */ /* 0x000f220000300800 */
[----:B------:R-:W4:Y:S01]  /*1abd0*/  LDL.LU R14, [R1+0x3a0] ;  /* 0x0003a000010e7983 */ /* 0x000f220000300800 */
[----:B------:R-:W-:Y:S01]  /*1abe0*/  PRMT R8, RZ, 0x7610, R8 ;  /* 0x00007610ff087816 */ /* 0x000fe20000000008 */
[----:B------:R-:W4:Y:S01]  /*1abf0*/  LDL.LU R16, [R1+0x39c] ;  /* 0x00039c0001107983 */ /* 0x000f220000300800 */
[----:B------:R-:W4:Y:S04]  /*1ac00*/  LDL.LU R17, [R1+0x324] ;  /* 0x0003240001117983 */ /* 0x000f280000300800 */
[----:B------:R0:W4:Y:S01]  /*1ac10*/  @!P0 LDG.E.U16 R9, [R4.64] ;  /* 0x0000000604098981 */ /* 0x000122000c1e1500 */
[----:B------:R-:W4:Y:S02]  /*1ac20*/  LDL.LU R22, [R1+0x31c] ;  /* 0x00031c0001167983 */ /* 0x000f240000300800 */
[----:B------:R-:W4:Y:S02]  /*1ac30*/  LDL.LU R23, [R1+0x314] ;  /* 0x0003140001177983 */ /* 0x000f240000300800 */
[----:B------:R-:W4:Y:S01]  /*1ac40*/  LDL.LU R25, [R1+0x30c] ;  /* 0x00030c0001197983 */ /* 0x000f220000300800 */
[----:B------:R-:W4:Y:S01]  /*1ac50*/  LDL.LU R26, [R1+0x284] ;  /* 0x00028400011a7983 */ /* 0x000f220000300800 */
[----:B------:R-:W4:Y:S02]  /*1ac60*/  LDL.LU R27, [R1+0x27c] ;  /* 0x00027c00011b7983 */ /* 0x000f240000300800 */
[----:B0-----:R-:W-:Y:S01]  /*1ac70*/  @!P0 IMAD.MOV.U32 R5, RZ, RZ, R2 ;  /* 0x000000ffff058224 */ /* 0x001fe200078e0002 */
[----:B------:R0:W-:Y:S01]  /*1ac80*/  STL [R1+0x1a14], R2 ;  /* 0x001a140201007387 */ /* 0x0001e20000100800 */
[----:B---3--:R-:W-:Y:S01]  /*1ac90*/  @!P0 IMAD.MOV.U32 R4, RZ, RZ, R3 ;  /* 0x000000ffff048224 */ /* 0x008fe200078e0003 */
[----:B------:R-:W-:-:S04]  /*1aca0*/  LOP3.LUT R3, R28, 0x7f, RZ, 0xc0, !PT ;  /* 0x0000007f1c037812 */ /* 0x000fc800078ec0ff */
[----:B------:R2:W3:Y:S02]  /*1acb0*/  @!P0 LDG.E.U16 R8, [R4.64] ;  /* 0x0000000604088981 */ /* 0x0004e4000c1e1500 */
[----:B--2---:R-:W-:Y:S02]  /*1acc0*/  @!P0 IMAD.MOV.U32 R4, RZ, RZ, R0 ;  /* 0x000000ffff048224 */ /* 0x004fe400078e0000 */
[----:B------:R-:W2:Y:S01]  /*1acd0*/  LDL.LU R0, [R1+0x274] ;  /* 0x0002740001007983 */ /* 0x000ea20000300800 */
[----:B------:R-:W3:Y:S01]  /*1ace0*/  LDL.LU R28, [R1+0x26c] ;  /* 0x00026c00011c7983 */ /* 0x000ee20000300800 */
[----:B------:R-:W-:Y:S01]  /*1acf0*/  PRMT R7, RZ, 0x7610, R7 ;  /* 0x00007610ff077816 */ /* 0x000fe20000000007 */
[----:B------:R-:W-:Y:S01]  /*1ad00*/  @!P0 IMAD.MOV.U32 R5, RZ, RZ, R15 ;  /* 0x000000ffff058224 */ /* 0x000fe200078e000f */
[----:B------:R-:W-:-:S04]  /*1ad10*/  PRMT R6, RZ, 0x7610, R6 ;  /* 0x00007610ff067816 */ /* 0x000fc80000000006 */
[----:B------:R1:W3:Y:S01]  /*1ad20*/  @!P0 LDG.E.U16 R7, [R4.64] ;  /* 0x0000000604078981 */ /* 0x0002e2000c1e1500 */
[----:B------:R-:W-:Y:S02]  /*1ad30*/  IMAD.SHL.U32 R15, R3, 0x2, RZ ;  /* 0x00000002030f7824 */ /* 0x000fe400078e00ff */
[----:B-1----:R-:W-:Y:S02]  /*1ad40*/  @!P0 IMAD.MOV.U32 R4, RZ, RZ, R12 ;  /* 0x000000ffff048224 */ /* 0x002fe400078e000c */
[----:B------:R-:W-:Y:S01]  /*1ad50*/  @!P0 IMAD.MOV.U32 R5, RZ, RZ, R18 ;  /* 0x000000ffff058224 */ /* 0x000fe200078e0012 */
[----:B------:R-:W-:-:S04]  /*1ad60*/  LOP3.LUT R15, R15, 0x60, RZ, 0x3c, !PT ;  /* 0x000000600f0f7812 */ /* 0x000fc800078e3cff */
[----:B------:R1:W3:Y:S04]  /*1ad70*/  @!P0 LDG.E.U16 R6, [R4.64] ;  /* 0x0000000604068981 */ /* 0x0002e8000c1e1500 */
[----:B------:R0:W-:Y:S04]  /*1ad80*/  STS.U16 [R15+0x5800], R29 ;  /* 0x0058001d0f007388 */ /* 0x0001e80000000400 */
[----:B-1----:R-:W3:Y:S01]  /*1ad90*/  LDL.LU R5, [R1+0x1f8] ;  /* 0x0001f80001057983 */ /* 0x002ee20000300800 */
[----:B0-----:R-:W3:Y:S02]  /*1ada0*/  LDL.LU R2, [R1+0x1f4] ;  /* 0x0001f40001027983 */ /* 0x001ee40000300800 */
[----:B------:R-:W3:Y:S02]  /*1adb0*/  LDL.LU R12, [R1+0x1f0] ;  /* 0x0001f000010c7983 */ /* 0x000ee40000300800 */
[----:B------:R-:W3:Y:S01]  /*1adc0*/  LDL.LU R18, [R1+0x1ec] ;  /* 0x0001ec0001127983 */ /* 0x000ee20000300800 */
[----:B------:R-:W3:Y:S01]  /*1add0*/  LDL.LU R19, [R1+0x130] ;  /* 0x0001300001137983 */ /* 0x000ee20000300800 */
[----:B------:R-:W3:Y:S02]  /*1ade0*/  LDL.LU R20, [R1+0x128] ;  /* 0x0001280001147983 */ /* 0x000ee40000300800 */
[----:B------:R-:W3:Y:S02]  /*1adf0*/  LDL.LU R21, [R1+0x120] ;  /* 0x0001200001157983 */ /* 0x000ee40000300800 */
[----:B------:R-:W3:Y:S01]  /*1ae00*/  LDL.LU R24, [R1+0x118] ;  /* 0x0001180001187983 */ /* 0x000ee20000300800 */
[----:B------:R-:W3:Y:S04]  /*1ae10*/  LDL.LU R29, [R1+0xf8] ;  /* 0x0000f800011d7983 */ /* 0x000ee80000300800 */
[----:B----4-:R0:W-:Y:S01]  /*1ae20*/  STS.U16 [R15+0x5900], R13 ;  /* 0x0059000d0f007388 */ /* 0x0101e20000000400 */
[----:B------:R1:W-:Y:S02]  /*1ae30*/  STS.U16 [R15+0x5a00], R14 ;  /* 0x005a000e0f007388 */ /* 0x0003e40000000400 */
[----:B------:R4:W-:Y:S02]  /*1ae40*/  STS.U16 [R15+0x5b00], R16 ;  /* 0x005b00100f007388 */ /* 0x0009e40000000400 */
[----:B------:R4:W-:Y:S01]  /*1ae50*/  STS.U16 [R15+0x7800], R17 ;  /* 0x007800110f007388 */ /* 0x0009e20000000400 */
[----:B------:R4:W-:Y:S01]  /*1ae60*/  STS.U16 [R15+0x7900], R22 ;  /* 0x007900160f007388 */ /* 0x0009e20000000400 */
[----:B------:R4:W-:Y:S03]  /*1ae70*/  STS.U16 [R15+0x7a00], R23 ;  /* 0x007a00170f007388 */ /* 0x0009e60000000400 */
[----:B0-----:R-:W3:Y:S01]  /*1ae80*/  LDL.LU R13, [R1+0xf4] ;  /* 0x0000f400010d7983 */ /* 0x001ee20000300800 */
[----:B-1----:R-:W3:Y:S02]  /*1ae90*/  LDL.LU R14, [R1+0xf0] ;  /* 0x0000f000010e7983 */ /* 0x002ee40000300800 */
[----:B----4-:R-:W4:Y:S01]  /*1aea0*/  LDL.LU R16, [R1+0xec] ;  /* 0x0000ec0001107983 */ /* 0x010f220000300800 */
[----:B------:R-:W4:Y:S04]  /*1aeb0*/  LDL.LU R17, [R1+0x3c8] ;  /* 0x0003c80001117983 */ /* 0x000f280000300800 */
[----:B------:R-:W4:Y:S04]  /*1aec0*/  LDL.LU R22, [R1+0x3c4] ;  /* 0x0003c40001167983 */ /* 0x000f280000300800 */
[----:B------:R0:W-:Y:S01]  /*1aed0*/  STS.U16 [R15+0x7b00], R25 ;  /* 0x007b00190f007388 */ /* 0x0001e20000000400 */
[----:B------:R-:W4:Y:S02]  /*1aee0*/  LDL.LU R23, [R1+0x3c0] ;  /* 0x0003c00001177983 */ /* 0x000f240000300800 */
[----:B------:R1:W-:Y:S02]  /*1aef0*/  STS.U16 [R15+0x9800], R26 ;  /* 0x0098001a0f007388 */ /* 0x0003e40000000400 */
[----:B------:R1:W-:Y:S01]  /*1af00*/  STS.U16 [R15+0x9900], R27 ;  /* 0x0099001b0f007388 */ /* 0x0003e20000000400 */
[----:B0-----:R-:W4:Y:S01]  /*1af10*/  LDL.LU R25, [R1+0x3bc] ;  /* 0x0003bc0001197983 */ /* 0x001f220000300800 */
[----:B-1----:R-:W4:Y:S02]  /*1af20*/  LDL.LU R26, [R1+0x3b8] ;  /* 0x0003b800011a7983 */ /* 0x002f240000300800 */
[----:B------:R-:W4:Y:S01]  /*1af30*/  LDL.LU R27, [R1+0x3b4] ;  /* 0x0003b400011b7983 */ /* 0x000f220000300800 */
[----:B--2---:R0:W-:Y:S01]  /*1af40*/  STS.U16 [R15+0x9a00], R0 ;  /* 0x009a00000f007388 */ /* 0x0041e20000000400 */
[----:B---3--:R1:W-:Y:S03]  /*1af50*/  STS.U16 [R15+0x9b00], R28 ;  /* 0x009b001c0f007388 */ /* 0x0083e60000000400 */
[----:B0-----:R-:W2:Y:S04]  /*1af60*/  LDL.LU R0, [R1+0x3b0] ;  /* 0x0003b00001007983 */ /* 0x001ea80000300800 */
[----:B-1----:R-:W3:Y:S04]  /*1af70*/  LDL.LU R28, [R1+0x3ac] ;  /* 0x0003ac00011c7983 */ /* 0x002ee80000300800 */
[----:B------:R-:W-:Y:S01]  /*1af80*/  STS.U16 [R15+0xb800], R5 ;  /* 0x00b800050f007388 */ /* 0x000fe20000000400 */
[----:B------:R0:W-:Y:S02]  /*1af90*/  STS.U16 [R15+0xb900], R2 ;  /* 0x00b900020f007388 */ /* 0x0001e40000000400 */
[----:B------:R-:W-:Y:S02]  /*1afa0*/  STS.U16 [R15+0xba00], R12 ;  /* 0x00ba000c0f007388 */ /* 0x000fe40000000400 */
[----:B------:R1:W-:Y:S01]  /*1afb0*/  STS.U16 [R15+0xbb00], R18 ;  /* 0x00bb00120f007388 */ /* 0x0003e20000000400 */
[----:B------:R-:W-:Y:S01]  /*1afc0*/  STS.U16 [R15+0xd800], R19 ;  /* 0x00d800130f007388 */ /* 0x000fe20000000400 */
[----:B------:R-:W-:Y:S02]  /*1afd0*/  STS.U16 [R15+0xd900], R20 ;  /* 0x00d900140f007388 */ /* 0x000fe40000000400 */
[----:B------:R-:W-:Y:S02]  /*1afe0*/  STS.U16 [R15+0xda00], R21 ;  /* 0x00da00150f007388 */ /* 0x000fe40000000400 */
[----:B------:R-:W-:Y:S02]  /*1aff0*/  STS.U16 [R15+0xdb00], R24 ;  /* 0x00db00180f007388 */ /* 0x000fe40000000400 */
[----:B0-----:R-:W-:Y:S01]  /*1b000*/  IMAD.SHL.U32 R2, R3, 0x2, RZ ;  /* 0x0000000203027824 */ /* 0x001fe200078e00ff */
[----:B------:R0:W-:Y:S04]  /*1b010*/  STS.U16 [R15+0xf800], R29 ;  /* 0x00f8001d0f007388 */ /* 0x0001e80000000400 */
[----:B-1----:R-:W3:Y:S01]  /*1b020*/  LDL.LU R18, [R1+0x398] ;  /* 0x0003980001127983 */ /* 0x002ee20000300800 */
[----:B------:R-:W-:-:S03]  /*1b030*/  LOP3.LUT R2, R2, 0x70, RZ, 0x3c, !PT ;  /* 0x0000007002027812 */ /* 0x000fc600078e3cff */
[----:B------:R-:W-:Y:S04]  /*1b040*/  STS.U16 [R15+0xf900], R13 ;  /* 0x00f9000d0f007388 */ /* 0x000fe80000000400 */
[----:B0-----:R-:W3:Y:S01]  /*1b050*/  LDL.LU R29, [R1+0x394] ;  /* 0x00039400011d7983 */ /* 0x001ee20000300800 */
[----:B------:R-:W3:Y:S02]  /*1b060*/  LDL.LU R3, [R1+0x390] ;  /* 0x0003900001037983 */ /* 0x000ee40000300800 */
[----:B------:R-:W-:Y:S02]  /*1b070*/  STS.U16 [R15+0xfa00], R14 ;  /* 0x00fa000e0f007388 */ /* 0x000fe40000000400 */
[----:B----4-:R-:W-:Y:S01]  /*1b080*/  STS.U16 [R15+0xfb00], R16 ;  /* 0x00fb00100f007388 */ /* 0x010fe20000000400 */
[----:B------:R-:W-:Y:S04]  /*1b090*/  STS.U16 [R2+0x1c00], R17 ;  /* 0x001c001102007388 */ /* 0x000fe80000000400 */
[----:B------:R-:W4:Y:S01]  /*1b0a0*/  LDL.LU R19, [R1+0x38c] ;  /* 0x00038c0001137983 */ /* 0x000f220000300800 */
[----:B------:R0:W-:Y:S02]  /*1b0b0*/  STS.U16 [R2+0x1d00], R22 ;  /* 0x001d001602007388 */ /* 0x0001e40000000400 */
[----:B------:R-:W4:Y:S02]  /*1b0c0*/  LDL.LU R20, [R1+0x308] ;  /* 0x0003080001147983 */ /* 0x000f240000300800 */
[----:B------:R1:W-:Y:S01]  /*1b0d0*/  STS.U16 [R2+0x1e00], R23 ;  /* 0x001e001702007388 */ /* 0x0003e20000000400 */
[----:B------:R-:W4:Y:S01]  /*1b0e0*/  LDL.LU R21, [R1+0x304] ;  /* 0x0003040001157983 */ /* 0x000f220000300800 */
[----:B------:R-:W4:Y:S03]  /*1b0f0*/  LDL.LU R24, [R1+0x300] ;  /* 0x0003000001187983 */ /* 0x000f260000300800 */
[----:B------:R-:W-:Y:S01]  /*1b100*/  STS.U16 [R2+0x1f00], R25 ;  /* 0x001f001902007388 */ /* 0x000fe20000000400 */
[----:B------:R-:W-:Y:S02]  /*1b110*/  STS.U16 [R2+0x3c00], R26 ;  /* 0x003c001a02007388 */ /* 0x000fe40000000400 */
[----:B------:R-:W-:Y:S01]  /*1b120*/  STS.U16 [R2+0x3d00], R27 ;  /* 0x003d001b02007388 */ /* 0x000fe20000000400 */
[----:B0-----:R-:W4:Y:S01]  /*1b130*/  LDL.LU R22, [R1+0x2fc] ;  /* 0x0002fc0001167983 */ /* 0x001f220000300800 */
[----:B-1----:R-:W4:Y:S03]  /*1b140*/  LDL.LU R23, [R1+0x268] ;  /* 0x0002680001177983 */ /* 0x002f260000300800 */
[----:B--2---:R-:W-:Y:S04]  /*1b150*/  STS.U16 [R2+0x3e00], R0 ;  /* 0x003e000002007388 */ /* 0x004fe80000000400 */
[----:B---3--:R0:W-:Y:S04]  /*1b160*/  STS.U16 [R2+0x3f00], R28 ;  /* 0x003f001c02007388 */ /* 0x0081e80000000400 */
[----:B0-----:R-:W2:Y:S01]  /*1b170*/  LDL.LU R28, [R1+0x264] ;  /* 0x00026400011c7983 */ /* 0x001ea20000300800 */
[----:B------:R-:W3:Y:S02]  /*1b180*/  LDL.LU R4, [R1+0x260] ;  /* 0x0002600001047983 */ /* 0x000ee40000300800 */
[----:B------:R-:W3:Y:S02]  /*1b190*/  LDL.LU R5, [R1+0x25c] ;  /* 0x00025c0001057983 */ /* 0x000ee40000300800 */
[----:B------:R-:W3:Y:S01]  /*1b1a0*/  LDL.LU R12, [R1+0x1e8] ;  /* 0x0001e800010c7983 */ /* 0x000ee20000300800 */
[----:B------:R-:W3:Y:S01]  /*1b1b0*/  LDL.LU R13, [R1+0x1e4] ;  /* 0x0001e400010d7983 */ /* 0x000ee20000300800 */
[----:B------:R-:W3:Y:S02]  /*1b1c0*/  LDL.LU R25, [R1+0x1e0] ;  /* 0x0001e00001197983 */ /* 0x000ee40000300800 */
[----:B------:R-:W3:Y:S02]  /*1b1d0*/  LDL.LU R26, [R1+0x138] ;  /* 0x00013800011a7983 */ /* 0x000ee40000300800 */
[----:B------:R-:W3:Y:S01]  /*1b1e0*/  LDL.LU R27, [R1+0x110] ;  /* 0x00011000011b7983 */ /* 0x000ee20000300800 */
[----:B------:R-:W3:Y:S04]  /*1b1f0*/  LDL.LU R0, [R1+0x108] ;  /* 0x0001080001007983 */ /* 0x000ee80000300800 */
[----:B------:R-:W-:Y:S04]  /*1b200*/  STS.U16 [R2+0x5c00], R18 ;  /* 0x005c001202007388 */ /* 0x000fe80000000400 */
[----:B------:R0:W-:Y:S01]  /*1b210*/  STS.U16 [R2+0x5d00], R29 ;  /* 0x005d001d02007388 */ /* 0x0001e20000000400 */
[----:B------:R1:W-:Y:S03]  /*1b220*/  STS.U16 [R2+0x5e00], R3 ;  /* 0x005e000302007388 */ /* 0x0003e60000000400 */
[----:B----4-:R4:W-:Y:S04]  /*1b230*/  STS.U16 [R2+0x5f00], R19 ;  /* 0x005f001302007388 */ /* 0x0109e80000000400 */
[----:B0-----:R-:W3:Y:S01]  /*1b240*/  LDL.LU R29, [R1+0xfc] ;  /* 0x0000fc00011d7983 */ /* 0x001ee20000300800 */
[----:B-1----:R-:W3:Y:S02]  /*1b250*/  LDL.LU R3, [R1+0xe8] ;  /* 0x0000e80001037983 */ /* 0x002ee40000300800 */
[----:B------:R-:W3:Y:S02]  /*1b260*/  LDL.LU R14, [R1+0xe4] ;  /* 0x0000e400010e7983 */ /* 0x000ee40000300800 */
[----:B------:R-:W3:Y:S01]  /*1b270*/  LDL.LU R15, [R1+0xe0] ;  /* 0x0000e000010f7983 */ /* 0x000ee20000300800 */
[----:B------:R-:W3:Y:S01]  /*1b280*/  LDL.LU R16, [R1+0xd8] ;  /* 0x0000d80001107983 */ /* 0x000ee20000300800 */
[----:B------:R-:W3:Y:S03]  /*1b290*/  LDL.LU R17, [R1+0xb4] ;  /* 0x0000b40001117983 */ /* 0x000ee60000300800 */
[----:B------:R0:W-:Y:S01]  /*1b2a0*/  STS.U16 [R2+0x7c00], R20 ;  /* 0x007c001402007388 */ /* 0x0001e20000000400 */
[----:B------:R-:W3:Y:S02]  /*1b2b0*/  LDL.LU R18, [R1+0xb0] ;  /* 0x0000b00001127983 */ /* 0x000ee40000300800 */
[----:B------:R-:W-:Y:S02]  /*1b2c0*/  STS.U16 [R2+0x7d00], R21 ;  /* 0x007d001502007388 */ /* 0x000fe40000000400 */
[----:B----4-:R-:W4:Y:S01]  /*1b2d0*/  LDL.LU R19, [R1+0xa8] ;  /* 0x0000a80001137983 */ /* 0x010f220000300800 */
[----:B------:R1:W-:Y:S01]  /*1b2e0*/  STS.U16 [R2+0x7e00], R24 ;  /* 0x007e001802007388 */ /* 0x0003e20000000400 */
[----:B------:R1:W-:Y:S02]  /*1b2f0*/  STS.U16 [R2+0x7f00], R22 ;  /* 0x007f001602007388 */ /* 0x0003e40000000400 */
[----:B------:R1:W-:Y:S01]  /*1b300*/  STS.U16 [R2+0x9c00], R23 ;  /* 0x009c001702007388 */ /* 0x0003e20000000400 */
[----:B0-----:R-:W4:Y:S04]  /*1b310*/  LDL.LU R20, [R1+0xa4] ;  /* 0x0000a40001147983 */ /* 0x001f280000300800 */
[----:B-1----:R-:W4:Y:S01]  /*1b320*/  LDL.LU R24, [R1+0xa0] ;  /* 0x0000a00001187983 */ /* 0x002f220000300800 */
[----:B------:R-:W4:Y:S02]  /*1b330*/  LDL.LU R21, [R1+0x9c] ;  /* 0x00009c0001157983 */ /* 0x000f240000300800 */
[----:B------:R-:W4:Y:S02]  /*1b340*/  LDL.LU R22, [R1+0x98] ;  /* 0x0000980001167983 */ /* 0x000f240000300800 */
[----:B------:R-:W4:Y:S01]  /*1b350*/  LDL.LU R23, [R1+0x94] ;  /* 0x0000940001177983 */ /* 0x000f220000300800 */
[----:B--2---:R0:W-:Y:S04]  /*1b360*/  STS.U16 [R2+0x9d00], R28 ;  /* 0x009d001c02007388 */ /* 0x0041e80000000400 */
[----:B0-----:R-:W2:Y:S01]  /*1b370*/  LDL.LU R28, [R1+0x3d44] ;  /* 0x003d4400011c7983 */ /* 0x001ea20000300800 */
[----:B---3--:R-:W-:Y:S03]  /*1b380*/  STS.U16 [R2+0x9e00], R4 ;  /* 0x009e000402007388 */ /* 0x008fe60000000400 */
[----:B------:R-:W-:Y:S01]  /*1b390*/  STS.U16 [R2+0x9f00], R5 ;  /* 0x009f000502007388 */ /* 0x000fe20000000400 */
[----:B------:R-:W-:Y:S03]  /*1b3a0*/  STS.U16 [R2+0xbc00], R12 ;  /* 0x00bc000c02007388 */ /* 0x000fe60000000400 */
[----:B------:R-:W-:Y:S01]  /*1b3b0*/  STS.U16 [R2+0xbd00], R13 ;  /* 0x00bd000d02007388 */ /* 0x000fe20000000400 */
[----:B------:R-:W-:Y:S02]  /*1b3c0*/  STS.U16 [R2+0xbe00], R25 ;  /* 0x00be001902007388 */ /* 0x000fe40000000400 */
[----:B------:R-:W-:Y:S02]  /*1b3d0*/  STS.U16 [R2+0xbf00], R26 ;  /* 0x00bf001a02007388 */ /* 0x000fe40000000400 */
[----:B------:R-:W-:Y:S01]  /*1b3e0*/  STS.U16 [R2+0xdc00], R27 ;  /* 0x00dc001b02007388 */ /* 0x000fe20000000400 */
[----:B------:R-:W-:Y:S04]  /*1b3f0*/  STS.U16 [R2+0xdd00], R0 ;  /* 0x00dd000002007388 */ /* 0x000fe80000000400 */
[----:B--2---:R0:W-:Y:S04]  /*1b400*/  STS.U16 [R2+0xde00], R28 ;  /* 0x00de001c02007388 */ /* 0x0041e80000000400 */
[----:B0-----:R-:W4:Y:S01]  /*1b410*/  LDL.LU R28, [R1+0x3d40] ;  /* 0x003d4000011c7983 */ /* 0x001f220000300800 */
[----:B------:R-:W2:Y:S02]  /*1b420*/  LDL.LU R0, [R1+0x90] ;  /* 0x0000900001007983 */ /* 0x000ea40000300800 */
[----:B------:R0:W-:Y:S02]  /*1b430*/  STS.U16 [R2+0xdf00], R29 ;  /* 0x00df001d02007388 */ /* 0x0001e40000000400 */
[----:B------:R-:W3:Y:S01]  /*1b440*/  LDL.LU R25, [R1+0x8c] ;  /* 0x00008c0001197983 */ /* 0x000ee20000300800 */
[----:B------:R1:W-:Y:S04]  /*1b450*/  STS.U16 [R2+0xfc00], R3 ;  /* 0x00fc000302007388 */ /* 0x0003e80000000400 */
[----:B------:R-:W2:Y:S01]  /*1b460*/  LDL.LU R26, [R1+0x88] ;  /* 0x00008800011a7983 */ /* 0x000ea20000300800 */
[----:B------:R-:W-:Y:S02]  /*1b470*/  STS.U16 [R2+0xfd00], R14 ;  /* 0x00fd000e02007388 */ /* 0x000fe40000000400 */
[----:B------:R-:W2:Y:S02]  /*1b480*/  LDL.LU R27, [R1+0x84] ;  /* 0x00008400011b7983 */ /* 0x000ea40000300800 */
[----:B------:R-:W-:Y:S01]  /*1b490*/  STS.U16 [R2+0xfe00], R15 ;  /* 0x00fe000f02007388 */ /* 0x000fe20000000400 */
[----:B------:R-:W-:Y:S04]  /*1b4a0*/  STS.U16 [R2+0xff00], R16 ;  /* 0x00ff001002007388 */ /* 0x000fe80000000400 */
[----:B0-----:R-:W2:Y:S04]  /*1b4b0*/  LDL.LU R29, [R1+0x80] ;  /* 0x00008000011d7983 */ /* 0x001ea80000300800 */
[----:B-1----:R-:W2:Y:S04]  /*1b4c0*/  LDL.LU R3, [R1+0x7c] ;  /* 0x00007c0001037983 */ /* 0x002ea80000300800 */
[----:B----4-:R0:W-:Y:S04]  /*1b4d0*/  STS.U16 [R28+0x11000], R24 ;  /* 0x011000181c007388 */ /* 0x0101e80000000400 */
[----:B------:R1:W-:Y:S04]  /*1b4e0*/  STS.U16 [R28+0x10000], R17 ;  /* 0x010000111c007388 */ /* 0x0003e80000000400 */
[----:B0-----:R-:W4:Y:S01]  /*1b4f0*/  LDL.LU R24, [R1+0x78] ;  /* 0x0000780001187983 */ /* 0x001f220000300800 */
[----:B------:R-:W4:Y:S02]  /*1b500*/  LDL.LU R12, [R1+0x74] ;  /* 0x00007400010c7983 */ /* 0x000f240000300800 */
[----:B------:R-:W4:Y:S02]  /*1b510*/  LDL.LU R13, [R1+0x70] ;  /* 0x00007000010d7983 */ /* 0x000f240000300800 */
[----:B------:R-:W4:Y:S01]  /*1b520*/  LDL.LU R14, [R1+0x6c] ;  /* 0x00006c00010e7983 */ /* 0x000f220000300800 */
[----:B------:R-:W4:Y:S01]  /*1b530*/  LDL.LU R15, [R1+0x68] ;  /* 0x00006800010f7983 */ /* 0x000f220000300800 */
[----:B------:R-:W4:Y:S03]  /*1b540*/  LDL.LU R16, [R1+0x64] ;  /* 0x0000640001107983 */ /* 0x000f260000300800 */
[----:B------:R0:W-:Y:S01]  /*1b550*/  STS.U16 [R28+0x10400], R18 ;  /* 0x010400121c007388 */ /* 0x0001e20000000400 */
[----:B-1----:R-:W4:Y:S03]  /*1b560*/  LDL.LU R17, [R1+0x60] ;  /* 0x0000600001117983 */ /* 0x002f260000300800 */
[----:B------:R1:W-:Y:S04]  /*1b570*/  STS.U16 [R28+0x10800], R19 ;  /* 0x010800131c007388 */ /* 0x0003e80000000400 */
[----:B------:R1:W-:Y:S04]  /*1b580*/  STS.U16 [R28+0x10c00], R20 ;  /* 0x010c00141c007388 */ /* 0x0003e80000000400 */
[----:B------:R3:W-:Y:S04]  /*1b590*/  STS.U16 [R28+0x11400], R21 ;  /* 0x011400151c007388 */ /* 0x0007e80000000400 */
[----:B--2---:R2:W-:Y:S04]  /*1b5a0*/  STS.U16 [R28+0x12000], R0 ;  /* 0x012000001c007388 */ /* 0x0045e80000000400 */
[----:B0-----:R-:W4:Y:S01]  /*1b5b0*/  LDL.LU R18, [R1+0x5c] ;  /* 0x00005c0001127983 */ /* 0x001f220000300800 */
[----:B-1----:R-:W4:Y:S02]  /*1b5c0*/  LDL.LU R19, [R1+0x58] ;  /* 0x0000580001137983 */ /* 0x002f240000300800 */
[----:B------:R-:W4:Y:S01]  /*1b5d0*/  LDL.LU R20, [R1+0x54] ;  /* 0x0000540001147983 */ /* 0x000f220000300800 */
[----:B---3--:R-:W3:Y:S01]  /*1b5e0*/  LDL.LU R21, [R1+0x50] ;  /* 0x0000500001157983 */ /* 0x008ee20000300800 */
[----:B------:R-:W3:Y:S02]  /*1b5f0*/  LDL.LU R5, [R1+0x3c] ;  /* 0x00003c0001057983 */ /* 0x000ee40000300800 */
[----:B--2---:R-:W2:Y:S01]  /*1b600*/  LDL.LU R0, [R1+0x38] ;  /* 0x0000380001007983 */ /* 0x004ea20000300800 */
[----:B------:R0:W-:Y:S01]  /*1b610*/  STS.U16 [R28+0x11800], R22 ;  /* 0x011800161c007388 */ /* 0x0001e20000000400 */
[----:B------:R-:W2:Y:S03]  /*1b620*/  LDL.LU R4, [R1+0x30] ;  /* 0x0000300001047983 */ /* 0x000ea60000300800 */
[----:B------:R1:W-:Y:S04]  /*1b630*/  STS.U16 [R28+0x11c00], R23 ;  /* 0x011c00171c007388 */ /* 0x0003e80000000400 */
[----:B------:R1:W-:Y:S04]  /*1b640*/  STS.U16 [R28+0x12400], R25 ;  /* 0x012400191c007388 */ /* 0x0003e80000000400 */
[----:B------:R1:W-:Y:S04]  /*1b650*/  STS.U16 [R28+0x12800], R26 ;  /* 0x0128001a1c007388 */ /* 0x0003e80000000400 */
[----:B------:R1:W-:Y:S04]  /*1b660*/  STS.U16 [R28+0x12c00], R27 ;  /* 0x012c001b1c007388 */ /* 0x0003e80000000400 */
[----:B------:R1:W-:Y:S04]  /*1b670*/  STS.U16 [R28+0x13000], R29 ;  /* 0x0130001d1c007388 */ /* 0x0003e80000000400 */
[----:B0-----:R-:W2:Y:S01]  /*1b680*/  LDL.LU R22, [R1+0x2c] ;  /* 0x00002c0001167983 */ /* 0x001ea20000300800 */
[----:B-1----:R-:W2:Y:S02]  /*1b690*/  LDL.LU R23, [R1+0x28] ;  /* 0x0000280001177983 */ /* 0x002ea40000300800 */
[----:B------:R-:W2:Y:S01]  /*1b6a0*/  LDL.LU R25, [R1+0x24] ;  /* 0x0000240001197983 */ /* 0x000ea20000300800 */
[----:B------:R-:W2:Y:S01]  /*1b6b0*/  LDL.LU R26, [R1+0x20] ;  /* 0x00002000011a7983 */ /* 0x000ea20000300800 */
[----:B------:R-:W2:Y:S03]  /*1b6c0*/  LDL.LU R27, [R1+0x1c] ;  /* 0x00001c00011b7983 */ /* 0x000ea60000300800 */
[----:B------:R0:W-:Y:S01]  /*1b6d0*/  STS.U16 [R28+0x13400], R3 ;  /* 0x013400031c007388 */ /* 0x0001e20000000400 */
[----:B------:R-:W2:Y:S03]  /*1b6e0*/  LDL.LU R29, [R1+0x18] ;  /* 0x00001800011d7983 */ /* 0x000ea60000300800 */
[----:B0-----:R-:W2:Y:S01]  /*1b6f0*/  LDL.LU R3, [R1+0x14] ;  /* 0x0000140001037983 */ /* 0x001ea20000300800 */
[----:B------:R-:W2:Y:S03]  /*1b700*/  LDL.LU R2, [R1+0x8] ;  /* 0x0000080001027983 */ /* 0x000ea60000300800 */
[----:B----4-:R0:W-:Y:S04]  /*1b710*/  STS.U16 [R28+0x13800], R24 ;  /* 0x013800181c007388 */ /* 0x0101e80000000400 */
[----:B------:R1:W-:Y:S01]  /*1b720*/  STS.U16 [R28+0x13c00], R12 ;  /* 0x013c000c1c007388 */ /* 0x0003e20000000400 */
[----:B0-----:R-:W-:-:S03]  /*1b730*/  LOP3.LUT R24, R28, 0x20, RZ, 0x3c, !PT ;  /* 0x000000201c187812 */ /* 0x001fc600078e3cff */
[----:B-1----:R-:W4:Y:S01]  /*1b740*/  LDL.LU R12, [R1+0x3d3c] ;  /* 0x003d3c00010c7983 */ /* 0x002f220000300800 */
[----:B------:R0:W-:Y:S03]  /*1b750*/  STL [R1+0x1a18], R28 ;  /* 0x001a181c01007387 */ /* 0x0001e60000100800 */
[----:B------:R1:W-:Y:S01]  /*1b760*/  STS.U16 [R24+0x10100], R13 ;  /* 0x0101000d18007388 */ /* 0x0003e20000000400 */
[----:B------:R3:W-:Y:S02]  /*1b770*/  STS.U16 [R24+0x10500], R14 ;  /* 0x0105000e18007388 */ /* 0x0007e40000000400 */
[----:B------:R3:W-:Y:S02]  /*1b780*/  STS.U16 [R24+0x10900], R15 ;  /* 0x0109000f18007388 */ /* 0x0007e40000000400 */
[----:B------:R3:W-:Y:S01]  /*1b790*/  STS.U16 [R24+0x10d00], R16 ;  /* 0x010d001018007388 */ /* 0x0007e20000000400 */
[----:B------:R3:W-:Y:S04]  /*1b7a0*/  STS.U16 [R24+0x11100], R17 ;  /* 0x0111001118007388 */ /* 0x0007e80000000400 */
[----:B0-----:R-:W4:Y:S01]  /*1b7b0*/  LDL.LU R28, [R1+0xc] ;  /* 0x00000c00011c7983 */ /* 0x001f220000300800 */
[----:B------:R0:W-:Y:S03]  /*1b7c0*/  STS.U16 [R24+0x11500], R18 ;  /* 0x0115001218007388 */ /* 0x0001e60000000400 */
[----:B-1----:R-:W4:Y:S01]  /*1b7d0*/  LDL.LU R13, [R1+0x3d38] ;  /* 0x003d3800010d7983 */ /* 0x002f220000300800 */
[----:B---3--:R-:W3:Y:S03]  /*1b7e0*/  LDL.LU R14, [R1+0x3d34] ;  /* 0x003d3400010e7983 */ /* 0x008ee60000300800 */
[----:B------:R-:W3:Y:S01]  /*1b7f0*/  LDL.LU R15, [R1+0x3d30] ;  /* 0x003d3000010f7983 */ /* 0x000ee20000300800 */
[----:B------:R-:W3:Y:S03]  /*1b800*/  LDL.LU R16, [R1+0x3d2c] ;  /* 0x003d2c0001107983 */ /* 0x000ee60000300800 */
[----:B------:R-:W3:Y:S04]  /*1b810*/  LDL.LU R17, [R1+0x3d28] ;  /* 0x003d280001117983 */ /* 0x000ee80000300800 */
[----:B------:R1:W-:Y:S01]  /*1b820*/  STS.U16 [R24+0x11900], R19 ;  /* 0x0119001318007388 */ /* 0x0003e20000000400 */
[----:B0-----:R-:W3:Y:S02]  /*1b830*/  LDL.LU R18, [R1+0x3d24] ;  /* 0x003d240001127983 */ /* 0x001ee40000300800 */
[----:B------:R0:W-:Y:S02]  /*1b840*/  STS.U16 [R24+0x11d00], R20 ;  /* 0x011d001418007388 */ /* 0x0001e40000000400 */
[----:B------:R2:W-:Y:S01]  /*1b850*/  STS.U16 [R24+0x12100], R21 ;  /* 0x0121001518007388 */ /* 0x0005e20000000400 */
[----:B------:R-:W-:Y:S01]  /*1b860*/  STS.U16 [R24+0x12500], R5 ;  /* 0x0125000518007388 */ /* 0x000fe20000000400 */
[----:B--2---:R2:W-:Y:S03]  /*1b870*/  STS.U16 [R24+0x12900], R0 ;  /* 0x0129000018007388 */ /* 0x0045e60000000400 */
[----:B-1----:R-:W3:Y:S01]  /*1b880*/  LDL.LU R19, [R1+0x3d20] ;  /* 0x003d200001137983 */ /* 0x002ee20000300800 */
[----:B0-----:R-:W3:Y:S02]  /*1b890*/  LDL.LU R20, [R1+0x3d1c] ;  /* 0x003d1c0001147983 */ /* 0x001ee40000300800 */
[----:B------:R-:W3:Y:S01]  /*1b8a0*/  LDL.LU R21, [R1+0x3d18] ;  /* 0x003d180001157983 */ /* 0x000ee20000300800 */
[----:B--2---:R-:W2:Y:S04]  /*1b8b0*/  LDL.LU R0, [R1+0x3d14] ;  /* 0x003d140001007983 */ /* 0x004ea80000300800 */
[----:B------:R-:W0:Y:S04]  /*1b8c0*/  S2R R5, SR_TID.X ;  /* 0x0000000000057919 */ /* 0x000e280000002100 */
[----:B--2---:R1:W-:Y:S04]  /*1b8d0*/  STS.U16 [R24+0x12d00], R0 ;  /* 0x012d000018007388 */ /* 0x0043e80000000400 */
[----:B-1----:R-:W2:Y:S01]  /*1b8e0*/  LDL.LU R0, [R1+0x3d10] ;  /* 0x003d100001007983 */ /* 0x002ea20000300800 */
[----:B0-----:R-:W-:Y:S01]  /*1b8f0*/  SHF.R.S32.HI R5, RZ, 0x6, R5 ;  /* 0x00000006ff057819 */ /* 0x001fe20000011405 */
[----:B------:R2:W-:Y:S03]  /*1b900*/  STS.U16 [R24+0x13100], R4 ;  /* 0x0131000418007388 */ /* 0x0005e60000000400 */
[----:B------:R-:W-:Y:S01]  /*1b910*/  SGXT R5, R5, 0x1 ;  /* 0x000000010505781a */ /* 0x000fe20000000200 */
[----:B------:R0:W-:Y:S01]  /*1b920*/  STS.U16 [R24+0x13500], R22 ;  /* 0x0135001618007388 */ /* 0x0001e20000000400 */
[----:B------:R1:W-:Y:S02]  /*1b930*/  STS.U16 [R24+0x13900], R23 ;  /* 0x0139001718007388 */ /* 0x0003e40000000400 */
[----:B------:R0:W-:Y:S02]  /*1b940*/  STS.U16 [R24+0x13d00], R25 ;  /* 0x013d001918007388 */ /* 0x0001e40000000400 */
[----:B--2---:R-:W-:-:S05]  /*1b950*/  IMAD.SHL.U32 R4, R0, 0x2, RZ ;  /* 0x0000000200047824 */ /* 0x004fca00078e00ff */
[----:B------:R-:W-:Y:S02]  /*1b960*/  LOP3.LUT R4, R4, 0x90, R5, 0x78, !PT ;  /* 0x0000009004047812 */ /* 0x000fe400078e7805 */
[----:B------:R-:W2:Y:S01]  /*1b970*/  LDL.LU R5, [R1+0x10] ;  /* 0x0000100001057983 */ /* 0x000ea20000300800 */
[----:B0-----:R-:W3:Y:S01]  /*1b980*/  LDL.LU R22, [R1+0x3d0c] ;  /* 0x003d0c0001167983 */ /* 0x001ee20000300800 */
[----:B------:R-:W-:Y:S01]  /*1b990*/  LOP3.LUT R4, R4, 0x40, RZ, 0x3c, !PT ;  /* 0x0000004004047812 */ /* 0x000fe200078e3cff */
[----:B-1----:R-:W3:Y:S01]  /*1b9a0*/  LDL.LU R23, [R1+0x3d08] ;  /* 0x003d080001177983 */ /* 0x002ee20000300800 */
[----:B------:R-:W3:Y:S01]  /*1b9b0*/  LDL.LU R24, [R1+0x3d04] ;  /* 0x003d040001187983 */ /* 0x000ee20000300800 */
[----:B------:R-:W3:Y:S03]  /*1b9c0*/  LDL.LU R25, [R1+0x3d00] ;  /* 0x003d000001197983 */ /* 0x000ee60000300800 */
[----:B------:R0:W-:Y:S01]  /*1b9d0*/  STS.U16 [R4+0x10200], R26 ;  /* 0x0102001a04007388 */ /* 0x0001e20000000400 */
[----:B------:R1:W-:Y:S02]  /*1b9e0*/  STS.U16 [R4+0x10600], R27 ;  /* 0x0106001b04007388 */ /* 0x0003e40000000400 */
[----:B------:R4:W-:Y:S02]  /*1b9f0*/  STS.U16 [R4+0x10a00], R29 ;  /* 0x010a001d04007388 */ /* 0x0009e40000000400 */
[----:B------:R4:W-:Y:S01]  /*1ba00*/  STS.U16 [R4+0x10e00], R3 ;  /* 0x010e000304007388 */ /* 0x0009e20000000400 */
[----:B0-----:R-:W3:Y:S01]  /*1ba10*/  LDL.LU R26, [R1+0x3cfc] ;  /* 0x003cfc00011a7983 */ /* 0x001ee20000300800 */
[----:B-1----:R-:W3:Y:S02]  /*1ba20*/  LDL.LU R27, [R1+0x3cf8] ;  /* 0x003cf800011b7983 */ /* 0x002ee40000300800 */
[----:B----4-:R-:W4:Y:S02]  /*1ba30*/  LDL.LU R29, [R1+0x3cf4] ;  /* 0x003cf400011d7983 */ /* 0x010f240000300800 */
[----:B------:R-:W3:Y:S01]  /*1ba40*/  LDL.LU R3, [R1+0x3cf0] ;  /* 0x003cf00001037983 */ /* 0x000ee20000300800 */
[----:B--2---:R-:W-:Y:S01]  /*1ba50*/  STS.U16 [R4+0x11200], R5 ;  /* 0x0112000504007388 */ /* 0x004fe20000000400 */
[----:B------:R-:W-:Y:S02]  /*1ba60*/  STS.U16 [R4+0x11600], R28 ;  /* 0x0116001c04007388 */ /* 0x000fe40000000400 */
[----:B------:R-:W-:Y:S01]  /*1ba70*/  STS.U16 [R4+0x11a00], R2 ;  /* 0x011a000204007388 */ /* 0x000fe20000000400 */
[----:B---3--:R0:W-:Y:S04]  /*1ba80*/  STS.U16 [R4+0x11e00], R3 ;  /* 0x011e000304007388 */ /* 0x0081e80000000400 */
[----:B0-----:R-:W2:Y:S01]  /*1ba90*/  LDL.LU R3, [R1+0x3cec] ;  /* 0x003cec0001037983 */ /* 0x001ea20000300800 */
[----:B----4-:R0:W-:Y:S03]  /*1baa0*/  STS.U16 [R4+0x12200], R29 ;  /* 0x0122001d04007388 */ /* 0x0101e60000000400 */
[----:B0-----:R-:W0:Y:S01]  /*1bab0*/  S2R R29, SR_TID.X ;  /* 0x00000000001d7919 */ /* 0x001e220000002100 */
[----:B------:R-:W-:-:S02]  /*1bac0*/  IMAD.SHL.U32 R0, R0, 0x2, RZ ;  /* 0x0000000200007824 */ /* 0x000fc400078e00ff */
[----:B------:R-:W-:Y:S02]  /*1bad0*/  STS.U16 [R4+0x12600], R27 ;  /* 0x0126001b04007388 */ /* 0x000fe40000000400 */
[----:B------:R-:W-:Y:S01]  /*1bae0*/  STS.U16 [R4+0x12a00], R26 ;  /* 0x012a001a04007388 */ /* 0x000fe20000000400 */
[----:B------:R-:W-:Y:S01]  /*1baf0*/  STS.U16 [R4+0x12e00], R25 ;  /* 0x012e001904007388 */ /* 0x000fe20000000400 */
[----:B------:R-:W-:Y:S02]  /*1bb00*/  STS.U16 [R4+0x13200], R24 ;  /* 0x0132001804007388 */ /* 0x000fe40000000400 */
[----:B------:R-:W-:Y:S02]  /*1bb10*/  STS.U16 [R4+0x13600], R23 ;  /* 0x0136001704007388 */ /* 0x000fe40000000400 */
[----:B------:R-:W-:Y:S01]  /*1bb20*/  STS.U16 [R4+0x13a00], R22 ;  /* 0x013a001604007388 */ /* 0x000fe20000000400 */
[----:B------:R-:W-:Y:S01]  /*1bb30*/  STS.U16 [R4+0x13e00], R21 ;  /* 0x013e001504007388 */ /* 0x000fe20000000400 */
[----:B0-----:R-:W-:-:S04]  /*1bb40*/  SHF.R.S32.HI R2, RZ, 0x6, R29 ;  /* 0x00000006ff027819 */ /* 0x001fc8000001141d */
[----:B------:R-:W-:-:S04]  /*1bb50*/  SGXT R2, R2, 0x1 ;  /* 0x000000010202781a */ /* 0x000fc80000000200 */
[----:B------:R-:W-:-:S04]  /*1bb60*/  LOP3.LUT R0, R0, 0x90, R2, 0x78, !PT ;  /* 0x0000009000007812 */ /* 0x000fc800078e7802 */
[----:B------:R-:W-:Y:S01]  /*1bb70*/  LOP3.LUT R0, R0, 0x60, RZ, 0x3c, !PT ;  /* 0x0000006000007812 */ /* 0x000fe200078e3cff */
[----:B------:R-:W0:Y:S01]  /*1bb80*/  S2R R5, SR_TID.X ;  /* 0x0000000000057919 */ /* 0x000e220000002100 */
[----:B------:R-:W-:Y:S01]  /*1bb90*/  IMAD.SHL.U32 R29, R29, 0x2, RZ ;  /* 0x000000021d1d7824 */ /* 0x000fe200078e00ff */
[----:B0-----:R-:W-:-:S05]  /*1bba0*/  LOP3.LUT R5, R5, 0x7, RZ, 0xc0, !PT ;  /* 0x0000000705057812 */ /* 0x001fca00078ec0ff */
[----:B------:R-:W-:-:S05]  /*1bbb0*/  IMAD R5, R5, 0x90, RZ ;  /* 0x0000009005057824 */ /* 0x000fca00078e02ff */
[----:B------:R-:W-:Y:S01]  /*1bbc0*/  LOP3.LUT R29, R5, 0x30, R29, 0x78, !PT ;  /* 0x00000030051d7812 */ /* 0x000fe200078e781d */
[----:B--2---:R0:W-:Y:S01]  /*1bbd0*/  STS.U16 [R0+0x13f00], R3 ;  /* 0x013f000300007388 */ /* 0x0041e20000000400 */
        /* <DEDUP_REMOVED lines=15> */
[----:B------:R-:W-:Y:S06]  /*1bcd0*/  BAR.SYNC.DEFER_BLOCKING 0x0 ;  /* 0x0000000000007b1d */ /* 0x000fec0000010000 */
[----:B0-----:R-:W2:Y:S04]  /*1bce0*/  LDL.LU R3, [R1+0x3ce8] ;  /* 0x003ce80001037983 */ /* 0x001ea80000300800 */
[----:B------:R-:W0:Y:S04]  /*1bcf0*/  LDSM.16.M88.4 R8, [R29+0x10000] ;  /* 0x010000001d08783b */ /* 0x000e280000000200 */
[----:B------:R-:W1:Y:S04]  /*1bd00*/  LDSM.16.M88.4 R24, [R29+0x10c00] ;  /* 0x010c00001d18783b */ /* 0x000e680000000200 */
[----:B------:R-:W3:Y:S04]  /*1bd10*/  LDSM.16.M88.4 R4, [R29+0x10800] ;  /* 0x010800001d04783b */ /* 0x000ee80000000200 */
[----:B------:R-:W4:Y:S04]  /*1bd20*/  LDSM.16.M88.4 R16, [R29+0x10400] ;  /* 0x010400001d10783b */ /* 0x000f280000000200 */
[----:B------:R-:W-:Y:S04]  /*1bd30*/  LDSM.16.M88.4 R12, [R29+0x11800] ;  /* 0x011800001d0c783b */ /* 0x000fe80000000200 */
[----:B0-----:R-:W-:Y:S01]  /*1bd40*/  STL.64 [R1+0x20], R8 ;  /* 0x0000200801007387 */ /* 0x001fe20000100a00 */
[----:B------:R-:W-:Y:S02]  /*1bd50*/  STL.64 [R1+0x28], R10 ;  /* 0x0000280a01007387 */ /* 0x000fe40000100a00 */
[----:B-1----:R-:W-:Y:S02]  /*1bd60*/  STL.64 [R1+0x3cc0], R26 ;  /* 0x003cc01a01007387 */ /* 0x002fe40000100a00 */
[----:B---3--:R-:W-:Y:S01]  /*1bd70*/  STL.64 [R1], R4 ;  /* 0x0000000401007387 */ /* 0x008fe20000100a00 */
[----:B------:R-:W0:Y:S04]  /*1bd80*/  LDSM.16.M88.4 R8, [R29+0x11000] ;  /* 0x011000001d08783b */ /* 0x000e280000000200 */
[----:B------:R-:W-:Y:S02]  /*1bd90*/  STL.64 [R1+0x8], R6 ;  /* 0x0000080601007387 */ /* 0x000fe40000100a00 */
[----:B------:R-:W1:Y:S04]  /*1bda0*/  LDSM.16.M88.4 R4, [R29+0x11400] ;  /* 0x011400001d04783b */ /* 0x000e680000000200 */
[----:B----4-:R-:W-:Y:S02]  /*1bdb0*/  STL.64 [R1+0x10], R16 ;  /* 0x0000101001007387 */ /* 0x010fe40000100a00 */
[----:B------:R-:W-:Y:S01]  /*1bdc0*/  STL.64 [R1+0x18], R18 ;  /* 0x0000181201007387 */ /* 0x000fe20000100a00 */
[----:B------:R-:W-:Y:S01]  /*1bdd0*/  STL.64 [R1+0x3ce0], R16 ;  /* 0x003ce01001007387 */ /* 0x000fe20000100a00 */
[----:B------:R3:W-:Y:S03]  /*1bde0*/  STL.64 [R1+0x3cb8], R24 ;  /* 0x003cb81801007387 */ /* 0x0007e60000100a00 */
[----:B0-----:R-:W-:Y:S01]  /*1bdf0*/  STL [R1+0x367c], R10 ;  /* 0x00367c0a01007387 */ /* 0x001fe20000100800 */
[----:B------:R-:W-:Y:S02]  /*1be00*/  STL [R1+0x3678], R11 ;  /* 0x0036780b01007387 */ /* 0x000fe40000100800 */
[----:B-1----:R-:W-:Y:S02]  /*1be10*/  STL [R1+0x3564], R6 ;  /* 0x0035640601007387 */ /* 0x002fe40000100800 */
[----:B------:R-:W-:Y:S01]  /*1be20*/  STL [R1+0x3560], R7 ;  /* 0x0035600701007387 */ /* 0x000fe20000100800 */
[----:B------:R-:W-:Y:S01]  /*1be30*/  STL.64 [R1+0x3cb0], R4 ;  /* 0x003cb00401007387 */ /* 0x000fe20000100a00 */
[----:B------:R-:W-:Y:S02]  /*1be40*/  STL.64 [R1+0x30], R12 ;  /* 0x0000300c01007387 */ /* 0x000fe40000100a00 */
[----:B------:R-:W-:Y:S02]  /*1be50*/  STL.64 [R1+0x38], R14 ;  /* 0x0000380e01007387 */ /* 0x000fe40000100a00 */
[----:B---3--:R-:W3:Y:S01]  /*1be60*/  LDL.64 R24, [R1] ;  /* 0x0000000001187983 */ /* 0x008ee20000100a00 */
[----:B------:R-:W0:Y:S04]  /*1be70*/  LDSM.16.M88.4 R4, [R29+0x11c00] ;  /* 0x011c00001d04783b */ /* 0x000e280000000200 */
[----:B------:R-:W4:Y:S01]  /*1be80*/  LDL.64 R16, [R1+0x20] ;  /* 0x0000200001107983 */ /* 0x000f220000100a00 */
[----:B------:R-:W-:-:S02]  /*1be90*/  IMAD.MOV.U32 R2, RZ, RZ, R13 ;  /* 0x000000ffff027224 */ /* 0x000fc400078e000d */
[----:B------:R-:W-:Y:S01]  /*1bea0*/  LDSM.16.M88.4 R12, [R29+0x12400] ;  /* 0x012400001d0c783b */ /* 0x000fe20000000200 */
[----:B--2---:R-:W-:Y:S04]  /*1beb0*/  LDSM.16.MT88.4 R20, [R3] ;  /* 0x000000000314783b */ /* 0x004fe80000004200 */
[----:B---3--:R-:W-:Y:S02]  /*1bec0*/  STL.64 [R1+0x3cd8], R24 ;  /* 0x003cd81801007387 */ /* 0x008fe40000100a00 */
[----:B------:R-:W1:Y:S04]  /*1bed0*/  LDSM.16.M88.4 R24, [R29+0x12000] ;  /* 0x012000001d18783b */ /* 0x000e680000000200 */
[----:B0-----:R-:W-:Y:S02]  /*1bee0*/  STL.64 [R1+0x150], R4 ;  /* 0x0001500401007387 */ /* 0x001fe40000100a00 */
[----:B------:R-:W-:Y:S02]  /*1bef0*/  STL.64 [R1+0x158], R6 ;  /* 0x0001580601007387 */ /* 0x000fe40000100a00 */
[----:B------:R-:W0:Y:S04]  /*1bf00*/  LDSM.16.M88.4 R4, [R29+0x12800] ;  /* 0x012800001d04783b */ /* 0x000e280000000200 */
[----:B-1----:R-:W-:Y:S01]  /*1bf10*/  STL.64 [R1+0x140], R24 ;  /* 0x0001401801007387 */ /* 0x002fe20000100a00 */
[----:B------:R-:W-:Y:S02]  /*1bf20*/  STL.64 [R1+0x148], R26 ;  /* 0x0001481a01007387 */ /* 0x000fe40000100a00 */
[----:B------:R-:W-:Y:S02]  /*1bf30*/  STL.64 [R1+0x130], R12 ;  /* 0x0001300c01007387 */ /* 0x000fe40000100a00 */
[----:B------:R-:W-:Y:S01]  /*1bf40*/  STL.64 [R1+0x138], R14 ;  /* 0x0001380e01007387 */ /* 0x000fe20000100a00 */
[----:B0-----:R-:W-:Y:S01]  /*1bf50*/  STL.64 [R1+0x120], R4 ;  /* 0x0001200401007387 */ /* 0x001fe20000100a00 */
[----:B------:R-:W-:-:S02]  /*1bf60*/  IMAD.MOV.U32 R28, RZ, RZ, R4 ;  /* 0x000000ffff1c7224 */ /* 0x000fc400078e0004 */
[----:B------:R-:W-:Y:S02]  /*1bf70*/  STL.64 [R1+0x128], R6 ;  /* 0x0001280601007387 */ /* 0x000fe40000100a00 */
[----:B------:R-:W-:Y:S01]  /*1bf80*/  IMAD.MOV.U32 R0, RZ, RZ, R5 ;  /* 0x000000ffff007224 */ /* 0x000fe200078e0005 */
[----:B------:R-:W-:Y:S04]  /*1bf90*/  LDSM.16.M88.4 R12, [R29+0x13800] ;  /* 0x013800001d0c783b */ /* 0x000fe80000000200 */
[----:B------:R-:W0:Y:S04]  /*1bfa0*/  LDSM.16.M88.4 R4, [R29+0x12c00] ;  /* 0x012c00001d04783b */ /* 0x000e280000000200 */
[----:B------:R-:W-:Y:S01]  /*1bfb0*/  STL [R1+0x3cac], R0 ;  /* 0x003cac0001007387 */ /* 0x000fe20000100800 */
[----:B------:R-:W-:Y:S03]  /*1bfc0*/  STL [R1+0x3ca8], R28 ;  /* 0x003ca81c01007387 */ /* 0x000fe60000100800 */
[----:B0-----:R-:W-:Y:S01]  /*1bfd0*/  STL.64 [R1+0x110], R4 ;  /* 0x0001100401007387 */ /* 0x001fe20000100a00 */
[----:B------:R-:W-:-:S02]  /*1bfe0*/  IMAD.MOV.U32 R11, RZ, RZ, R4 ;  /* 0x000000ffff0b7224 */ /* 0x000fc400078e0004 */
[----:B------:R-:W-:Y:S02]  /*1bff0*/  STL.64 [R1+0x118], R6 ;  /* 0x0001180601007387 */ /* 0x000fe40000100a00 */
[----:B------:R-:W-:Y:S01]  /*1c000*/  IMAD.MOV.U32 R10, RZ, RZ, R5 ;  /* 0x000000ffff0a7224 */ /* 0x000fe200078e0005 */
[----:B------:R-:W2:Y:S04]  /*1c010*/  LDL.LU.64 R24, [R1+0xfb0] ;  /* 0x000fb00001187983 */ /* 0x000ea80000300a00 */
[----:B------:R-:W0:Y:S01]  /*1c020*/  LDSM.16.M88.4 R4, [R29+0x13000] ;  /* 0x013000001d04783b */ /* 0x000e220000000200 */
[----:B------:R-:W2:Y:S02]  /*1c030*/  LDL.LU.64 R26, [R1+0xfb8] ;  /* 0x000fb800011a7983 */ /* 0x000ea40000300a00 */
[----:B------:R-:W-:Y:S02]  /*1c040*/  STL.64 [R1+0x3cd0], R10 ;  /* 0x003cd00a01007387 */ /* 0x000fe40000100a00 */
[----:B------:R1:W-:Y:S02]  /*1c050*/  STL.64 [R1+0x3cc8], R8 ;  /* 0x003cc80801007387 */ /* 0x0003e40000100a00 */
[----:B-1----:R-:W3:Y:S01]  /*1c060*/  LDL.LU.64 R8, [R1+0xfa0] ;  /* 0x000fa00001087983 */ /* 0x002ee20000300a00 */
[----:B------:R-:W3:Y:S03]  /*1c070*/  LDL.LU.64 R10, [R1+0xfa8] ;  /* 0x000fa800010a7983 */ /* 0x000ee60000300a00 */
[----:B0-----:R-:W-:Y:S01]  /*1c080*/  STL.64 [R1+0x100], R4 ;  /* 0x0001000401007387 */ /* 0x001fe20000100a00 */
[----:B------:R-:W-:Y:S02]  /*1c090*/  STL.64 [R1+0x108], R6 ;  /* 0x0001080601007387 */ /* 0x000fe40000100a00 */
[----:B------:R-:W0:Y:S02]  /*1c0a0*/  LDSM.16.M88.4 R4, [R29+0x13400] ;  /* 0x013400001d04783b */ /* 0x000e240000000200 */
[----:B0-----:R0:W-:Y:S02]  /*1c0b0*/  STL.64 [R1+0xf0], R4 ;  /* 0x0000f00401007387 */ /* 0x0011e40000100a00 */
[----:B------:R-:W-:-:S02]  /*1c0c0*/  IMAD.MOV.U32 R0, RZ, RZ, R4 ;  /* 0x000000ffff007224 */ /* 0x000fc400078e0004 */
[----:B------:R1:W-:Y:S02]  /*1c0d0*/  STL.64 [R1+0xf8], R6 ;  /* 0x0000f80601007387 */ /* 0x0003e40000100a00 */
[----:B------:R-:W-:Y:S02]  /*1c0e0*/  IMAD.MOV.U32 R28, RZ, RZ, R5 ;  /* 0x000000ffff1c7224 */ /* 0x000fe400078e0005 */
[----:B0-----:R-:W2:Y:S01]  /*1c0f0*/  LDL.LU.64 R4, [R1+0xf90] ;  /* 0x000f900001047983 */ /* 0x001ea20000300a00 */
[----:B-1----:R-:W2:Y:S02]  /*1c100*/  LDL.LU.64 R6, [R1+0xf98] ;  /* 0x000f980001067983 */ /* 0x002ea40000300a00 */
[----:B------:R-:W-:Y:S02]  /*1c110*/  STL.64 [R1+0xe0], R12 ;  /* 0x0000e00c01007387 */ /* 0x000fe40000100a00 */
[----:B------:R-:W-:Y:S02]  /*1c120*/  STL.64 [R1+0xe8], R14 ;  /* 0x0000e80e01007387 */ /* 0x000fe40000100a00 */
[----:B------:R-:W0:Y:S04]  /*1c130*/  LDSM.16.M88.4 R12, [R29+0x13c00] ;  /* 0x013c00001d0c783b */ /* 0x000e280000000200 */
[----:B0-----:R-:W-:Y:S01]  /*1c140*/  STL.64 [R1+0xd0], R12 ;  /* 0x0000d00c01007387 */ /* 0x001fe20000100a00 */
[----:B------:R-:W-:Y:S02]  /*1c150*/  STL.64 [R1+0xd8], R14 ;  /* 0x0000d80e01007387 */ /* 0x000fe40000100a00 */
[----:B------:R-:W0:Y:S02]  /*1c160*/  LDSM.16.MT88.4 R12, [R3+0x80] ;  /* 0x00008000030c783b */ /* 0x000e240000004200 */
[----:B0-----:R-:W-:Y:S02]  /*1c170*/  STL.64 [R1+0x3c40], R14 ;  /* 0x003c400e01007387 */ /* 0x001fe40000100a00 */
[----:B------:R0:W-:Y:S02]  /*1c180*/  STL.64 [R1+0x3c38], R12 ;  /* 0x003c380c01007387 */ /* 0x0001e40000100a00 */
[----:B0-----:R-:W4:Y:S01]  /*1c190*/  LDL.LU.64 R12, [R1+0xfc0] ;  /* 0x000fc000010c7983 */ /* 0x001f220000300a00 */
[----:B------:R-:W4:Y:S02]  /*1c1a0*/  LDL.LU.64 R14, [R1+0xfc8] ;  /* 0x000fc800010e7983 */ /* 0x000f240000300a00 */
[C---:B----4-:R-:W-:Y:S11]  /*1c1b0*/  HMMA.16816.F32.BF16 R12, R20.reuse, R16, R12 ;  /* 0x00000010140c723c */ /* 0x050ff6000004180c */
[----:B------:R-:W-:Y:S11]  /*1c1c0*/  @!UPT UIADD3 URZ, URZ, URZ, URZ ;  /* 0x0000003f3f3ff290 */ /* 0x000ff6000fffe03f */
[----:B------:R-:W-:Y:S01]  /*1c1d0*/  @!UPT UIADD3 URZ, URZ, URZ, URZ ;  /* 0x0000003f3f3ff290 */ /* 0x000fe2000fffe03f */
[----:B------:R-:W-:Y:S01]  /*1c1e0*/  STL.64 [R1+0x520], R12 ;  /* 0x0005200c01007387 */ /* 0x000fe20000100a00 */
[----:B------:R0:W-:Y:S02]  /*1c1f0*/  STL.64 [R1+0x528], R14 ;  /* 0x0005280e01007387 */ /* 0x0001e40000100a00 */
[----:B0-----:R-:W-:Y:S02]  /*1c200*/  IMAD.MOV.U32 R15, RZ, RZ, R16 ;  /* 0x000000ffff0f7224 */ /* 0x001fe400078e0010 */
[----:B------:R-:W-:Y:S02]  /*1c210*/  IMAD.MOV.U32 R14, RZ, RZ, R17 ;  /* 0x000000ffff0e7224 */ /* 0x000fe400078e0011 */
[----:B------:R-:W2:Y:S02]  /*1c220*/  LDL.LU.64 R16, [R1+0x3ce0] ;  /* 0x003ce00001107983 */ /* 0x000ea40000300a00 */
[C---:B--2---:R-:W-:Y:S02]  /*1c230*/  HMMA.16816.F32.BF16 R16, R20.reuse, R16, R24 ;  /* 0x000000101410723c */ /* 0x044fe40000041818 */
[----:B------:R-:W3:Y:S11]  /*1c240*/  LDL.LU.64 R24, [R1+0x3cd8] ;  /* 0x003cd80001187983 */ /* 0x000ef60000300a00 */
[----:B------:R-:W-:Y:S10]  /*1c250*/  @!UPT UIADD3 URZ, URZ, URZ, URZ ;  /* 0x0000003f3f3ff290 */ /* 0x000ff4000fffe03f */
[----:B------:R0:W-:Y:S01]  /*1c260*/  STL.64 [R1+0x510], R16 ;  /* 0x0005101001007387 */ /* 0x0001e20000100a00 */
[----:B------:R-:W-:Y:S02]  /*1c270*/  IMAD.MOV.U32 R29, RZ, RZ, R19 ;  /* 0x000000ffff1d7224 */ /* 0x000fe400078e0013 */
[----:B------:R1:W-:Y:S01]  /*1c280*/  STL [R1+0x518], R18 ;  /* 0x0005181201007387 */ /* 0x0003e20000100800 */
[----:B0-----:R-:W2:Y:S01]  /*1c290*/  LDL.LU.64 R16, [R1+0xdb0] ;  /* 0x000db00001107983 */ /* 0x001ea20000300a00 */
[----:B-1----:R-:W2:Y:S02]  /*1c2a0*/  LDL.LU.64 R18, [R1+0xdb8] ;  /* 0x000db80001127983 */ /* 0x002ea40000300a00 */
[----:B------:R-:W-:Y:S01]  /*1c2b0*/  STL [R1+0x3610], R29 ;  /* 0x0036101d01007387 */ /* 0x000fe20000100800 */
[C---:B---3--:R-:W-:Y:S01]  /*1c2c0*/  HMMA.16816.F32.BF16 R8, R20.reuse, R24, R8 ;  /* 0x000000181408723c */ /* 0x048fe20000041808 */
[----:B------:R-:W-:Y:S02]  /*1c2d0*/  IMAD.MOV.U32 R13, RZ, RZ, R24 ;  /* 0x000000ffff0d7224 */ /* 0x000fe400078e0018 */
[----:B------:R-:W-:Y:S11]  /*1c2e0*/  IMAD.MOV.U32 R12, RZ, RZ, R25 ;  /* 0x000000ffff0c7224 */ /* 0x000ff600078e0019 */
[----:B------:R-:W-:Y:S09]  /*1c2f0*/  @!UPT UIADD3 URZ, URZ, URZ, URZ ;  /* 0x0000003f3f3ff290 */ /* 0x000ff2000fffe03f */
[----:B------:R-:W-:Y:S01]  /*1c300*/  STL.64 [R1+0x500], R8 ;  /* 0x0005000801007387 */ /* 0x000fe20000100a00 */
[----:B------:R0:W-:Y:S03]  /*1c310*/  STL.64 [R1+0x508], R10 ;  /* 0x0005080a01007387 */ /* 0x0001e60000100a00 */
[----:B0-----:R-:W3:Y:S01]  /*1c320*/  LDL.LU.64 R10, [R1+0x3cd0] ;  /* 0x003cd000010a7983 */ /* 0x001ee20000300a00 */
[----:B------:R-:W4:Y:S02]  /*1c330*/  LDL.LU.64 R8, [R1+0x3cc8] ;  /* 0x003cc80001087983 */ /* 0x000f240000300a00 */
[----:B------:R-:W2:Y:S02]  /*1c340*/  LDL.LU.64 R26, [R1+0x3cc0] ;  /* 0x003cc000011a7983 */ /* 0x000ea40000300a00 */
[----:B------:R-:W2:Y:S02]  /*1c350*/  LDL.LU.64 R24, [R1+0x3cb8] ;  /* 0x003cb80001187983 */ /* 0x000ea40000300a00 */
[C---:B--2---:R-:W-:Y:S11]  /*1c360*/  HMMA.16816.F32.BF16 R4, R20.reuse, R24, R4 ;  /* 0x000000181404723c */ /* 0x044ff60000041804 */
[----:B------:R-:W-:Y:S11]  /*1c370*/  @!UPT UIADD3 URZ, URZ, URZ, URZ ;  /* 0x0000003f3f3ff290 */ /* 0x000ff6000fffe03f */
[----:B------:R-:W-:Y:S01]  /*1c380*/  @!UPT UIADD3 URZ, URZ, URZ, URZ ;  /* 0x0000003f3f3ff290 */ /* 0x000fe2000fffe03f */
[----:B------:R0:W-:Y:S01]  /*1c390*/  STL.64 [R1+0x4f0], R4 ;  /* 0x0004f00401007387 */ /* 0x0001e20000100a00 */
[----:B------:R-:W-:Y:S03]  /*1c3a0*/  STL.64 [R1+0x4f8], R6 ;  /* 0x0004f80601007387 */ /* 0x000fe60000100a00 */
[----:B0-----:R-:W2:Y:S01]  /*1c3b0*/  LDL.LU.64 R4, [R1+0x3cb0] ;  /* 0x003cb00001047983 */ /* 0x001ea20000300a00 */
[----:B------:R-:W-:Y:S02]  /*1c3c0*/  STL.64 [R1+0x3bf0], R26 ;  /* 0x003bf01a01007387 */ /* 0x000fe40000100a00 */
[----:B------:R0:W-:Y:S02]  /*1c3d0*/  STL.64 [R1+0x3be8], R24 ;  /* 0x003be81801007387 */ /* 0x0001e40000100a00 */
[----:B0-----:R-:W4:Y:S01]  /*1c3e0*/  LDL.LU.64 R24, [R1+0xde0] ;  /* 0x000de00001187983 */ /* 0x001f220000300a00 */
[----:B------:R-:W4:Y:S01]  /*1c3f0*/  LDL.LU.64 R26, [R1+0xde8] ;  /* 0x000de800011a7983 */ /* 0x000f220000300a00 */
[C---:B--2---:R-:W-:Y:S08]  /*1c400*/  HMMA.16816.F32.BF16 R16, R20.reuse, R4, R16 ;  /* 0x000000041410723c */ /* 0x044ff00000041810 */
[----:B----4-:R-:W-:Y:S11]  /*1c410*/  HMMA.16816.F32.BF16 R24, R20, R8, R24 ;  /* 0x000000081418723c */ /* 0x010ff60000041818 */
[----:B------:R-:W-:Y:S11]  /*1c420*/  @!UPT UIADD3 URZ, URZ, URZ, URZ ;  /* 0x0000003f3f3ff290 */ /* 0x000ff6000fffe03f */
[----:B------:R-:W-:Y:S02]  /*1c430*/  @!UPT UIADD3 URZ, URZ, URZ, URZ ;  /* 0x0000003f3f3ff290 */ /* 0x000fe4000fffe03f */
[----:B------:R-:W-:Y:S02]  /*1c440*/  IMAD.MOV.U32 R7, RZ, RZ, R25 ;  /* 0x000000ffff077224 */ /* 0x000fe400078e0019 */
[----:B------:R-:W-:Y:S01]  /*1c450*/  IMAD.MOV.U32 R6, RZ, RZ, R24 ;  /* 0x000000ffff067224 */ /* 0x000fe200078e0018 */
[----:B------:R-:W-:Y:S01]  /*1c460*/  STL.64 [R1+0x4e8], R26 ;  /* 0x0004e81a01007387 */ /* 0x000fe20000100a00 */
[----:B------:R0:W-:Y:S02]  /*1c470*/  STL.64 [R1+0x3ca0], R8 ;  /* 0x003ca00801007387 */ /* 0x0001e40000100a00 */
[----:B------:R-:W-:Y:S02]  /*1c480*/  IMAD.MOV.U32 R24, RZ, RZ, R13 ;  /* 0x000000ffff187224 */ /* 0x000fe400078e000d */
[----:B------:R-:W-:Y:S02]  /*1c490*/  IMAD.MOV.U32 R25, RZ, RZ, R12 ;  /* 0x000000ffff197224 */ /* 0x000fe400078e000c */
[----:B---3--:R-:W-:-:S02]  /*1c4a0*/  IMAD.MOV.U32 R12, RZ, RZ, R11 ;  /* 0x000000ffff0c7224 */ /* 0x008fc400078e000b */
[----:B------:R-:W-:Y:S01]  /*1c4b0*/  IMAD.MOV.U32 R13, RZ, RZ, R10 ;  /* 0x000000ffff0d7224 */ /* 0x000fe200078e000a */
[----:B0-----:R-:W2:Y:S01]  /*1c4c0*/  LDL R8, [R1+0x30] ;  /* 0x0000300001087983 */ /* 0x001ea20000100800 */
[----:B------:R-:W-:Y:S02]  /*1c4d0*/  STL [R1+0x3854], R7 ;  /* 0x0038540701007387 */ /* 0x000fe40000100800 */
[----:B------:R-:W-:Y:S02]  /*1c4e0*/  STL [R1+0x3850], R6 ;  /* 0x0038500601007387 */ /* 0x000fe40000100800 */
[----:B------:R-:W-:Y:S01]  /*1c4f0*/  STL.64 [R1+0x4d0], R16 ;  /* 0x0004d01001007387 */ /* 0x000fe20000100a00 */
[----:B------:R-:W-:Y:S01]  /*1c500*/  STL [R1+0x4d8], R18 ;  /* 0x0004d81201007387 */ /* 0x000fe20000100800 */
[----:B------:R0:W-:Y:S03]  /*1c510*/  STL.64 [R1+0x3c50], R4 ;  /* 0x003c500401007387 */ /* 0x0001e60000100a00 */
[----:B0-----:R-:W3:Y:S01]  /*1c520*/  LDL.64 R4, [R1+0x150] ;  /* 0x0001500001047983 */ /* 0x001ee20000100a00 */
[----:B------:R0:W-:Y:S03]  /*1c530*/  STL.64 [R1+0x3c88], R12 ;  /* 0x003c880c01007387 */ /* 0x0001e60000100a00 */
[----:B0-----:R-:W4:Y:S01]  /*1c540*/  LDL.64 R12, [R1+0x130] ;  /* 0x00013000010c7983 */ /* 0x001f220000100a00 */
[----:B------:R-:W-:-:S02]  /*1c550*/  IMAD.MOV.U32 R9, RZ, RZ, R2 ;  /* 0x000000ffff097224 */ /* 0x000fc400078e0002 */
[----:B------:R-:W-:Y:S02]  /*1c560*/  IMAD.MOV.U32 R2, RZ, RZ, R19 ;  /* 0x000000ffff027224 */ /* 0x000fe400078e0013 */
[----:B------:R-:W0:Y:S04]  /*1c570*/  LDSM.16.MT88.4 R16, [R3+0x100] ;  /* 0x000100000310783b */ /* 0x000e280000004200 */
[----:B----4-:R1:W-:Y:S04]  /*1c580*/  STL.64 [R1+0x3c98], R12 ;  /* 0x003c980c01007387 */ /* 0x0103e80000100a00 */
[----:B-1----:R-:W4:Y:S01]  /*1c590*/  LDL.64 R12, [R1+0x140] ;  /* 0x00014000010c7983 */ /* 0x002f220000100a00 */
[----:B------:R1:W-:Y:S03]  /*1c5a0*/  STL.64 [R1+0x3c08], R24 ;  /* 0x003c081801007387 */ /* 0x0003e60000100a00 */
[----:B-1----:R-:W2:Y:S01]  /*1c5b0*/  LDL.LU.64 R24, [R1+0xdd0] ;  /* 0x000dd00001187983 */ /* 0x002ea20000300a00 */
[----:B------:R-:W2:Y:S02]  /*1c5c0*/  LDL.LU.64 R26, [R1+0xdd8] ;  /* 0x000dd800011a7983 */ /* 0x000ea40000300a00 */
[----:B------:R-:W-:Y:S02]  /*1c5d0*/  STL [R1+0x3614], R2 ;  /* 0x0036140201007387 */ /* 0x000fe40000100800 */
[----:B------:R-:W-:Y:S01]  /*1c5e0*/  STL [R1+0x3bd0], R3 ;  /* 0x003bd00301007387 */ /* 0x000fe20000100800 */
[----:B0-----:R-:W-:Y:S01]  /*1c5f0*/  STL.64 [R1+0x3b68], R18 ;  /* 0x003b681201007387 */ /* 0x001fe20000100a00 */
[----:B------:R0:W-:Y:S03]  /*1c600*/  STL.64 [R1+0x3b60], R16 ;  /* 0x003b601001007387 */ /* 0x0001e60000100a00 */
[----:B0-----:R-:W3:Y:S01]  /*1c610*/  LDL.64 R16, [R1+0xd0] ;  /* 0x0000d00001107983 */ /* 0x001ee20000100a00 */
[C---:B--2---:R-:W-:Y:S03]  /*1c620*/  HMMA.16816.F32.BF16 R24, R20.reuse, R8, R24 ;  /* 0x000000081418723c */ /* 0x044fe60000041818 */
[----:B---3--:R0:W-:Y:S04]  /*1c630*/  STL.64 [R1+0x3c90], R16 ;  /* 0x003c901001007387 */ /* 0x0081e80000100a00 */
[----:B0-----:R-:W2:Y:S01]  /*1c640*/  LDL.LU.64 R16, [R1+0xdc0] ;  /* 0x000dc00001107983 */ /* 0x001ea20000300a00 */
[----:B------:R-:W2:Y:S02]  /*1c650*/  LDL.LU.64 R18, [R1+0xdc8] ;  /* 0x000dc80001127983 */ /* 0x000ea40000300a00 */
[----:B------:R-:W4:Y:S02]  /*1c660*/  LDL.LU.64 R8, [R1+0xcc0] ;  /* 0x000cc00001087983 */ /* 0x000f240000300a00 */
[----:B------:R-:W4:Y:S11]  /*1c670*/  LDL.LU.64 R10, [R1+0xcc8] ;  /* 0x000cc800010a7983 */ /* 0x000f360000300a00 */
[----:B------:R0:W-:Y:S01]  /*1c680*/  STL.64 [R1+0x850], R24 ;  /* 0x0008501801007387 */ /* 0x0001e20000100a00 */
[----:B------:R-:W-:Y:S03]  /*1c690*/  STL.64 [R1+0x858], R26 ;  /* 0x0008581a01007387 */ /* 0x000fe60000100a00 */
[----:B0-----:R-:W3:Y:S01]  /*1c6a0*/  LDL.64 R24, [R1+0x10] ;  /* 0x0000100001187983 */ /* 0x001ee20000100a00 */
[----:B------:R-:W-:Y:S01]  /*1c6b0*/  IMAD.MOV.U32 R3, RZ, RZ, R5 ;  /* 0x000000ffff037224 */ /* 0x000fe200078e0005 */
[C---:B--2---:R-:W-:Y:S02]  /*1c6c0*/  HMMA.16816.F32.BF16 R16, R20.reuse, R4, R16 ;  /* 0x000000041410723c */ /* 0x044fe40000041810 */
[----:B---3--:R0:W-:Y:S11]  /*1c6d0*/  STL.64 [R1+0x3c20], R24 ;  /* 0x003c201801007387 */ /* 0x0081f60000100a00 */
[----:B------:R-:W-:Y:S10]  /*1c6e0*/  @!UPT UIADD3 URZ, URZ, URZ, URZ ;  /* 0x0000003f3f3ff290 */ /* 0x000ff4000fffe03f */
[----:B------:R1:W-:Y:S01]  /*1c6f0*/  STL.64 [R1+0x840], R16 ;  /* 0x0008401001007387 */ /* 0x0003e20000100a00 */
[----:B------:R2:W-:Y:S02]  /*1c700*/  STL.64 [R1+0x848], R18 ;  /* 0x0008481201007387 */ /* 0x0005e40000100a00 */
[----:B0-----:R-:W-:Y:S02]  /*1c710*/  IMAD.MOV.U32 R24, RZ, RZ, R15 ;  /* 0x000000ffff187224 */ /* 0x001fe400078e000f */
[----:B------:R-:W-:Y:S01]  /*1c720*/  IMAD.MOV.U32 R25, RZ, RZ, R14 ;  /* 0x000000ffff197224 */ /* 0x000fe200078e000e */
[----:B-1----:R-:W3:Y:S01]  /*1c730*/  LDL.LU.64 R16, [R1+0xcb0] ;  /* 0x000cb00001107983 */ /* 0x002ee20000300a00 */
[----:B--2---:R-:W3:Y:S02]  /*1c740*/  LDL.LU.64 R18, [R1+0xcb8] ;  /* 0x000cb80001127983 */ /* 0x004ee40000300a00 */
[----:B------:R-:W2:Y:S02]  /*1c750*/  LDL.LU.64 R4, [R1+0xc90] ;  /* 0x000c900001047983 */ /* 0x000ea40000300a00 */
[----:B------:R-:W2:Y:S01]  /*1c760*/  LDL.LU.64 R6, [R1+0xc98] ;  /* 0x000c980001067983 */ /* 0x000ea20000300a00 */
[----:B------:R0:W-:Y:S04]  /*1c770*/  STL.64 [R1+0x3c48], R24 ;  /* 0x003c481801007387 */ /* 0x0001e80000100a00 */
[----:B0-----:R-:W2:Y:S01]  /*1c780*/  LDL.64 R24, [R1+0xe0] ;  /* 0x0000e00001187983 */ /* 0x001ea20000100a00 */
[----:B----4-:R-:W-:Y:S03]  /*1c790*/  HMMA.16816.F32.BF16 R8, R20, R12, R8 ;  /* 0x0000000c1408723c */ /* 0x010fe60000041808 */
[----:B--2---:R0:W-:Y:S02]  /*1c7a0*/  STL.64 [R1+0x3c58], R24 ;  /* 0x003c581801007387 */ /* 0x0041e40000100a00 */
[----:B0-----:R-:W-:-:S02]  /*1c7b0*/  IMAD.MOV.U32 R24, RZ, RZ, R0 ;  /* 0x000000ffff187224 */ /* 0x001fc400078e0000 */
[----:B------:R-:W-:Y:S01]  /*1c7c0*/  IMAD.MOV.U32 R25, RZ, RZ, R28 ;  /* 0x000000ffff197224 */ /* 0x000fe200078e001c */
[----:B------:R-:W2:Y:S01]  /*1c7d0*/  LDL.LU R0, [R1+0x3cac] ;  /* 0x003cac0001007983 */ /* 0x000ea20000300800 */
[----:B------:R-:W4:Y:S03]  /*1c7e0*/  LDL.LU R28, [R1+0x3ca8] ;  /* 0x003ca800011c7983 */ /* 0x000f260000300800 */
[----:B------:R0:W-:Y:S04]  /*1c7f0*/  STL.64 [R1+0x3c70], R24 ;  /* 0x003c701801007387 */ /* 0x0001e80000100a00 */
[----:B0-----:R-:W2:Y:S07]  /*1c800*/  LDL.64 R24, [R1+0x100] ;  /* 0x0001000001187983 */ /* 0x001eae0000100a00 */
[----:B------:R0:W-:Y:S02]  /*1c810*/  STL.64 [R1+0x830], R8 ;  /* 0x0008300801007387 */ /* 0x0001e40000100a00 */
[----:B------:R1:W-:Y:S01]  /*1c820*/  STL.64 [R1+0x838], R10 ;  /* 0x0008380a01007387 */ /* 0x0003e20000100a00 */
[----:B0-----:R-:W2:Y:S01]  /*1c830*/  LDL.LU.64 R8, [R1+0x3ca0] ;  /* 0x003ca00001087983 */ /* 0x001ea20000300a00 */
[----:B-1----:R-:W-:-:S02]  /*1c840*/  IMAD.MOV.U32 R11, RZ, RZ, R12 ;  /* 0x000000ffff0b7224 */ /* 0x002fc400078e000c */
[----:B------:R-:W-:Y:S02]  /*1c850*/  IMAD.MOV.U32 R10, RZ, RZ, R13 ;  /* 0x000000ffff0a7224 */ /* 0x000fe400078e000d */
[----:B------:R-:W3:Y:S03]  /*1c860*/  LDL.LU.64 R12, [R1+0x3c98] ;  /* 0x003c9800010c7983 */ /* 0x000ee60000300a00 */
[----:B------:R-:W-:Y:S01]  /*1c870*/  STL.64 [R1+0x3be0], R10 ;  /* 0x003be00a01007387 */ /* 0x000fe20000100a00 */
[----:B---3--:R-:W-:Y:S01]  /*1c880*/  HMMA.16816.F32.BF16 R16, R20, R12, R16 ;  /* 0x0000000c1410723c */ /* 0x008fe20000041810 */
[----:B--2---:R-:W-:Y:S11]  /*1c890*/  STL.64 [R1+0x3bd8], R8 ;  /* 0x003bd80801007387 */ /* 0x004ff60000100a00 */
[----:B------:R-:W-:Y:S11]  /*1c8a0*/  @!UPT UIADD3 URZ, URZ, URZ, URZ ;  /* 0x0000003f3f3ff290 */ /* 0x000ff6000fffe03f */
[----:B------:R0:W-:Y:S01]  /*1c8b0*/  STL.64 [R1+0x820], R16 ;  /* 0x0008201001007387 */ /* 0x0001e20000100a00 */
[----:B------:R1:W-:Y:S03]  /*1c8c0*/  STL.64 [R1+0x828], R18 ;  /* 0x0008281201007387 */ /* 0x0003e60000100a00 */
[----:B0-----:R-:W2:Y:S01]  /*1c8d0*/  LDL.LU.64 R16, [R1+0x3c90] ;  /* 0x003c900001107983 */ /* 0x001ea20000300a00 */
[----:B-1----:R-:W-:Y:S02]  /*1c8e0*/  IMAD.MOV.U32 R19, RZ, RZ, R12 ;  /* 0x000000ffff137224 */ /* 0x002fe400078e000c */
[----:B------:R-:W-:Y:S02]  /*1c8f0*/  IMAD.MOV.U32 R18, RZ, RZ, R13 ;  /* 0x000000ffff127224 */ /* 0x000fe400078e000d */
[----:B------:R-:W3:Y:S03]  /*1c900*/  LDL.LU.64 R12, [R1+0x3c88] ;  /* 0x003c8800010c7983 */ /* 0x000ee60000300a00 */
[----:B------:R-:W-:Y:S01]  /*1c910*/  STL.64 [R1+0x3c68], R18 ;  /* 0x003c681201007387 */ /* 0x000fe20000100a00 */
[----:B--2---:R0:W-:Y:S04]  /*1c920*/  STL.64 [R1+0x3c60], R16 ;  /* 0x003c601001007387 */ /* 0x0041e80000100a00 */
[----:B0-----:R-:W2:Y:S01]  /*1c930*/  LDL.LU.64 R16, [R1+0xca0] ;  /* 0x000ca00001107983 */ /* 0x001ea20000300a00 */
[----:B------:R-:W2:Y:S02]  /*1c940*/  LDL.LU.64 R18, [R1+0xca8] ;  /* 0x000ca80001127983 */ /* 0x000ea40000300a00 */
[----:B----4-:R-:W-:-:S02]  /*1c950*/  IMAD.MOV.U32 R8, RZ, RZ, R28 ;  /* 0x000000ffff087224 */ /* 0x010fc400078e001c */
[----:B------:R-:W-:-:S07]  /*1c960*/  IMAD.MOV.U32 R9, RZ, RZ, R0 ;  /* 0x000000ffff097224 */ /* 0x000fce00078e0000 */
[C---:B--2---:R-:W-:Y:S01]  /*1c970*/  HMMA.16816.F32.BF16 R8, R20.reuse, R8, R16 ;  /* 0x000000081408723c */ /* 0x044fe20000041810 */
[----:B------:R-:W2:Y:S11]  /*1c980*/  LDL.LU.64 R16, [R1+0xc70] ;  /* 0x000c700001107983 */ /* 0x000eb60000300a00 */
[----:B------:R-:W-:Y:S11]  /*1c990*/  @!UPT UIADD3 URZ, URZ, URZ, URZ ;  /* 0x0000003f3f3ff290 */ /* 0x000ff6000fffe03f */
[----:B------:R-:W-:Y:S01]  /*1c9a0*/  STL.64 [R1+0x810], R8 ;  /* 0x0008100801007387 */ /* 0x000fe20000100a00 */
[----:B------:R-:W-:Y:S02]  /*1c9b0*/  STL.64 [R1+0x818], R10 ;  /* 0x0008180a01007387 */ /* 0x000fe40000100a00 */
[----:B------:R-:W4:Y:S01]  /*1c9c0*/  LDL.LU.64 R18, [R1+0xc78] ;  /* 0x000c780001127983 */ /* 0x000f220000300a00 */
[C---:B---3--:R-:W-:Y:S11]  /*1c9d0*/  HMMA.16816.F32.BF16 R4, R20.reuse, R12, R4 ;  /* 0x0000000c1404723c */ /* 0x048ff60000041804 */
[----:B------:R-:W-:Y:S11]  /*1c9e0*/  @!UPT UIADD3 URZ, URZ, URZ, URZ ;  /* 0x0000003f3f3ff290 */ /* 0x000ff6000fffe03f */
[----:B------:R-:W-:Y:S01]  /*1c9f0*/  @!UPT UIADD3 URZ, URZ, URZ, URZ ;  /* 0x0000003f3f3ff290 */ /* 0x000fe2000fffe03f */
[----:B------:R-:W-:Y:S01]  /*1ca00*/  STL.64 [R1+0x800], R4 ;  /* 0x0008000401007387 */ /* 0x000fe20000100a00 */
[----:B------:R-:W-:Y:S03]  /*1ca10*/  STL.64 [R1+0x808], R6 ;  /* 0x0008080601007387 */ /* 0x000fe60000100a00 */
[----:B----4-:R-:W-:Y:S01]  /*1ca20*/  STL.64 [R1+0x3c80], R18 ;  /* 0x003c801201007387 */ /* 0x010fe20000100a00 */
[----:B--2---:R0:W-:Y:S03]  /*1ca30*/  STL.64 [R1+0x3c78], R16 ;  /* 0x003c781001007387 */ /* 0x0041e60000100a00 */
[----:B0-----:R-:W2:Y:S01]  /*1ca40*/  LDL.LU.64 R16, [R1+0xc80] ;  /* 0x000c800001107983 */ /* 0x001ea20000300a00 */
[----:B------:R-:W2:Y:S02]  /*1ca50*/  LDL.LU.64 R18, [R1+0xc88] ;  /* 0x000c880001127983 */ /* 0x000ea40000300a00 */
[----:B------:R-:W3:Y:S02]  /*1ca60*/  LDL.LU.64 R4, [R1+0xc60] ;  /* 0x000c600001047983 */ /* 0x000ee40000300a00 */
[----:B------:R-:W3:Y:S01]  /*1ca70*/  LDL.LU.64 R6, [R1+0xc68] ;  /* 0x000c680001067983 */ /* 0x000ee20000300a00 */
[----:B------:R-:W4:Y:S01]  /*1ca80*/  LDL.LU.64 R12, [R1+0x950] ;  /* 0x00095000010c7983 */ /* 0x000f220000300a00 */
[----:B------:R-:W4:Y:S02]  /*1ca90*/  LDL.LU.64 R14, [R1+0x958] ;  /* 0x00095800010e7983 */ /* 0x000f240000300a00 */
[----:B------:R-:W2:Y:S02]  /*1caa0*/  LDL.LU.64 R8, [R1+0xf50] ;  /* 0x000f500001087983 */ /* 0x000ea40000300a00 */
[----:B------:R-:W2:Y:S02]  /*1cab0*/  LDL.LU.64 R10, [R1+0xf58] ;  /* 0x000f5800010a7983 */ /* 0x000ea40000300a00 */
[----:B--2---:R-:W-:Y:S01]  /*1cac0*/  STL.64 [R1+0x3c00], R10 ;  /* 0x003c000a01007387 */ /* 0x004fe20000100a00 */
[----:B------:R0:W-:Y:S03]  /*1cad0*/  STL.64 [R1+0x3bf8], R8 ;  /* 0x003bf80801007387 */ /* 0x0001e60000100a00 */
[----:B0-----:R-:W2:Y:S01]  /*1cae0*/  LDL.LU.64 R8, [R1+0xf60] ;  /* 0x000f600001087983 */ /* 0x001ea20000300a00 */
[----:B------:R-:W2:Y:S01]  /*1caf0*/  LDL.LU.64 R10, [R1+0xf68] ;  /* 0x000f6800010a7983 */ /* 0x000ea20000300a00 */
[----:B------:R-:W-:Y:S02]  /*1cb00*/  HMMA.16816.F32.BF16 R16, R20, R24, R16 ;  /* 0x000000181410723c */ /* 0x000fe40000041810 */
[----:B--2---:R-:W-:Y:S01]  /*1cb10*/  STL.64 [R1+0x3c18], R10 ;  /* 0x003c180a01007387 */ /* 0x004fe20000100a00 */
[----:B------:R0:W-:Y:S03]  /*1cb20*/  STL.64 [R1+0x3c10], R8 ;  /* 0x003c100801007387 */ /* 0x0001e60000100a00 */
[----:B0-----:R-:W2:Y:S01]  /*1cb30*/  LDL.LU.64 R8, [R1+0xf70] ;  /* 0x000f700001087983 */ /* 0x001ea20000300a00 */
[----:B------:R-:W2:Y:S02]  /*1cb40*/  LDL.LU.64 R10, [R1+0xf78] ;  /* 0x000f7800010a7983 */ /* 0x000ea40000300a00 */
[----:B------:R-:W-:-:S02]  /*1cb50*/  IMAD.MOV.U32 R29, RZ, RZ, R24 ;  /* 0x000000ffff1d7224 */ /* 0x000fc400078e0018 */
[----:B------:R-:W-:Y:S01]  /*1cb60*/  IMAD.MOV.U32 R28, RZ, RZ, R25 ;  /* 0x000000ffff1c7224 */ /* 0x000fe200078e0019 */
[----:B--2---:R-:W-:Y:S01]  /*1cb70*/  STL.64 [R1+0x3c30], R10 ;  /* 0x003c300a01007387 */ /* 0x004fe20000100a00 */
[----:B------:R0:W-:Y:S03]  /*1cb80*/  STL.64 [R1+0x3c28], R8 ;  /* 0x003c280801007387 */ /* 0x0001e60000100a00 */
[----:B0-----:R-:W2:Y:S01]  /*1cb90*/  LDL.LU.64 R8, [R1+0xf80] ;  /* 0x000f800001087983 */ /* 0x001ea20000300a00 */
[----:B------:R-:W2:Y:S06]  /*1cba0*/  LDL.LU.64 R10, [R1+0xf88] ;  /* 0x000f8800010a7983 */ /* 0x000eac0000300a00 */
[----:B------:R-:W-:Y:S02]  /*1cbb0*/  STL.64 [R1+0x7f0], R16 ;  /* 0x0007f01001007387 */ /* 0x000fe40000100a00 */
[----:B------:R0:W-:Y:S02]  /*1cbc0*/  STL.64 [R1+0x7f8], R18 ;  /* 0x0007f81201007387 */ /* 0x0001e40000100a00 */
[----:B0-----:R-:W2:Y:S01]  /*1cbd0*/  LDL.LU.64 R18, [R1+0x3c80] ;  /* 0x003c800001127983 */ /* 0x001ea20000300a00 */
[----:B------:R-:W2:Y:S02]  /*1cbe0*/  LDL.LU.64 R16, [R1+0x3c78] ;  /* 0x003c780001107983 */ /* 0x000ea40000300a00 */
[----:B------:R-:W2:Y:S02]  /*1cbf0*/  LDL.LU.64 R24, [R1+0x3c70] ;  /* 0x003c700001187983 */ /* 0x000ea40000300a00 */
[C---:B--2---:R-:W-:Y:S01]  /*1cc00*/  HMMA.16816.F32.BF16 R24, R20.reuse, R24, R16 ;  /* 0x000000181418723c */ /* 0x044fe20000041810 */
[----:B------:R-:W2:Y:S01]  /*1cc10*/  LDL.LU.64 R18, [R1+0x3c68] ;  /* 0x003c680001127983 */ /* 0x000ea20000300a00 */
[----:B------:R-:W4:Y:S11]  /*1cc20*/  LDL.LU.64 R16, [R1+0x3c60] ;  /* 0x003c600001107983 */ /* 0x000f360000300a00 */
[----:B------:R-:W-:Y:S10]  /*1cc30*/  @!UPT UIADD3 URZ, URZ, URZ, URZ ;  /* 0x0000003f3f3ff290 */ /* 0x000ff4000fffe03f */
[----:B------:R0:W-:Y:S01]  /*1cc40*/  STL.64 [R1+0x7e0], R24 ;  /* 0x0007e01801007387 */ /* 0x0001e20000100a00 */
[----:B------:R-:W-:Y:S03]  /*1cc50*/  STL.64 [R1+0x7e8], R26 ;  /* 0x0007e81a01007387 */ /* 0x000fe60000100a00 */
[----:B0-----:R-:W3:Y:S02]  /*1cc60*/  LDL.LU.64 R24, [R1+0x3c58] ;  /* 0x003c580001187983 */ /* 0x001ee40000300a00 */
[C---:B---3--:R-:W-:Y:S08]  /*1cc70*/  HMMA.16816.F32.BF16 R4, R20.reuse, R24, R4 ;  /* 0x000000181404723c */ /* 0x048ff00000041804 */
[----:B----4-:R-:W-:Y:S11]  /*1cc80*/  HMMA.16816.F32.BF16 R20, R20, R16, R12 ;  /* 0x000000101414723c */ /* 0x010ff6000004180c */
[----:B------:R-:W-:Y:S04]  /*1cc90*/  @!UPT UIADD3 URZ, URZ, URZ, URZ ;  /* 0x0000003f3f3ff290 */ /* 0x000fe8000fffe03f */
[----:B------:R0:W-:Y:S01]  /*1cca0*/  STL.64 [R1+0x7d0], R4 ;  /* 0x0007d00401007387 */ /* 0x0001e20000100a00 */
[----:B------:R1:W-:Y:S03]  /*1ccb0*/  STL.64 [R1+0x7d8], R6 ;  /* 0x0007d80601007387 */ /* 0x0003e60000100a00 */
[----:B0-----:R-:W3:Y:S01]  /*1ccc0*/  LDL.LU.64 R4, [R1+0x3c50] ;  /* 0x003c500001047983 */ /* 0x001ee20000300a00 */
[----:B-1----:R-:W-:Y:S02]  /*1ccd0*/  IMAD.MOV.U32 R7, RZ, RZ, R24 ;  /* 0x000000ffff077224 */ /* 0x002fe400078e0018 */
[----:B------:R-:W-:Y:S02]  /*1cce0*/  IMAD.MOV.U32 R6, RZ, RZ, R25 ;  /* 0x000000ffff067224 */ /* 0x000fe400078e0019 */
[----:B------:R-:W4:Y:S01]  /*1ccf0*/  LDL.LU.64 R24, [R1+0x3c48] ;  /* 0x003c480001187983 */ /* 0x000f220000300a00 */
[----:B------:R-:W4:Y:S02]  /*1cd00*/  LDL.LU.64 R14, [R1+0x3c40] ;  /* 0x003c4000010e7983 */ /* 0x000f240000300a00 */
[----:B------:R-:W4:Y:S02]  /*1cd10*/  LDL.LU.64 R12, [R1+0x3c38] ;  /* 0x003c3800010c7983 */ /* 0x000f240000300a00 */
[----:B------:R0:W-:Y:S01]  /*1cd20*/  STL.64 [R1+0x4b0], R20 ;  /* 0x0004b01401007387 */ /* 0x0001e20000100a00 */
[----:B------:R1:W-:Y:S04]  /*1cd30*/  STL.64 [R1+0x4b8], R22 ;  /* 0x0004b81601007387 */ /* 0x0003e80000100a00 */
[----:B0-----:R-:W3:Y:S01]  /*1cd40*/  LDL.LU.64 R20, [R1+0xd50] ;  /* 0x000d500001147983 */ /* 0x001ee20000300a00 */
[----:B-1----:R-:W3:Y:S02]  /*1cd50*/  LDL.LU.64 R22, [R1+0xd58] ;  /* 0x000d580001167983 */ /* 0x002ee40000300a00 */
[----:B------:R-:W-:Y:S01]  /*1cd60*/  STL.64 [R1+0x3b70], R16 ;  /* 0x003b701001007387 */ /* 0x000fe20000100a00 */
[C---:B----4-:R-:W-:Y:S01]  /*1cd70*/  HMMA.16816.F32.BF16 R24, R12.reuse, R24, R8 ;  /* 0x000000180c18723c */ /* 0x050fe20000041808 */
[----:B------:R-:W4:Y:S01]  /*1cd80*/  LDL.LU.64 R10, [R1+0x3c30] ;  /* 0x003c3000010a7983 */ /* 0x000f220000300a00 */
[----:B------:R-:W4:Y:S11]  /*1cd90*/  LDL.LU.64 R8, [R1+0x3c28] ;  /* 0x003c280001087983 */ /* 0x000f360000300a00 */
[----:B------:R-:W-:Y:S10]  /*1cda0*/  @!UPT UIADD3 URZ, URZ, URZ, URZ ;  /* 0x0000003f3f3ff290 */ /* 0x000ff4000fffe03f */
[----:B------:R0:W-:Y:S01]  /*1cdb0*/  STL.64 [R1+0x4a0], R24 ;  /* 0x0004a01801007387 */ /* 0x0001e20000100a00 */
[----:B------:R-:W-:Y:S03]  /*1cdc0*/  STL.64 [R1+0x4a8], R26 ;  /* 0x0004a81a01007387 */ /* 0x000fe60000100a00 */
[----:B0-----:R-:W4:Y:S02]  /*1cdd0*/  LDL.LU.64 R24, [R1+0x3c20] ;  /* 0x003c200001187983 */ /* 0x001f240000300a00 */
[C---:B----4-:R-:W-:Y:S01]  /*1cde0*/  HMMA.16816.F32.BF16 R8, R12.reuse, R24, R8 ;  /* 0x000000180c08723c */ /* 0x050fe20000041808 */
[----:B------:R-:W-:Y:S02]  /*1cdf0*/  IMAD.MOV.U32 R2, RZ, RZ, R24 ;  /* 0x000000ffff027224 */ /* 0x000fe400078e0018 */
[----:B------:R-:W-:Y:S11]  /*1ce00*/  IMAD.MOV.U32 R0, RZ, RZ, R25 ;  /* 0x000000ffff007224 */ /* 0x000ff600078e0019 */
[----:B------:R-:W-:Y:S09]  /*1ce10*/  @!UPT UIADD3 URZ, URZ, URZ, URZ ;  /* 0x0000003f3f3ff290 */ /* 0x000ff2000fffe03f */
[----:B------:R-:W-:Y:S01]  /*1ce20*/  STL.64 [R1+0x490], R8 ;  /* 0x0004900801007387 */ /* 0x000fe20000100a00 */
[----:B------:R0:W-:Y:S03]  /*1ce30*/  STL.64 [R1+0x498], R10 ;  /* 0x0004980a01007387 */ /* 0x0001e60000100a00 */
[----:B0-----:R-:W4:Y:S01]  /*1ce40*/  LDL.LU.64 R10, [R1+0x3c18] ;  /* 0x003c1800010a7983 */ /* 0x001f220000300a00 */
[----:B------:R-:W4:Y:S02]  /*1ce50*/  LDL.LU.64 R8, [R1+0x3c10] ;  /* 0x003c100001087983 */ /* 0x000f240000300a00 */
[----:B------:R-:W4:Y:S02]  /*1ce60*/  LDL.LU.64 R24, [R1+0x3c08] ;  /* 0x003c080001187983 */ /* 0x000f240000300a00 */
[C---:B----4-:R-:W-:Y:S01]  /*1ce70*/  HMMA.16816.F32.BF16 R24, R12.reuse, R24, R8 ;  /* 0x000000180c18723c */ /* 0x050fe20000041808 */
[----:B------:R-:W4:Y:S01]  /*1ce80*/  LDL.LU.64 R10, [R1+0x3c00] ;  /* 0x003c0000010a7983 */ /* 0x000f220000300a00 */
[----:B------:R-:W4:Y:S11]  /*1ce90*/  LDL.LU.64 R8, [R1+0x3bf8] ;  /* 0x003bf80001087983 */ /* 0x000f360000300a00 */
[----:B------:R-:W-:Y:S10]  /*1cea0*/  @!UPT UIADD3 URZ, URZ, URZ, URZ ;  /* 0x0000003f3f3ff290 */ /* 0x000ff4000fffe03f */
[----:B------:R-:W-:Y:S01]  /*1ceb0*/  STL.64 [R1+0x480], R24 ;  /* 0x0004801801007387 */ /* 0x000fe20000100a00 */
[----:B------:R0:W-:Y:S03]  /*1cec0*/  STL.64 [R1+0x488], R26 ;  /* 0x0004881a01007387 */ /* 0x0001e60000100a00 */
[----:B0-----:R-:W2:Y:S01]  /*1ced0*/  LDL.LU.64 R26, [R1+0x3bf0] ;  /* 0x003bf000011a7983 */ /* 0x001ea20000300a00 */
[----:B------:R-:W4:Y:S02]  /*1cee0*/  LDL.LU.64 R24, [R1+0x3be8] ;  /* 0x003be80001187983 */ /* 0x000f240000300a00 */
[----:B----4-:R-:W-:Y:S11]  /*1cef0*/  HMMA.16816.F32.BF16 R8, R12, R24, R8 ;  /* 0x000000180c08723c */ /* 0x010ff60000041808 */
[----:B------:R-:W-:Y:S11]  /*1cf00*/  @!UPT UIADD3 URZ, URZ, URZ, URZ ;  /* 0x0000003f3f3ff290 */ /* 0x000ff6000fffe03f */
[----:B------:R-:W-:Y:S01]  /*1cf10*/  @!UPT UIADD3 URZ, URZ, URZ, URZ ;  /* 0x0000003f3f3ff290 */ /* 0x000fe2000fffe03f */
[----:B------:R-:W-:Y:S01]  /*1cf20*/  STL.64 [R1+0x470], R8 ;  /* 0x0004700801007387 */ /* 0x000fe20000100a00 */
[----:B------:R0:W-:Y:S03]  /*1cf30*/  STL.64 [R1+0x478], R10 ;  /* 0x0004780a01007387 */ /* 0x0001e60000100a00 */
[----:B0-----:R-:W4:Y:S01]  /*1cf40*/  LDL.LU.64 R10, [R1+0x3be0] ;  /* 0x003be000010a7983 */ /* 0x001f220000300a00 */
[----:B------:R-:W3:Y:S02]  /*1cf50*/  LDL.LU.64 R8, [R1+0x3bd8] ;  /* 0x003bd80001087983 */ /* 0x000ee40000300a00 */
[----:B--2---:R-:W-:Y:S02]  /*1cf60*/  STL.64 [R1+0x3b30], R26 ;  /* 0x003b301a01007387 */ /* 0x004fe40000100a00 */
[----:B------:R0:W-:Y:S02]  /*1cf70*/  STL.64 [R1+0x3b28], R24 ;  /* 0x003b281801007387 */ /* 0x0001e40000100a00 */
[----:B0-----:R-:W2:Y:S01]  /*1cf80*/  LDL R24, [R1+0x150] ;  /* 0x0001500001187983 */ /* 0x001ea20000100800 */
[----:B------:R-:W-:-:S02]  /*1cf90*/  IMAD.MOV.U32 R25, RZ, RZ, R3 ;  /* 0x000000ffff197224 */ /* 0x000fc400078e0003 */
[----:B------:R-:W3:Y:S03]  /*1cfa0*/  LDL.LU R3, [R1+0x3bd0] ;  /* 0x003bd00001037983 */ /* 0x000ee60000300800 */
[----:B--2---:R0:W-:Y:S04]  /*1cfb0*/  STL.64 [R1+0x3bc8], R24 ;  /* 0x003bc81801007387 */ /* 0x0041e80000100a00 */
[----:B0-----:R-:W2:Y:S01]  /*1cfc0*/  LDL.LU.64 R24, [R1+0xd90] ;  /* 0x000d900001187983 */ /* 0x001ea20000300a00 */
[----:B------:R-:W2:Y:S01]  /*1cfd0*/  LDL.LU.64 R26, [R1+0xd98] ;  /* 0x000d9800011a7983 */ /* 0x000ea20000300a00 */
[C---:B---3--:R-:W-:Y:S08]  /*1cfe0*/  HMMA.16816.F32.BF16 R20, R12.reuse, R4, R20 ;  /* 0x000000040c14723c */ /* 0x048ff00000041814 */
[----:B--2---:R-:W-:Y:S11]  /*1cff0*/  HMMA.16816.F32.BF16 R24, R12, R8, R24 ;  /* 0x000000080c18723c */ /* 0x004ff60000041818 */
[----:B------:R-:W-:Y:S11]  /*1d000*/  @!UPT UIADD3 URZ, URZ, URZ, URZ ;  /* 0x0000003f3f3ff290 */ /* 0x000ff6000fffe03f */
[----:B------:R-:W-:Y:S01]  /*1d010*/  @!UPT UIADD3 URZ, URZ, URZ, URZ ;  /* 0x0000003f3f3ff290 */ /* 0x000fe2000fffe03f */
[----:B------:R0:W-:Y:S01]  /*1d020*/  STL.64 [R1+0x460], R24 ;  /* 0x0004601801007387 */ /* 0x0001e20000100a00 */
[----:B------:R1:W-:Y:S03]  /*1d030*/  STL.64 [R1+0x468], R26 ;  /* 0x0004681a01007387 */ /* 0x0003e60000100a00 */
[----:B0-----:R-:W2:Y:S01]  /*1d040*/  LDL.LU.64 R24, [R1+0xd80] ;  /* 0x000d800001187983 */ /* 0x001ea20000300a00 */
[----:B-1----:R-:W2:Y:S02]  /*1d050*/  LDL.LU.64 R26, [R1+0xd88] ;  /* 0x000d8800011a7983 */ /* 0x002ea40000300a00 */
[----:B------:R-:W-:Y:S02]  /*1d060*/  STL.64 [R1+0x450], R20 ;  /* 0x0004501401007387 */ /* 0x000fe40000100a00 */
[----:B------:R-:W-:Y:S01]  /*1d070*/  STL.64 [R1+0x458], R22 ;  /* 0x0004581601007387 */ /* 0x000fe20000100a00 */
[----:B------:R-:W3:Y:S04]  /*1d080*/  LDL.64 R16, [R1+0xf0] ;  /* 0x0000f00001107983 */ /* 0x000ee80000100a00 */
[----:B------:R-:W0:Y:S04]  /*1d090*/  LDSM.16.MT88.4 R20, [R3+0x180] ;  /* 0x000180000314783b */ /* 0x000e280000004200 */
[----:B---3--:R1:W-:Y:S02]  /*1d0a0*/  STL.64 [R1+0x3b80], R16 ;  /* 0x003b801001007387 */ /* 0x0083e40000100a00 */
[----:B-1----:R-:W-:-:S02]  /*1d0b0*/  IMAD.MOV.U32 R16, RZ, RZ, R29 ;  /* 0x000000ffff107224 */ /* 0x002fc400078e001d */
[----:B------:R-:W-:-:S05]  /*1d0c0*/  IMAD.MOV.U32 R17, RZ, RZ, R28 ;  /* 0x000000ffff117224 */ /* 0x000fca00078e001c */
[----:B------:R1:W-:Y:S01]  /*1d0d0*/  STL.64 [R1+0x3b98], R16 ;  /* 0x003b981001007387 */ /* 0x0003e20000100a00 */
[----:B------:R3:W-:Y:S03]  /*1d0e0*/  STL.64 [R1+0x3b58], R4 ;  /* 0x003b580401007387 */ /* 0x0007e60000100a00 */
[----:B-1----:R-:W2:Y:S01]  /*1d0f0*/  LDL.LU.64 R16, [R1+0xd70] ;  /* 0x000d700001107983 */ /* 0x002ea20000300a00 */
[----:B---3--:R-:W-:Y:S02]  /*1d100*/  IMAD.MOV.U32 R4, RZ, RZ, R19 ;  /* 0x000000ffff047224 */ /* 0x008fe400078e0013 */
[----:B------:R-:W-:Y:S02]  /*1d110*/  IMAD.MOV.U32 R5, RZ, RZ, R18 ;  /* 0x000000ffff057224 */ /* 0x000fe400078e0012 */
[----:B------:R-:W3:Y:S03]  /*1d120*/  LDL.LU.64 R18, [R1+0xd78] ;  /* 0x000d780001127983 */ /* 0x000ee60000300a00 */
[----:B------:R-:W-:Y:S02]  /*1d130*/  STL.64 [R1+0x3bb8], R4 ;  /* 0x003bb80401007387 */ /* 0x000fe40000100a00 */
[----:B0-----:R-:W-:Y:S02]  /*1d140*/  STL.64 [R1+0x3a98], R22 ;  /* 0x003a981601007387 */ /* 0x001fe40000100a00 */
[----:B------:R0:W-:Y:S02]  /*1d150*/  STL.64 [R1+0x3a90], R20 ;  /* 0x003a901401007387 */ /* 0x0001e40000100a00 */
[----:B0-----:R-:W2:Y:S04]  /*1d160*/  LDL.64 R20, [R1+0x110] ;  /* 0x0001100001147983 */ /* 0x001ea80000100a00 */
[----:B--2---:R0:W-:Y:S04]  /*1d170*/  STL.64 [R1+0x3ba0], R20 ;  /* 0x003ba01401007387 */ /* 0x0041e80000100a00 */
[----:B0-----:R-:W2:Y:S04]  /*1d180*/  LDL.64 R20, [R1+0x120] ;  /* 0x0001200001147983 */ /* 0x001ea80000100a00 */
[----:B--2---:R0:W-:Y:S04]  /*1d190*/  STL.64 [R1+0x3bc0], R20 ;  /* 0x003bc01401007387 */ /* 0x0041e80000100a00 */
[----:B0-----:R-:W2:Y:S02]  /*1d1a0*/  LDL.64 R20, [R1+0x30] ;  /* 0x0000300001147983 */ /* 0x001ea40000100a00 */
[----:B--2---:R-:W-:Y:S11]  /*1d1b0*/  HMMA.16816.F32.BF16 R24, R12, R20, R24 ;  /* 0x000000140c18723c */ /* 0x004ff60000041818 */
[----:B------:R-:W-:Y:S11]  /*1d1c0*/  @!UPT UIADD3 URZ, URZ, URZ, URZ ;  /* 0x0000003f3f3ff290 */ /* 0x000ff6000fffe03f */
[----:B------:R-:W-:Y:S01]  /*1d1d0*/  @!UPT UIADD3 URZ, URZ, URZ, URZ ;  /* 0x0000003f3f3ff290 */ /* 0x000fe2000fffe03f */
[----:B------:R0:W-:Y:S01]  /*1d1e0*/  STL.64 [R1+0x7c0], R24 ;  /* 0x0007c01801007387 */ /* 0x0001e20000100a00 */
[----:B------:R-:W-:Y:S03]  /*1d1f0*/  STL.64 [R1+0x7c8], R26 ;  /* 0x0007c81a01007387 */ /* 0x000fe60000100a00 */
[----:B0-----:R-:W3:Y:S01]  /*1d200*/  LDL.LU.64 R24, [R1+0x3bc8] ;  /* 0x003bc80001187983 */ /* 0x001ee20000300a00 */
[----:B----4-:R-:W-:Y:S02]  /*1d210*/  IMAD.MOV.U32 R4, RZ, RZ, R11 ;  /* 0x000000ffff047224 */ /* 0x010fe400078e000b */
[----:B------:R-:W-:Y:S02]  /*1d220*/  IMAD.MOV.U32 R5, RZ, RZ, R10 ;  /* 0x000000ffff057224 */ /* 0x000fe400078e000a */
[----:B------:R-:W-:Y:S02]  /*1d230*/  IMAD.MOV.U32 R11, RZ, RZ, R20 ;  /* 0x000000ffff0b7224 */ /* 0x000fe400078e0014 */
[----:B------:R-:W-:-:S05]  /*1d240*/  IMAD.MOV.U32 R10, RZ, RZ, R21 ;  /* 0x000000ffff0a7224 */ /* 0x000fca00078e0015 */
[----:B------:R-:W-:Y:S01]  /*1d250*/  STL.64 [R1+0x3b20], R10 ;  /* 0x003b200a01007387 */ /* 0x000fe20000100a00 */
[----:B------:R0:W-:Y:S02]  /*1d260*/  STL.64 [R1+0x3b18], R8 ;  /* 0x003b180801007387 */ /* 0x0001e40000100a00 */
[----:B0-----:R-:W-:Y:S02]  /*1d270*/  IMAD.MOV.U32 R8, RZ, RZ, R7 ;  /* 0x000000ffff087224 */ /* 0x001fe400078e0007 */
[----:B------:R-:W-:-:S05]  /*1d280*/  IMAD.MOV.U32 R9, RZ, RZ, R6 ;  /* 0x000000ffff097224 */ /* 0x000fca00078e0006 */
[----:B------:R3:W-:Y:S01]  /*1d290*/  STL.64 [R1+0x3b78], R8 ;  /* 0x003b780801007387 */ /* 0x0007e20000100a00 */
[----:B------:R-:W2:Y:S02]  /*1d2a0*/  LDL.LU.64 R20, [R1+0xc50] ;  /* 0x000c500001147983 */ /* 0x000ea40000300a00 */
[----:B------:R-:W2:Y:S01]  /*1d2b0*/  LDL.LU.64 R22, [R1+0xc58] ;  /* 0x000c580001167983 */ /* 0x000ea20000300a00 */
[C---:B---3--:R-:W-:Y:S11]  /*1d2c0*/  HMMA.16816.F32.BF16 R8, R12.reuse, R24, R16 ;  /* 0x000000180c08723c */ /* 0x048ff60000041810 */
[----:B------:R-:W-:Y:S11]  /*1d2d0*/  @!UPT UIADD3 URZ, URZ, URZ, URZ ;  /* 0x0000003f3f3ff290 */ /* 0x000ff6000fffe03f */
[----:B------:R-:W-:Y:S01]  /*1d2e0*/  @!UPT UIADD3 URZ, URZ, URZ, URZ ;  /* 0x0000003f3f3ff290 */ /* 0x000fe2000fffe03f */
[----:B------:R-:W-:Y:S01]  /*1d2f0*/  STL.64 [R1+0x7b0], R8 ;  /* 0x0007b00801007387 */ /* 0x000fe20000100a00 */
[----:B------:R-:W-:Y:S02]  /*1d300*/  STL.64 [R1+0x7b8], R10 ;  /* 0x0007b80a01007387 */ /* 0x000fe40000100a00 */
[----:B------:R-:W3:Y:S02]  /*1d310*/  LDL.LU.64 R16, [R1+0xc20] ;  /* 0x000c200001107983 */ /* 0x000ee40000300a00 */
[----:B------:R-:W4:Y:S02]  /*1d320*/  LDL.LU.64 R18, [R1+0xc28] ;  /* 0x000c280001127983 */ /* 0x000f240000300a00 */
[----:B----4-:R-:W-:Y:S01]  /*1d330*/  STL.64 [R1+0x3bb0], R18 ;  /* 0x003bb01201007387 */ /* 0x010fe20000100a00 */
[----:B---3--:R0:W-:Y:S03]  /*1d340*/  STL.64 [R1+0x3ba8], R16 ;  /* 0x003ba81001007387 */ /* 0x0081e60000100a00 */
[----:B0-----:R-:W3:Y:S01]  /*1d350*/  LDL.LU.64 R16, [R1+0xc30] ;  /* 0x000c300001107983 */ /* 0x001ee20000300a00 */
[----:B------:R-:W3:Y:S02]  /*1d360*/  LDL.LU.64 R18, [R1+0xc38] ;  /* 0x000c380001127983 */ /* 0x000ee40000300a00 */
[----:B------:R-:W4:Y:S02]  /*1d370*/  LDL.LU.64 R8, [R1+0xc00] ;  /* 0x000c000001087983 */ /* 0x000f240000300a00 */
[----:B------:R-:W3:Y:S01]  /*1d380*/  LDL.LU.64 R10, [R1+0xc08] ;  /* 0x000c0800010a7983 */ /* 0x000ee20000300a00 */
[C---:B--2---:R-:W-:Y:S01]  /*1d390*/  HMMA.16816.F32.BF16 R4, R12.reuse, R4, R20 ;  /* 0x000000040c04723c */ /* 0x044fe20000041814 */
[----:B---3--:R-:W-:Y:S01]  /*1d3a0*/  STL.64 [R1+0x3b90], R10 ;  /* 0x003b900a01007387 */ /* 0x008fe20000100a00 */
[----:B----4-:R0:W-:Y:S03]  /*1d3b0*/  STL.64 [R1+0x3b88], R8 ;  /* 0x003b880801007387 */ /* 0x0101e60000100a00 */
[----:B0-----:R-:W2:Y:S01]  /*1d3c0*/  LDL.LU.64 R8, [R1+0xc10] ;  /* 0x000c100001087983 */ /* 0x001ea20000300a00 */
[----:B------:R-:W2:Y:S02]  /*1d3d0*/  LDL.LU.64 R10, [R1+0xc18] ;  /* 0x000c1800010a7983 */ /* 0x000ea40000300a00 */
[----:B------:R-:W3:Y:S02]  /*1d3e0*/  LDL.64 R24, [R1] ;  /* 0x0000000001187983 */ /* 0x000ee40000100a00 */
[----:B---3--:R0:W-:Y:S04]  /*1d3f0*/  STL.64 [R1+0x3b48], R24 ;  /* 0x003b481801007387 */ /* 0x0081e80000100a00 */
[----:B0-----:R-:W3:Y:S01]  /*1d400*/  LDL.LU.64 R24, [R1+0xc40] ;  /* 0x000c400001187983 */ /* 0x001ee20000300a00 */
[----:B------:R-:W3:Y:S02]  /*1d410*/  LDL.LU.64 R26, [R1+0xc48] ;  /* 0x000c4800011a7983 */ /* 0x000ee40000300a00 */
[----:B------:R-:W4:Y:S06]  /*1d420*/  LDL.LU.64 R20, [R1+0x3bc0] ;  /* 0x003bc00001147983 */ /* 0x000f2c0000300a00 */
[----:B------:R0:W-:Y:S01]  /*1d430*/  STL.64 [R1+0x7a0], R4 ;  /* 0x0007a00401007387 */ /* 0x0001e20000100a00 */
[----:B------:R3:W-:Y:S04]  /*1d440*/  STL.64 [R1+0x7a8], R6 ;  /* 0x0007a80601007387 */ /* 0x0007e80000100a00 */
[----:B0-----:R-:W3:Y:S01]  /*1d450*/  LDL.LU.64 R4, [R1+0x3bb8] ;  /* 0x003bb80001047983 */ /* 0x001ee20000300a00 */
[C---:B----4-:R-:W-:Y:S08]  /*1d460*/  HMMA.16816.F32.BF16 R16, R12.reuse, R20, R16 ;  /* 0x000000140c10723c */ /* 0x050ff00000041810 */
[----:B---3--:R-:W-:Y:S01]  /*1d470*/  HMMA.16816.F32.BF16 R4, R12, R4, R24 ;  /* 0x000000040c04723c */ /* 0x008fe20000041818 */
[----:B------:R-:W3:Y:S01]  /*1d480*/  LDL.LU.64 R24, [R1+0xbf0] ;  /* 0x000bf00001187983 */ /* 0x000ee20000300a00 */
[----:B------:R-:W3:Y:S02]  /*1d490*/  LDL.LU.64 R26, [R1+0xbf8] ;  /* 0x000bf800011a7983 */ /* 0x000ee40000300a00 */
[----:B------:R-:W-:-:S02]  /*1d4a0*/  IMAD.MOV.U32 R29, RZ, RZ, R20 ;  /* 0x000000ffff1d7224 */ /* 0x000fc400078e0014 */
[----:B------:R-:W-:Y:S11]  /*1d4b0*/  IMAD.MOV.U32 R28, RZ, RZ, R21 ;  /* 0x000000ffff1c7224 */ /* 0x000ff600078e0015 */
[----:B------:R-:W-:Y:S06]  /*1d4c0*/  @!UPT UIADD3 URZ, URZ, URZ, URZ ;  /* 0x0000003f3f3ff290 */ /* 0x000fec000fffe03f */
[----:B------:R0:W-:Y:S01]  /*1d4d0*/  STL.64 [R1+0x790], R4 ;  /* 0x0007900401007387 */ /* 0x0001e20000100a00 */
[----:B------:R1:W-:Y:S03]  /*1d4e0*/  STL.64 [R1+0x798], R6 ;  /* 0x0007980601007387 */ /* 0x0003e60000100a00 */
[----:B0-----:R-:W4:Y:S01]  /*1d4f0*/  LDL.LU.64 R4, [R1+0x940] ;  /* 0x0009400001047983 */ /* 0x001f220000300a00 */
[----:B-1----:R-:W4:Y:S02]  /*1d500*/  LDL.LU.64 R6, [R1+0x948] ;  /* 0x0009480001067983 */ /* 0x002f240000300a00 */
[----:B------:R-:W-:Y:S02]  /*1d510*/  STL.64 [R1+0x780], R16 ;  /* 0x0007801001007387 */ /* 0x000fe40000100a00 */
[----:B------:R0:W-:Y:S02]  /*1d520*/  STL.64 [R1+0x788], R18 ;  /* 0x0007881201007387 */ /* 0x0001e40000100a00 */
[----:B0-----:R-:W2:Y:S01]  /*1d530*/  LDL.LU.64 R18, [R1+0x3bb0] ;  /* 0x003bb00001127983 */ /* 0x001ea20000300a00 */
[----:B------:R-:W2:Y:S02]  /*1d540*/  LDL.LU.64 R16, [R1+0x3ba8] ;  /* 0x003ba80001107983 */ /* 0x000ea40000300a00 */
[----:B------:R-:W2:Y:S02]  /*1d550*/  LDL.LU.64 R20, [R1+0x3ba0] ;  /* 0x003ba00001147983 */ /* 0x000ea40000300a00 */
[----:B--2---:R-:W-:Y:S11]  /*1d560*/  HMMA.16816.F32.BF16 R16, R12, R20, R16 ;  /* 0x000000140c10723c */ /* 0x004ff60000041810 */
[----:B------:R-:W-:Y:S11]  /*1d570*/  @!UPT UIADD3 URZ, URZ, URZ, URZ ;  /* 0x0000003f3f3ff290 */ /* 0x000ff6000fffe03f */
[----:B------:R-:W-:Y:S01]  /*1d580*/  @!UPT UIADD3 URZ, URZ, URZ, URZ ;  /* 0x0000003f3f3ff290 */ /* 0x000fe2000fffe03f */
[----:B------:R0:W-:Y:S01]  /*1d590*/  STL.64 [R1+0x770], R16 ;  /* 0x0007701001007387 */ /* 0x0001e20000100a00 */
[----:B------:R-:W-:Y:S03]  /*1d5a0*/  STL.64 [R1+0x778], R18 ;  /* 0x0007781201007387 */ /* 0x000fe60000100a00 */
[----:B0-----:R-:W2:Y:S01]  /*1d5b0*/  LDL.LU.64 R16, [R1+0x3b98] ;  /* 0x003b980001107983 */ /* 0x001ea20000300a00 */
[----:B------:R0:W-:Y:S02]  /*1d5c0*/  STL.64 [R1+0x3ad8], R20 ;  /* 0x003ad81401007387 */ /* 0x0001e40000100a00 */
[----:B0-----:R-:W-:Y:S02]  /*1d5d0*/  IMAD.MOV.U32 R20, RZ, RZ, R2 ;  /* 0x000000ffff147224 */ /* 0x001fe400078e0002 */
[----:B------:R-:W-:-:S05]  /*1d5e0*/  IMAD.MOV.U32 R21, RZ, RZ, R0 ;  /* 0x000000ffff157224 */ /* 0x000fca00078e0000 */
[----:B------:R0:W-:Y:S04]  /*1d5f0*/  STL.64 [R1+0x3b50], R20 ;  /* 0x003b501401007387 */ /* 0x0001e80000100a00 */
[----:B0-----:R-:W3:Y:S01]  /*1d600*/  LDL.64 R20, [R1+0x20] ;  /* 0x0000200001147983 */ /* 0x001ee20000100a00 */
[C---:B--2---:R-:W-:Y:S03]  /*1d610*/  HMMA.16816.F32.BF16 R16, R12.reuse, R16, R8 ;  /* 0x000000100c10723c */ /* 0x044fe60000041808 */
[----:B------:R-:W2:Y:S01]  /*1d620*/  LDL.LU.64 R10, [R1+0x3b90] ;  /* 0x003b9000010a7983 */ /* 0x000ea20000300a00 */
[----:B------:R-:W2:Y:S11]  /*1d630*/  LDL.LU.64 R8, [R1+0x3b88] ;  /* 0x003b880001087983 */ /* 0x000eb60000300a00 */
[----:B------:R-:W-:Y:S08]  /*1d640*/  @!UPT UIADD3 URZ, URZ, URZ, URZ ;  /* 0x0000003f3f3ff290 */ /* 0x000ff0000fffe03f */
[----:B------:R0:W-:Y:S01]  /*1d650*/  STL.64 [R1+0x760], R16 ;  /* 0x0007601001007387 */ /* 0x0001e20000100a00 */
[----:B------:R-:W-:Y:S03]  /*1d660*/  STL.64 [R1+0x768], R18 ;  /* 0x0007681201007387 */ /* 0x000fe60000100a00 */
[----:B0-----:R-:W2:Y:S02]  /*1d670*/  LDL.LU.64 R16, [R1+0x3b80] ;  /* 0x003b800001107983 */ /* 0x001ea40000300a00 */
[C---:B--2---:R-:W-:Y:S01]  /*1d680*/  HMMA.16816.F32.BF16 R8, R12.reuse, R16, R8 ;  /* 0x000000100c08723c */ /* 0x044fe20000041808 */
[----:B------:R-:W-:Y:S02]  /*1d690*/  IMAD.MOV.U32 R2, RZ, RZ, R16 ;  /* 0x000000ffff027224 */ /* 0x000fe400078e0010 */
[----:B------:R-:W-:Y:S11]  /*1d6a0*/  IMAD.MOV.U32 R0, RZ, RZ, R17 ;  /* 0x000000ffff007224 */ /* 0x000ff600078e0011 */
[----:B------:R-:W-:Y:S09]  /*1d6b0*/  @!UPT UIADD3 URZ, URZ, URZ, URZ ;  /* 0x0000003f3f3ff290 */ /* 0x000ff2000fffe03f */
[----:B------:R0:W-:Y:S01]  /*1d6c0*/  STL.64 [R1+0x750], R8 ;  /* 0x0007500801007387 */ /* 0x0001e20000100a00 */
[----:B------:R3:W-:Y:S03]  /*1d6d0*/  STL.64 [R1+0x758], R10 ;  /* 0x0007580a01007387 */ /* 0x0007e60000100a00 */
[----:B0-----:R-:W3:Y:S01]  /*1d6e0*/  LDL.LU.64 R8, [R1+0x3b78] ;  /* 0x003b780001087983 */ /* 0x001ee20000300a00 */
[----:B------:R-:W4:Y:S02]  /*1d6f0*/  LDL.LU.64 R16, [R1+0x3b70] ;  /* 0x003b700001107983 */ /* 0x000f240000300a00 */
[----:B------:R0:W-:Y:S02]  /*1d700*/  STL [R1+0x3b04], R0 ;  /* 0x003b040001007387 */ /* 0x0001e40000100800 */
[----:B------:R1:W-:Y:S01]  /*1d710*/  STL [R1+0x3b00], R2 ;  /* 0x003b000201007387 */ /* 0x0003e20000100800 */
[C---:B---3--:R-:W-:Y:S08]  /*1d720*/  HMMA.16816.F32.BF16 R8, R12.reuse, R8, R24 ;  /* 0x000000080c08723c */ /* 0x048ff00000041818 */
[----:B----4-:R-:W-:Y:S01]  /*1d730*/  HMMA.16816.F32.BF16 R4, R12, R16, R4 ;  /* 0x000000100c04723c */ /* 0x010fe20000041804 */
[----:B0-----:R-:W-:-:S02]  /*1d740*/  IMAD.MOV.U32 R0, RZ, RZ, R16 ;  /* 0x000000ffff007224 */ /* 0x001fc400078e0010 */
[----:B-1----:R-:W-:Y:S11]  /*1d750*/  IMAD.MOV.U32 R2, RZ, RZ, R17 ;  /* 0x000000ffff027224 */ /* 0x002ff600078e0011 */
[----:B------:R-:W-:Y:S01]  /*1d760*/  @!UPT UIADD3 URZ, URZ, URZ, URZ ;  /* 0x0000003f3f3ff290 */ /* 0x000fe2000fffe03f */
[----:B------:R-:W-:Y:S01]  /*1d770*/  STL.64 [R1+0x740], R8 ;  /* 0x0007400801007387 */ /* 0x000fe20000100a00 */
[----:B------:R-:W-:Y:S07]  /*1d780*/  STL.64 [R1+0x748], R10 ;  /* 0x0007480a01007387 */ /* 0x000fee0000100a00 */
[----:B------:R0:W-:Y:S02]  /*1d790*/  STL.64 [R1+0x440], R4 ;  /* 0x0004400401007387 */ /* 0x0001e40000100a00 */
[----:B------:R1:W-:Y:S01]  /*1d7a0*/  STL.64 [R1+0x448], R6 ;  /* 0x0004480601007387 */ /* 0x0003e20000100a00 */
[----:B------:R-:W2:Y:S01]  /*1d7b0*/  LDL.LU.64 R18, [R1+0x3b68] ;  /* 0x003b680001127983 */ /* 0x000ea20000300a00 */
[----:B------:R-:W2:Y:S03]  /*1d7c0*/  LDL.LU.64 R16, [R1+0x3b60] ;  /* 0x003b600001107983 */ /* 0x000ea60000300a00 */
[----:B0-----:R-:W2:Y:S01]  /*1d7d0*/  LDL.LU.64 R4, [R1+0xf40] ;  /* 0x000f400001047983 */ /* 0x001ea20000300a00 */
[----:B-1----:R-:W2:Y:S02]  /*1d7e0*/  LDL.LU.64 R6, [R1+0xf48] ;  /* 0x000f480001067983 */ /* 0x002ea40000300a00 */
[----:B------:R-:W3:Y:S02]  /*1d7f0*/  LDL.LU.64 R24, [R1+0xf30] ;  /* 0x000f300001187983 */ /* 0x000ee40000300a00 */
[----:B------:R-:W3:Y:S01]  /*1d800*/  LDL.LU.64 R26, [R1+0xf38] ;  /* 0x000f3800011a7983 */ /* 0x000ee20000300a00 */
[----:B------:R-:W4:Y:S01]  /*1d810*/  LDL.LU.64 R8, [R1+0xf10] ;  /* 0x000f100001087983 */ /* 0x000f220000300a00 */
[----:B------:R-:W2:Y:S03]  /*1d820*/  LDL.LU.64 R10, [R1+0xf18] ;  /* 0x000f1800010a7983 */ /* 0x000ea60000300a00 */
[----:B--2---:R-:W-:Y:S01]  /*1d830*/  STL.64 [R1+0x3b40], R10 ;  /* 0x003b400a01007387 */ /* 0x004fe20000100a00 */
[----:B----4-:R0:W-:Y:S03]  /*1d840*/  STL.64 [R1+0x3b38], R8 ;  /* 0x003b380801007387 */ /* 0x0101e60000100a00 */
[----:B0-----:R-:W2:Y:S01]  /*1d850*/  LDL.LU.64 R8, [R1+0xf20] ;  /* 0x000f200001087983 */ /* 0x001ea20000300a00 */
[----:B------:R-:W2:Y:S02]  /*1d860*/  LDL.LU.64 R10, [R1+0xf28] ;  /* 0x000f2800010a7983 */ /* 0x000ea40000300a00 */
[----:B------:R-:W4:Y:S02]  /*1d870*/  LDL.LU.64 R12, [R1+0xd00] ;  /* 0x000d0000010c7983 */ /* 0x000f240000300a00 */
[----:B------:R-:W2:Y:S01]  /*1d880*/  LDL.LU.64 R14, [R1+0xd08] ;  /* 0x000d0800010e7983 */ /* 0x000ea20000300a00 */
[C---:B------:R-:W-:Y:S01]  /*1d890*/  HMMA.16816.F32.BF16 R4, R16.reuse, R20, R4 ;  /* 0x000000141004723c */ /* 0x040fe20000041804 */
[----:B--2---:R-:W-:Y:S01]  /*1d8a0*/  STL.64 [R1+0x3b10], R14 ;  /* 0x003b100e01007387 */ /* 0x004fe20000100a00 */
[----:B----4-:R0:W-:Y:S03]  /*1d8b0*/  STL.64 [R1+0x3b08], R12 ;  /* 0x003b080c01007387 */ /* 0x0101e60000100a00 */
[----:B0-----:R-:W2:Y:S01]  /*1d8c0*/  LDL.LU.64 R12, [R1+0xd30] ;  /* 0x000d3000010c7983 */ /* 0x001ea20000300a00 */
[----:B------:R-:W2:Y:S11]  /*1d8d0*/  LDL.LU.64 R14, [R1+0xd38] ;  /* 0x000d3800010e7983 */ /* 0x000eb60000300a00 */
[----:B------:R-:W-:Y:S06]  /*1d8e0*/  @!UPT UIADD3 URZ, URZ, URZ, URZ ;  /* 0x0000003f3f3ff290 */ /* 0x000fec000fffe03f */
[----:B------:R0:W-:Y:S02]  /*1d8f0*/  STL.64 [R1+0x430], R4 ;  /* 0x0004300401007387 */ /* 0x0001e40000100a00 */
[----:B------:R1:W-:Y:S01]  /*1d900*/  STL.64 [R1+0x438], R6 ;  /* 0x0004380601007387 */ /* 0x0003e20000100a00 */
[----:B0-----:R-:W4:Y:S01]  /*1d910*/  LDL.LU.64 R4, [R1+0x3b58] ;  /* 0x003b580001047983 */ /* 0x001f220000300a00 */
[----:B-1----:R-:W-:Y:S02]  /*1d920*/  IMAD.MOV.U32 R7, RZ, RZ, R20 ;  /* 0x000000ffff077224 */ /* 0x002fe400078e0014 */
[----:B------:R-:W-:Y:S02]  /*1d930*/  IMAD.MOV.U32 R6, RZ, RZ, R21 ;  /* 0x000000ffff067224 */ /* 0x000fe400078e0015 */
[----:B------:R-:W3:Y:S02]  /*1d940*/  LDL.LU.64 R20, [R1+0x3b50] ;  /* 0x003b500001147983 */ /* 0x000ee40000300a00 */
[C---:B---3--:R-:W-:Y:S02]  /*1d950*/  HMMA.16816.F32.BF16 R20, R16.reuse, R20, R24 ;  /* 0x000000141014723c */ /* 0x048fe40000041818 */
[----:B------:R-:W3:Y:S11]  /*1d960*/  LDL.LU.64 R24, [R1+0x3b48] ;  /* 0x003b480001187983 */ /* 0x000ef60000300a00 */
[----:B------:R-:W-:Y:S10]  /*1d970*/  @!UPT UIADD3 URZ, URZ, URZ, URZ ;  /* 0x0000003f3f3ff290 */ /* 0x000ff4000fffe03f */
[----:B------:R0:W-:Y:S01]  /*1d980*/  STL.64 [R1+0x420], R20 ;  /* 0x0004201401007387 */ /* 0x0001e20000100a00 */
[----:B------:R1:W-:Y:S03]  /*1d990*/  STL.64 [R1+0x428], R22 ;  /* 0x0004281601007387 */ /* 0x0003e60000100a00 */
[----:B0-----:R-:W2:Y:S01]  /*1d9a0*/  LDL.64 R20, [R1+0x150] ;  /* 0x0001500001147983 */ /* 0x001ea20000100a00 */
[C---:B---3--:R-:W-:Y:S01]  /*1d9b0*/  HMMA.16816.F32.BF16 R8, R16.reuse, R24, R8 ;  /* 0x000000181008723c */ /* 0x048fe20000041808 */
[----:B-1----:R-:W-:Y:S02]  /*1d9c0*/  IMAD.MOV.U32 R23, RZ, RZ, R24 ;  /* 0x000000ffff177224 */ /* 0x002fe400078e0018 */
[----:B------:R-:W-:Y:S11]  /*1d9d0*/  IMAD.MOV.U32 R22, RZ, RZ, R25 ;  /* 0x000000ffff167224 */ /* 0x000ff600078e0019 */
[----:B------:R-:W-:Y:S09]  /*1d9e0*/  @!UPT UIADD3 URZ, URZ, URZ, URZ ;  /* 0x0000003f3f3ff290 */ /* 0x000ff2000fffe03f */
[----:B------:R-:W-:Y:S01]  /*1d9f0*/  STL.64 [R1+0x410], R8 ;  /* 0x0004100801007387 */ /* 0x000fe20000100a00 */
[----:B------:R0:W-:Y:S03]  /*1da00*/  STL.64 [R1+0x418], R10 ;  /* 0x0004180a01007387 */ /* 0x0001e60000100a00 */
[----:B0-----:R-:W3:Y:S01]  /*1da10*/  LDL.LU.64 R10, [R1+0x3b40] ;  /* 0x003b4000010a7983 */ /* 0x001ee20000300a00 */
[----:B------:R-:W3:Y:S02]  /*1da20*/  LDL.LU.64 R8, [R1+0x3b38] ;  /* 0x003b380001087983 */ /* 0x000ee40000300a00 */
[----:B------:R-:W2:Y:S02]  /*1da30*/  LDL.LU.64 R26, [R1+0x3b30] ;  /* 0x003b3000011a7983 */ /* 0x000ea40000300a00 */
[----:B------:R-:W3:Y:S02]  /*1da40*/  LDL.LU.64 R24, [R1+0x3b28] ;  /* 0x003b280001187983 */ /* 0x000ee40000300a00 */
[C---:B---3--:R-:W-:Y:S11]  /*1da50*/  HMMA.16816.F32.BF16 R8, R16.reuse, R24, R8 ;  /* 0x000000181008723c */ /* 0x048ff60000041808 */
[----:B------:R-:W-:Y:S11]  /*1da60*/  @!UPT UIADD3 URZ, URZ, URZ, URZ ;  /* 0x0000003f3f3ff290 */ /* 0x000ff6000fffe03f */
[----:B------:R-:W-:Y:S01]  /*1da70*/  @!UPT UIADD3 URZ, URZ, URZ, URZ ;  /* 0x0000003f3f3ff290 */ /* 0x000fe2000fffe03f */
[----:B------:R-:W-:Y:S01]  /*1da80*/  STL.64 [R1+0x400], R8 ;  /* 0x0004000801007387 */ /* 0x000fe20000100a00 */
[----:B------:R0:W-:Y:S03]  /*1da90*/  STL.64 [R1+0x408], R10 ;  /* 0x0004080a01007387 */ /* 0x0001e60000100a00 */
[----:B0-----:R-:W3:Y:S01]  /*1daa0*/  LDL.LU.64 R10, [R1+0x3b20] ;  /* 0x003b2000010a7983 */ /* 0x001ee20000300a00 */
[----:B------:R-:W3:Y:S02]  /*1dab0*/  LDL.LU.64 R8, [R1+0x3b18] ;  /* 0x003b180001087983 */ /* 0x000ee40000300a00 */
[----:B--2---:R-:W-:Y:S02]  /*1dac0*/  STL.64 [R1+0x3a48], R26 ;  /* 0x003a481a01007387 */ /* 0x004fe40000100a00 */
[----:B------:R-:W-:Y:S01]  /*1dad0*/  STL.64 [R1+0x3a40], R24 ;  /* 0x003a401801007387 */ /* 0x000fe20000100a00 */
[C---:B---3--:R-:W-:Y:S11]  /*1dae0*/  HMMA.16816.F32.BF16 R12, R16.reuse, R8, R12 ;  /* 0x00000008100c723c */ /* 0x048ff6000004180c */
[----:B------:R-:W-:Y:S11]  /*1daf0*/  @!UPT UIADD3 URZ, URZ, URZ, URZ ;  /* 0x0000003f3f3ff290 */ /* 0x000ff6000fffe03f */
[----:B------:R-:W-:Y:S01]  /*1db00*/  @!UPT UIADD3 URZ, URZ, URZ, URZ ;  /* 0x0000003f3f3ff290 */ /* 0x000fe2000fffe03f */
[----:B------:R-:W-:Y:S01]  /*1db10*/  STL.64 [R1+0x3f0], R12 ;  /* 0x0003f00c01007387 */ /* 0x000fe20000100a00 */
[----:B------:R0:W-:Y:S03]  /*1db20*/  STL.64 [R1+0x3f8], R14 ;  /* 0x0003f80e01007387 */ /* 0x0001e60000100a00 */
[----:B0-----:R-:W4:Y:S01]  /*1db30*/  LDL.LU.64 R14, [R1+0x3b10] ;  /* 0x003b1000010e7983 */ /* 0x001f220000300a00 */
[----:B------:R-:W4:Y:S02]  /*1db40*/  LDL.LU.64 R12, [R1+0x3b08] ;  /* 0x003b0800010c7983 */ /* 0x000f240000300a00 */
[----:B------:R0:W-:Y:S02]  /*1db50*/  STL.64 [R1+0x3aa8], R8 ;  /* 0x003aa80801007387 */ /* 0x0001e40000100a00 */
[----:B------:R-:W-:Y:S02]  /*1db60*/  IMAD.MOV.U32 R24, RZ, RZ, R11 ;  /* 0x000000ffff187224 */ /* 0x000fe400078e000b */
[----:B------:R-:W-:Y:S01]  /*1db70*/  IMAD.MOV.U32 R25, RZ, RZ, R10 ;  /* 0x000000ffff197224 */ /* 0x000fe200078e000a */
[----:B0-----:R-:W2:Y:S01]  /*1db80*/  LDL.LU.64 R8, [R1+0xd10] ;  /* 0x000d100001087983 */ /* 0x001ea20000300a00 */
[----:B------:R-:W2:Y:S01]  /*1db90*/  LDL.LU.64 R10, [R1+0xd18] ;  /* 0x000d1800010a7983 */ /* 0x000ea20000300a00 */
[----:B----4-:R-:W-:Y:S11]  /*1dba0*/  HMMA.16816.F32.BF16 R12, R16, R4, R12 ;  /* 0x00000004100c723c */ /* 0x010ff6000004180c */
[----:B------:R-:W-:Y:S11]  /*1dbb0*/  @!UPT UIADD3 URZ, URZ, URZ, URZ ;  /* 0x0000003f3f3ff290 */ /* 0x000ff6000fffe03f */
[----:B------:R-:W-:Y:S01]  /*1dbc0*/  @!UPT UIADD3 URZ, URZ, URZ, URZ ;  /* 0x0000003f3f3ff290 */ /* 0x000fe2000fffe03f */
[----:B------:R-:W-:Y:S01]  /*1dbd0*/  STL.64 [R1+0x3e0], R12 ;  /* 0x0003e00c01007387 */ /* 0x000fe20000100a00 */
[----:B------:R-:W-:Y:S02]  /*1dbe0*/  STL.64 [R1+0x3e8], R14 ;  /* 0x0003e80e01007387 */ /* 0x000fe40000100a00 */
[----:B------:R0:W-:Y:S02]  /*1dbf0*/  STL.64 [R1+0x3ae0], R4 ;  /* 0x003ae00401007387 */ /* 0x0001e40000100a00 */
[----:B------:R-:W1:Y:S01]  /*1dc00*/  LDSM.16.MT88.4 R12, [R3+0x200] ;  /* 0x00020000030c783b */ /* 0x000e620000004200 */
[----:B0-----:R-:W3:Y:S03]  /*1dc10*/  LDL.64 R4, [R1+0x130] ;  /* 0x0001300001047983 */ /* 0x001ee60000100a00 */
[----:B------:R-:W-:Y:S01]  /*1dc20*/  STL.64 [R1+0x3af8], R6 ;  /* 0x003af80601007387 */ /* 0x000fe20000100a00 */
[----:B---3--:R-:W-:Y:S01]  /*1dc30*/  STL.64 [R1+0x3af0], R4 ;  /* 0x003af00401007387 */ /* 0x008fe20000100a00 */
[----:B------:R-:W-:Y:S02]  /*1dc40*/  STL [R1+0x3a28], R3 ;  /* 0x003a280301007387 */ /* 0x000fe40000100800 */
[----:B-1----:R-:W-:Y:S02]  /*1dc50*/  STL.64 [R1+0x3988], R14 ;  /* 0x0039880e01007387 */ /* 0x002fe40000100a00 */
[----:B------:R0:W-:Y:S02]  /*1dc60*/  STL.64 [R1+0x3980], R12 ;  /* 0x0039800c01007387 */ /* 0x0001e40000100a00 */
[----:B0-----:R-:W-:-:S02]  /*1dc70*/  IMAD.MOV.U32 R12, RZ, RZ, R0 ;  /* 0x000000ffff0c7224 */ /* 0x001fc400078e0000 */
[----:B------:R-:W-:Y:S01]  /*1dc80*/  IMAD.MOV.U32 R13, RZ, RZ, R2 ;  /* 0x000000ffff0d7224 */ /* 0x000fe200078e0002 */
[----:B------:R-:W3:Y:S01]  /*1dc90*/  LDL.LU R0, [R1+0x3b04] ;  /* 0x003b040001007983 */ /* 0x000ee20000300800 */
[----:B------:R-:W4:Y:S03]  /*1dca0*/  LDL.LU R2, [R1+0x3b00] ;  /* 0x003b000001027983 */ /* 0x000f260000300800 */
[----:B------:R0:W-:Y:S01]  /*1dcb0*/  STL.64 [R1+0x3ad0], R12 ;  /* 0x003ad00c01007387 */ /* 0x0001e20000100a00 */
[----:B------:R-:W2:Y:S02]  /*1dcc0*/  LDL.LU.64 R4, [R1+0xbe0] ;  /* 0x000be00001047983 */ /* 0x000ea40000300a00 */
[----:B------:R-:W2:Y:S02]  /*1dcd0*/  LDL.LU.64 R6, [R1+0xbe8] ;  /* 0x000be80001067983 */ /* 0x000ea40000300a00 */
[----:B0-----:R-:W-:-:S02]  /*1dce0*/  IMAD.MOV.U32 R12, RZ, RZ, R29 ;  /* 0x000000ffff0c7224 */ /* 0x001fc400078e001d */
[----:B------:R-:W-:-:S05]  /*1dcf0*/  IMAD.MOV.U32 R13, RZ, RZ, R28 ;  /* 0x000000ffff0d7224 */ /* 0x000fca00078e001c */
[----:B------:R0:W-:Y:S04]  /*1dd00*/  STL.64 [R1+0x3ae8], R12 ;  /* 0x003ae80c01007387 */ /* 0x0001e80000100a00 */
[----:B0-----:R-:W2:Y:S01]  /*1dd10*/  LDL.LU.64 R12, [R1+0xd20] ;  /* 0x000d2000010c7983 */ /* 0x001ea20000300a00 */
[----:B------:R-:W2:Y:S02]  /*1dd20*/  LDL.LU.64 R14, [R1+0xd28] ;  /* 0x000d2800010e7983 */ /* 0x000ea40000300a00 */
[----:B--2---:R-:W-:Y:S07]  /*1dd30*/  HMMA.16816.F32.BF16 R12, R16, R24, R12 ;  /* 0x00000018100c723c */ /* 0x004fee000004180c */
[----:B------:R-:W-:-:S02]  /*1dd40*/  IMAD.MOV.U32 R24, RZ, RZ, R23 ;  /* 0x000000ffff187224 */ /* 0x000fc400078e0017 */
[----:B------:R-:W-:Y:S11]  /*1dd50*/  IMAD.MOV.U32 R25, RZ, RZ, R22 ;  /* 0x000000ffff197224 */ /* 0x000ff600078e0016 */
[----:B------:R-:W-:Y:S03]  /*1dd60*/  @!UPT UIADD3 URZ, URZ, URZ, URZ ;  /* 0x0000003f3f3ff290 */ /* 0x000fe6000fffe03f */
[----:B------:R-:W-:Y:S01]  /*1dd70*/  STL.64 [R1+0x730], R12 ;  /* 0x0007300c01007387 */ /* 0x000fe20000100a00 */
[----:B------:R-:W-:Y:S02]  /*1dd80*/  STL.64 [R1+0x738], R14 ;  /* 0x0007380e01007387 */ /* 0x000fe40000100a00 */
[----:B------:R0:W-:Y:S02]  /*1dd90*/  STL.64 [R1+0x3a60], R24 ;  /* 0x003a601801007387 */ /* 0x0001e40000100a00 */
[----:B0-----:R-:W2:Y:S01]  /*1dda0*/  LDL.64 R24, [R1+0x10] ;  /* 0x0000100001187983 */ /* 0x001ea20000100a00 */
[C---:B------:R-:W-:Y:S03]  /*1ddb0*/  HMMA.16816.F32.BF16 R8, R16.reuse, R20, R8 ;  /* 0x000000141008723c */ /* 0x040fe60000041808 */
[----:B--2---:R0:W-:Y:S04]  /*1ddc0*/  STL.64 [R1+0x3a78], R24 ;  /* 0x003a781801007387 */ /* 0x0041e80000100a00 */
[----:B0-----:R-:W2:Y:S11]  /*1ddd0*/  LDL.64 R24, [R1+0x140] ;  /* 0x0001400001187983 */ /* 0x001eb60000100a00 */
[----:B------:R-:W-:Y:S05]  /*1dde0*/  @!UPT UIADD3 URZ, URZ, URZ, URZ ;  /* 0x0000003f3f3ff290 */ /* 0x000fea000fffe03f */
[----:B------:R0:W-:Y:S02]  /*1ddf0*/  STL.64 [R1+0x720], R8 ;  /* 0x0007200801007387 */ /* 0x0001e40000100a00 */
[----:B------:R1:W-:Y:S02]  /*1de00*/  STL.64 [R1+0x728], R10 ;  /* 0x0007280a01007387 */ /* 0x0003e40000100a00 */
[----:B------:R-:W3:Y:S02]  /*1de10*/  LDL.LU.64 R12, [R1+0xbd0] ;  /* 0x000bd000010c7983 */ /* 0x000ee40000300a00 */
[----:B------:R-:W-:Y:S02]  /*1de20*/  IMAD.MOV.U32 R29, RZ, RZ, R20 ;  /* 0x000000ffff1d7224 */ /* 0x000fe400078e0014 */
[----:B------:R-:W-:Y:S01]  /*1de30*/  IMAD.MOV.U32 R28, RZ, RZ, R21 ;  /* 0x000000ffff1c7224 */ /* 0x000fe200078e0015 */
[----:B------:R-:W3:Y:S01]  /*1de40*/  LDL.LU.64 R14, [R1+0xbd8] ;  /* 0x000bd800010e7983 */ /* 0x000ee20000300a00 */
[----:B------:R-:W3:Y:S02]  /*1de50*/  LDL.LU.64 R20, [R1+0xbc0] ;  /* 0x000bc00001147983 */ /* 0x000ee40000300a00 */
[----:B------:R-:W3:Y:S01]  /*1de60*/  LDL.LU.64 R22, [R1+0xbc8] ;  /* 0x000bc80001167983 */ /* 0x000ee20000300a00 */
[----:B0-----:R-:W3:Y:S01]  /*1de70*/  LDL.LU.64 R8, [R1+0xbb0] ;  /* 0x000bb00001087983 */ /* 0x001ee20000300a00 */
[----:B-1----:R-:W3:Y:S01]  /*1de80*/  LDL.LU.64 R10, [R1+0xbb8] ;  /* 0x000bb800010a7983 */ /* 0x002ee20000300a00 */
[----:B--2---:R-:W-:Y:S11]  /*1de90*/  HMMA.16816.F32.BF16 R4, R16, R24, R4 ;  /* 0x000000181004723c */ /* 0x004ff60000041804 */
[----:B------:R-:W-:Y:S11]  /*1dea0*/  @!UPT UIADD3 URZ, URZ, URZ, URZ ;  /* 0x0000003f3f3ff290 */ /* 0x000ff6000fffe03f */
[----:B------:R-:W-:Y:S01]  /*1deb0*/  @!UPT UIADD3 URZ, URZ, URZ, URZ ;  /* 0x0000003f3f3ff290 */ /* 0x000fe2000fffe03f */
[----:B------:R-:W-:Y:S01]  /*1dec0*/  STL.64 [R1+0x710], R4 ;  /* 0x0007100401007387 */ /* 0x000fe20000100a00 */
[----:B------:R0:W-:Y:S03]  /*1ded0*/  STL.64 [R1+0x718], R6 ;  /* 0x0007180601007387 */ /* 0x0001e60000100a00 */
[----:B0-----:R-:W2:Y:S01]  /*1dee0*/  LDL.LU.64 R6, [R1+0x3af8] ;  /* 0x003af80001067983 */ /* 0x001ea20000300a00 */
[----:B------:R-:W3:Y:S02]  /*1def0*/  LDL.LU.64 R4, [R1+0x3af0] ;  /* 0x003af00001047983 */ /* 0x000ee40000300a00 */
[----:B------:R-:W-:Y:S02]  /*1df00*/  IMAD.MOV.U32 R3, RZ, RZ, R25 ;  /* 0x000000ffff037224 */ /* 0x000fe400078e0019 */
[----:B--2---:R-:W-:Y:S02]  /*1df10*/  IMAD.MOV.U32 R24, RZ, RZ, R7 ;  /* 0x000000ffff187224 */ /* 0x004fe400078e0007 */
[----:B------:R-:W-:-:S05]  /*1df20*/  IMAD.MOV.U32 R25, RZ, RZ, R6 ;  /* 0x000000ffff197224 */ /* 0x000fca00078e0006 */
[----:B------:R0:W-:Y:S04]  /*1df30*/  STL.64 [R1+0x3aa0], R24 ;  /* 0x003aa01801007387 */ /* 0x0001e80000100a00 */
[----:B0-----:R-:W2:Y:S01]  /*1df40*/  LDL.64 R24, [R1+0xe0] ;  /* 0x0000e00001187983 */ /* 0x001ea20000100a00 */
[----:B---3--:R-:W-:Y:S03]  /*1df50*/  HMMA.16816.F32.BF16 R12, R16, R4, R12 ;  /* 0x00000004100c723c */ /* 0x008fe6000004180c */
[----:B--2---:R4:W-:Y:S02]  /*1df60*/  STL.64 [R1+0x3ab0], R24 ;  /* 0x003ab01801007387 */ /* 0x0049e40000100a00 */
[----:B----4-:R-:W-:-:S02]  /*1df70*/  IMAD.MOV.U32 R24, RZ, RZ, R2 ;  /* 0x000000ffff187224 */ /* 0x010fc400078e0002 */
[----:B------:R-:W-:-:S05]  /*1df80*/  IMAD.MOV.U32 R25, RZ, RZ, R0 ;  /* 0x000000ffff197224 */ /* 0x000fca00078e0000 */
[----:B------:R0:W-:Y:S04]  /*1df90*/  STL.64 [R1+0x3ac8], R24 ;  /* 0x003ac81801007387 */ /* 0x0001e80000100a00 */
[----:B0-----:R-:W2:Y:S07]  /*1dfa0*/  LDL.64 R24, [R1+0x100] ;  /* 0x0001000001187983 */ /* 0x001eae0000100a00 */
[----:B------:R0:W-:Y:S02]  /*1dfb0*/  STL.64 [R1+0x700], R12 ;  /* 0x0007000c01007387 */ /* 0x0001e40000100a00 */
[----:B------:R1:W-:Y:S01]  /*1dfc0*/  STL.64 [R1+0x708], R14 ;  /* 0x0007080e01007387 */ /* 0x0003e20000100a00 */
[----:B0-----:R-:W1:Y:S01]  /*1dfd0*/  LDL.LU.64 R12, [R1+0x3ae8] ;  /* 0x003ae800010c7983 */ /* 0x001e620000300a00 */
[----:B------:R-:W-:-:S02]  /*1dfe0*/  IMAD.MOV.U32 R2, RZ, RZ, R4 ;  /* 0x000000ffff027224 */ /* 0x000fc400078e0004 */
[----:B------:R-:W-:Y:S02]  /*1dff0*/  IMAD.MOV.U32 R0, RZ, RZ, R5 ;  /* 0x000000ffff007224 */ /* 0x000fe400078e0005 */
[----:B------:R-:W3:Y:S01]  /*1e000*/  LDL.LU.64 R4, [R1+0x3ae0] ;  /* 0x003ae00001047983 */ /* 0x000ee20000300a00 */
[C---:B-1----:R-:W-:Y:S03]  /*1e010*/  HMMA.16816.F32.BF16 R12, R16.reuse, R12, R20 ;  /* 0x0000000c100c723c */ /* 0x042fe60000041814 */
[----:B------:R-:W4:Y:S11]  /*1e020*/  LDL.LU.64 R20, [R1+0x3ad8] ;  /* 0x003ad80001147983 */ /* 0x000f360000300a00 */
[----:B------:R-:W-:Y:S09]  /*1e030*/  @!UPT UIADD3 URZ, URZ, URZ, URZ ;  /* 0x0000003f3f3ff290 */ /* 0x000ff2000fffe03f */
[----:B------:R0:W-:Y:S01]  /*1e040*/  STL.64 [R1+0x6f0], R12 ;  /* 0x0006f00c01007387 */ /* 0x0001e20000100a00 */
[----:B------:R1:W-:Y:S01]  /*1e050*/  STL.64 [R1+0x6f8], R14 ;  /* 0x0006f80e01007387 */ /* 0x0003e20000100a00 */
[C---:B----4-:R-:W-:Y:S11]  /*1e060*/  HMMA.16816.F32.BF16 R8, R16.reuse, R20, R8 ;  /* 0x000000141008723c */ /* 0x050ff60000041808 */
[----:B------:R-:W-:Y:S11]  /*1e070*/  @!UPT UIADD3 URZ, URZ, URZ, URZ ;  /* 0x0000003f3f3ff290 */ /* 0x000ff6000fffe03f */
[----:B------:R-:W-:Y:S01]  /*1e080*/  @!UPT UIADD3 URZ, URZ, URZ, URZ ;  /* 0x0000003f3f3ff290 */ /* 0x000fe2000fffe03f */
[----:B------:R4:W-:Y:S01]  /*1e090*/  STL.64 [R1+0x6e0], R8 ;  /* 0x0006e00801007387 */ /* 0x0009e20000100a00 */
[----:B------:R2:W-:Y:S02]  /*1e0a0*/  STL.64 [R1+0x6e8], R10 ;  /* 0x0006e80a01007387 */ /* 0x0005e40000100a00 */
[----:B0-----:R-:W3:Y:S02]  /*1e0b0*/  LDL.LU.64 R12, [R1+0xba0] ;  /* 0x000ba000010c7983 */ /* 0x001ee40000300a00 */
[----:B-1----:R-:W3:Y:S01]  /*1e0c0*/  LDL.LU.64 R14, [R1+0xba8] ;  /* 0x000ba800010e7983 */ /* 0x002ee20000300a00 */
[----:B----4-:R-:W4:Y:S01]  /*1e0d0*/  LDL.LU.64 R8, [R1+0xb80] ;  /* 0x000b800001087983 */ /* 0x010f220000300a00 */
[----:B--2---:R-:W2:Y:S02]  /*1e0e0*/  LDL.LU.64 R10, [R1+0xb88] ;  /* 0x000b8800010a7983 */ /* 0x004ea40000300a00 */
[----:B------:R-:W-:Y:S02]  /*1e0f0*/  IMAD.MOV.U32 R7, RZ, RZ, R20 ;  /* 0x000000ffff077224 */ /* 0x000fe400078e0014 */
[----:B------:R-:W-:Y:S01]  /*1e100*/  IMAD.MOV.U32 R6, RZ, RZ, R21 ;  /* 0x000000ffff067224 */ /* 0x000fe200078e0015 */
[----:B--2---:R-:W-:Y:S01]  /*1e110*/  STL.64 [R1+0x3ac0], R10 ;  /* 0x003ac00a01007387 */ /* 0x004fe20000100a00 */
[----:B----4-:R0:W-:Y:S03]  /*1e120*/  STL.64 [R1+0x3ab8], R8 ;  /* 0x003ab80801007387 */ /* 0x0101e60000100a00 */
[----:B0-----:R-:W2:Y:S01]  /*1e130*/  LDL.LU.64 R8, [R1+0xb90] ;  /* 0x000b900001087983 */ /* 0x001ea20000300a00 */
[----:B------:R-:W2:Y:S02]  /*1e140*/  LDL.LU.64 R10, [R1+0xb98] ;  /* 0x000b9800010a7983 */ /* 0x000ea40000300a00 */
[----:B------:R-:W4:Y:S02]  /*1e150*/  LDL.LU.64 R20, [R1+0x590] ;  /* 0x0005900001147983 */ /* 0x000f240000300a00 */
[----:B------:R-:W4:Y:S01]  /*1e160*/  LDL.LU.64 R22, [R1+0x598] ;  /* 0x0005980001167983 */ /* 0x000f220000300a00 */
[----:B------:R-:W-:Y:S01]  /*1e170*/  STL.64 [R1+0x3a38], R6 ;  /* 0x003a380601007387 */ /* 0x000fe20000100a00 */
[----:B---3--:R0:W-:Y:S03]  /*1e180*/  STL.64 [R1+0x3a30], R4 ;  /* 0x003a300401007387 */ /* 0x0081e60000100a00 */
[----:B0-----:R-:W3:Y:S01]  /*1e190*/  LDL.LU.64 R4, [R1+0xec0] ;  /* 0x000ec00001047983 */ /* 0x001ee20000300a00 */
[----:B------:R-:W2:Y:S03]  /*1e1a0*/  LDL.LU.64 R6, [R1+0xec8] ;  /* 0x000ec80001067983 */ /* 0x000ea60000300a00 */
[----:B--2---:R-:W-:Y:S01]  /*1e1b0*/  STL.64 [R1+0x3a58], R6 ;  /* 0x003a580601007387 */ /* 0x004fe20000100a00 */
[----:B---3--:R0:W-:Y:S03]  /*1e1c0*/  STL.64 [R1+0x3a50], R4 ;  /* 0x003a500401007387 */ /* 0x0081e60000100a00 */
[----:B0-----:R-:W2:Y:S01]  /*1e1d0*/  LDL.LU.64 R4, [R1+0xed0] ;  /* 0x000ed00001047983 */ /* 0x001ea20000300a00 */
[----:B------:R-:W3:Y:S01]  /*1e1e0*/  LDL.LU.64 R6, [R1+0xed8] ;  /* 0x000ed80001067983 */ /* 0x000ee20000300a00 */
[----:B------:R-:W-:Y:S02]  /*1e1f0*/  HMMA.16816.F32.BF16 R12, R16, R24, R12 ;  /* 0x00000018100c723c */ /* 0x000fe4000004180c */
[----:B---3--:R-:W-:Y:S01]  /*1e200*/  STL.64 [R1+0x3a70], R6 ;  /* 0x003a700601007387 */ /* 0x008fe20000100a00 */
[----:B--2---:R0:W-:Y:S03]  /*1e210*/  STL.64 [R1+0x3a68], R4 ;  /* 0x003a680401007387 */ /* 0x0041e60000100a00 */
[----:B0-----:R-:W2:Y:S01]  /*1e220*/  LDL.LU.64 R4, [R1+0xef0] ;  /* 0x000ef00001047983 */ /* 0x001ea20000300a00 */
[----:B------:R-:W3:Y:S03]  /*1e230*/  LDL.LU.64 R6, [R1+0xef8] ;  /* 0x000ef80001067983 */ /* 0x000ee60000300a00 */
[----:B---3--:R-:W-:Y:S01]  /*1e240*/  STL.64 [R1+0x3a88], R6 ;  /* 0x003a880601007387 */ /* 0x008fe20000100a00 */
[----:B--2---:R0:W-:Y:S03]  /*1e250*/  STL.64 [R1+0x3a80], R4 ;  /* 0x003a800401007387 */ /* 0x0041e60000100a00 */
[----:B0-----:R-:W2:Y:S01]  /*1e260*/  LDL.LU.64 R4, [R1+0xf00] ;  /* 0x000f000001047983 */ /* 0x001ea20000300a00 */
[----:B------:R-:W2:Y:S08]  /*1e270*/  LDL.LU.64 R6, [R1+0xf08] ;  /* 0x000f080001067983 */ /* 0x000eb00000300a00 */
[----:B------:R0:W-:Y:S02]  /*1e280*/  STL.64 [R1+0x6d0], R12 ;  /* 0x0006d00c01007387 */ /* 0x0001e40000100a00 */
[----:B------:R1:W-:Y:S01]  /*1e290*/  STL.64 [R1+0x6d8], R14 ;  /* 0x0006d80e01007387 */ /* 0x0003e20000100a00 */
[----:B0-----:R-:W4:Y:S01]  /*1e2a0*/  LDL.LU.64 R12, [R1+0x3ad0] ;  /* 0x003ad000010c7983 */ /* 0x001f220000300a00 */
[----:B-1----:R-:W-:-:S02]  /*1e2b0*/  IMAD.MOV.U32 R15, RZ, RZ, R24 ;  /* 0x000000ffff0f7224 */ /* 0x002fc400078e0018 */
[----:B------:R-:W-:Y:S02]  /*1e2c0*/  IMAD.MOV.U32 R14, RZ, RZ, R25 ;  /* 0x000000ffff0e7224 */ /* 0x000fe400078e0019 */
[----:B------:R-:W3:Y:S02]  /*1e2d0*/  LDL.LU.64 R24, [R1+0x3ac8] ;  /* 0x003ac80001187983 */ /* 0x000ee40000300a00 */
[C---:B---3--:R-:W-:Y:S02]  /*1e2e0*/  HMMA.16816.F32.BF16 R24, R16.reuse, R24, R8 ;  /* 0x000000181018723c */ /* 0x048fe40000041808 */
[----:B------:R-:W3:Y:S01]  /*1e2f0*/  LDL.LU.64 R10, [R1+0x3ac0] ;  /* 0x003ac000010a7983 */ /* 0x000ee20000300a00 */
[----:B------:R-:W3:Y:S11]  /*1e300*/  LDL.LU.64 R8, [R1+0x3ab8] ;  /* 0x003ab80001087983 */ /* 0x000ef60000300a00 */
[----:B------:R-:W-:Y:S09]  /*1e310*/  @!UPT UIADD3 URZ, URZ, URZ, URZ ;  /* 0x0000003f3f3ff290 */ /* 0x000ff2000fffe03f */
        /* <DEDUP_REMOVED lines=11> */
[----:B------:R-:W2:Y:S01]  /*1e3d0*/  LDL.LU.64 R24, [R1+0x3aa0] ;  /* 0x003aa00001187983 */ /* 0x000ea20000300a00 */
[----:B------:R-:W2:Y:S02]  /*1e3e0*/  LDL.LU.64 R22, [R1+0x3a98] ;  /* 0x003a980001167983 */ /* 0x000ea40000300a00 */
[----:B------:R-:W2:Y:S02]  /*1e3f0*/  LDL.LU.64 R20, [R1+0x3a90] ;  /* 0x003a900001147983 */ /* 0x000ea40000300a00 */
[----:B------:R0:W-:Y:S01]  /*1e400*/  STL.64 [R1+0x3d0], R16 ;  /* 0x0003d01001007387 */ /* 0x0001e20000100a00 */
[----:B------:R1:W-:Y:S04]  /*1e410*/  STL.64 [R1+0x3d8], R18 ;  /* 0x0003d81201007387 */ /* 0x0003e80000100a00 */
[----:B0-----:R-:W4:Y:S01]  /*1e420*/  LDL.LU.64 R16, [R1+0xb70] ;  /* 0x000b700001107983 */ /* 0x001f220000300a00 */
[----:B-1----:R-:W4:Y:S02]  /*1e430*/  LDL.LU.64 R18, [R1+0xb78] ;  /* 0x000b780001127983 */ /* 0x002f240000300a00 */
[----:B------:R-:W-:Y:S01]  /*1e440*/  STL.64 [R1+0x3998], R12 ;  /* 0x0039980c01007387 */ /* 0x000fe20000100a00 */
[C---:B--2---:R-:W-:Y:S01]  /*1e450*/  HMMA.16816.F32.BF16 R24, R20.reuse, R24, R4 ;  /* 0x000000181418723c */ /* 0x044fe20000041804 */
[----:B------:R-:W2:Y:S01]  /*1e460*/  LDL.LU.64 R6, [R1+0x3a88] ;  /* 0x003a880001067983 */ /* 0x000ea20000300a00 */
[----:B------:R-:W2:Y:S11]  /*1e470*/  LDL.LU.64 R4, [R1+0x3a80] ;  /* 0x003a800001047983 */ /* 0x000eb60000300a00 */
[----:B------:R-:W-:Y:S10]  /*1e480*/  @!UPT UIADD3 URZ, URZ, URZ, URZ ;  /* 0x0000003f3f3ff290 */ /* 0x000ff4000fffe03f */
[----:B------:R0:W-:Y:S01]  /*1e490*/  STL.64 [R1+0x3c0], R24 ;  /* 0x0003c01801007387 */ /* 0x0001e20000100a00 */
[----:B------:R-:W-:Y:S03]  /*1e4a0*/  STL.64 [R1+0x3c8], R26 ;  /* 0x0003c81a01007387 */ /* 0x000fe60000100a00 */
[----:B0-----:R-:W2:Y:S02]  /*1e4b0*/  LDL.LU.64 R24, [R1+0x3a78] ;  /* 0x003a780001187983 */ /* 0x001ea40000300a00 */
[C---:B--2---:R-:W-:Y:S01]  /*1e4c0*/  HMMA.16816.F32.BF16 R4, R20.reuse, R24, R4 ;  /* 0x000000181404723c */ /* 0x044fe20000041804 */
[----:B------:R-:W-:Y:S02]  /*1e4d0*/  IMAD.MOV.U32 R13, RZ, RZ, R24 ;  /* 0x000000ffff0d7224 */ /* 0x000fe400078e0018 */
[----:B------:R-:W-:Y:S11]  /*1e4e0*/  IMAD.MOV.U32 R12, RZ, RZ, R25 ;  /* 0x000000ffff0c7224 */ /* 0x000ff600078e0019 */
[----:B------:R-:W-:Y:S09]  /*1e4f0*/  @!UPT UIADD3 URZ, URZ, URZ, URZ ;  /* 0x0000003f3f3ff290 */ /* 0x000ff2000fffe03f */
[----:B------:R-:W-:Y:S01]  /*1e500*/  STL.64 [R1+0x3b0], R4 ;  /* 0x0003b00401007387 */ /* 0x000fe20000100a00 */
[----:B------:R0:W-:Y:S03]  /*1e510*/  STL.64 [R1+0x3b8], R6 ;  /* 0x0003b80601007387 */ /* 0x0001e60000100a00 */
[----:B0-----:R-:W2:Y:S01]  /*1e520*/  LDL.LU.64 R6, [R1+0x3a70] ;  /* 0x003a700001067983 */ /* 0x001ea20000300a00 */
[----:B------:R-:W2:Y:S02]  /*1e530*/  LDL.LU.64 R4, [R1+0x3a68] ;  /* 0x003a680001047983 */ /* 0x000ea40000300a00 */
[----:B------:R-:W2:Y:S02]  /*1e540*/  LDL.LU.64 R24, [R1+0x3a60] ;  /* 0x003a600001187983 */ /* 0x000ea40000300a00 */
[C---:B--2---:R-:W-:Y:S01]  /*1e550*/  HMMA.16816.F32.BF16 R24, R20.reuse, R24, R4 ;  /* 0x000000181418723c */ /* 0x044fe20000041804 */
[----:B------:R-:W2:Y:S01]  /*1e560*/  LDL.LU.64 R6, [R1+0x3a58] ;  /* 0x003a580001067983 */ /* 0x000ea20000300a00 */
[----:B------:R-:W2:Y:S11]  /*1e570*/  LDL.LU.64 R4, [R1+0x3a50] ;  /* 0x003a500001047983 */ /* 0x000eb60000300a00 */
[----:B------:R-:W-:Y:S10]  /*1e580*/  @!UPT UIADD3 URZ, URZ, URZ, URZ ;  /* 0x0000003f3f3ff290 */ /* 0x000ff4000fffe03f */
[----:B------:R-:W-:Y:S01]  /*1e590*/  STL.64 [R1+0x3a0], R24 ;  /* 0x0003a01801007387 */ /* 0x000fe20000100a00 */
[----:B------:R0:W-:Y:S03]  /*1e5a0*/  STL.64 [R1+0x3a8], R26 ;  /* 0x0003a81a01007387 */ /* 0x0001e60000100a00 */
[----:B0-----:R-:W2:Y:S01]  /*1e5b0*/  LDL.LU.64 R26, [R1+0x3a48] ;  /* 0x003a4800011a7983 */ /* 0x001ea20000300a00 */
[----:B------:R-:W2:Y:S02]  /*1e5c0*/  LDL.LU.64 R24, [R1+0x3a40] ;  /* 0x003a400001187983 */ /* 0x000ea40000300a00 */
[----:B--2---:R-:W-:Y:S11]  /*1e5d0*/  HMMA.16816.F32.BF16 R4, R20, R24, R4 ;  /* 0x000000181404723c */ /* 0x004ff60000041804 */
[----:B------:R-:W-:Y:S11]  /*1e5e0*/  @!UPT UIADD3 URZ, URZ, URZ, URZ ;  /* 0x0000003f3f3ff290 */ /* 0x000ff6000fffe03f */
[----:B------:R-:W-:Y:S01]  /*1e5f0*/  @!UPT UIADD3 URZ, URZ, URZ, URZ ;  /* 0x0000003f3f3ff290 */ /* 0x000fe2000fffe03f */
[----:B------:R-:W-:Y:S01]  /*1e600*/  STL.64 [R1+0x390], R4 ;  /* 0x0003900401007387 */ /* 0x000fe20000100a00 */
[----:B------:R0:W-:Y:S03]  /*1e610*/  STL.64 [R1+0x398], R6 ;  /* 0x0003980601007387 */ /* 0x0001e60000100a00 */
[----:B0-----:R-:W2:Y:S01]  /*1e620*/  LDL.LU.64 R6, [R1+0x3a38] ;  /* 0x003a380001067983 */ /* 0x001ea20000300a00 */
[----:B------:R-:W4:Y:S02]  /*1e630*/  LDL.LU.64 R4, [R1+0x3a30] ;  /* 0x003a300001047983 */ /* 0x000f240000300a00 */
[----:B------:R-:W-:Y:S02]  /*1e640*/  STL.64 [R1+0x3950], R26 ;  /* 0x0039501a01007387 */ /* 0x000fe40000100a00 */
[----:B------:R0:W-:Y:S02]  /*1e650*/  STL.64 [R1+0x3948], R24 ;  /* 0x0039481801007387 */ /* 0x0001e40000100a00 */
[----:B0-----:R-:W-:-:S02]  /*1e660*/  IMAD.MOV.U32 R24, RZ, RZ, R13 ;  /* 0x000000ffff187224 */ /* 0x001fc400078e000d */
[----:B------:R-:W-:-:S05]  /*1e670*/  IMAD.MOV.U32 R25, RZ, RZ, R12 ;  /* 0x000000ffff197224 */ /* 0x000fca00078e000c */
[----:B------:R0:W-:Y:S04]  /*1e680*/  STL.64 [R1+0x3968], R24 ;  /* 0x0039681801007387 */ /* 0x0001e80000100a00 */
[----:B0-----:R-:W3:Y:S01]  /*1e690*/  LDL.LU.64 R24, [R1+0xcf0] ;  /* 0x000cf00001187983 */ /* 0x001ee20000300a00 */
[----:B------:R-:W3:Y:S02]  /*1e6a0*/  LDL.LU.64 R26, [R1+0xcf8] ;  /* 0x000cf800011a7983 */ /* 0x000ee40000300a00 */
[C---:B---3--:R-:W-:Y:S11]  /*1e6b0*/  HMMA.16816.F32.BF16 R24, R20.reuse, R8, R24 ;  /* 0x000000081418723c */ /* 0x048ff60000041818 */
[----:B------:R-:W-:Y:S11]  /*1e6c0*/  @!UPT UIADD3 URZ, URZ, URZ, URZ ;  /* 0x0000003f3f3ff290 */ /* 0x000ff6000fffe03f */
[----:B------:R-:W-:Y:S01]  /*1e6d0*/  @!UPT UIADD3 URZ, URZ, URZ, URZ ;  /* 0x0000003f3f3ff290 */ /* 0x000fe2000fffe03f */
[----:B------:R0:W-:Y:S01]  /*1e6e0*/  STL.64 [R1+0x380], R24 ;  /* 0x0003801801007387 */ /* 0x0001e20000100a00 */
[----:B------:R-:W-:Y:S03]  /*1e6f0*/  STL.64 [R1+0x388], R26 ;  /* 0x0003881a01007387 */ /* 0x000fe60000100a00 */
[----:B0-----:R-:W3:Y:S04]  /*1e700*/  LDL.64 R24, [R1+0x20] ;  /* 0x0000200001187983 */ /* 0x001ee80000100a00 */
[----:B---3--:R0:W-:Y:S04]  /*1e710*/  STL.64 [R1+0x3990], R24 ;  /* 0x0039901801007387 */ /* 0x0081e80000100a00 */
[----:B0-----:R-:W3:Y:S01]  /*1e720*/  LDL.64 R24, [R1+0x120] ;  /* 0x0001200001187983 */ /* 0x001ee20000100a00 */
[----:B----4-:R-:W-:Y:S03]  /*1e730*/  HMMA.16816.F32.BF16 R16, R20, R4, R16 ;  /* 0x000000041410723c */ /* 0x010fe60000041810 */
[----:B---3--:R-:W-:Y:S01]  /*1e740*/  STL.64 [R1+0x39d8], R24 ;  /* 0x0039d81801007387 */ /* 0x008fe20000100a00 */
[----:B------:R-:W-:Y:S02]  /*1e750*/  STL.64 [R1+0x3940], R8 ;  /* 0x0039400801007387 */ /* 0x000fe40000100a00 */
[----:B------:R0:W-:Y:S02]  /*1e760*/  STL.64 [R1+0x39e0], R4 ;  /* 0x0039e00401007387 */ /* 0x0001e40000100a00 */
[----:B0-----:R-:W3:Y:S01]  /*1e770*/  LDL R4, [R1+0x140] ;  /* 0x0001400001047983 */ /* 0x001ee20000100800 */
[----:B------:R-:W-:Y:S11]  /*1e780*/  IMAD.MOV.U32 R5, RZ, RZ, R3 ;  /* 0x000000ffff057224 */ /* 0x000ff600078e0003 */
[----:B------:R-:W-:Y:S03]  /*1e790*/  @!UPT UIADD3 URZ, URZ, URZ, URZ ;  /* 0x0000003f3f3ff290 */ /* 0x000fe6000fffe03f */
[----:B------:R-:W-:Y:S02]  /*1e7a0*/  STL.64 [R1+0x370], R16 ;  /* 0x0003701001007387 */ /* 0x000fe40000100a00 */
[----:B------:R-:W-:Y:S01]  /*1e7b0*/  STL.64 [R1+0x378], R18 ;  /* 0x0003781201007387 */ /* 0x000fe20000100a00 */
[----:B------:R-:W4:Y:S04]  /*1e7c0*/  LDL.LU R3, [R1+0x3a28] ;  /* 0x003a280001037983 */ /* 0x000f280000300800 */
[----:B---3--:R0:W-:Y:S04]  /*1e7d0*/  STL.64 [R1+0x39f8], R4 ;  /* 0x0039f80401007387 */ /* 0x0081e80000100a00 */
[----:B----4-:R-:W1:Y:S01]  /*1e7e0*/  LDSM.16.MT88.4 R16, [R3+0x280] ;  /* 0x000280000310783b */ /* 0x010e620000004200 */
[----:B0-----:R-:W-:-:S02]  /*1e7f0*/  IMAD.MOV.U32 R4, RZ, RZ, R29 ;  /* 0x000000ffff047224 */ /* 0x001fc400078e001d */
[----:B------:R-:W-:-:S05]  /*1e800*/  IMAD.MOV.U32 R5, RZ, RZ, R28 ;  /* 0x000000ffff057224 */ /* 0x000fca00078e001c */
[----:B------:R0:W-:Y:S04]  /*1e810*/  STL.64 [R1+0x3a10], R4 ;  /* 0x003a100401007387 */ /* 0x0001e80000100a00 */
[----:B0-----:R-:W3:Y:S01]  /*1e820*/  LDL.64 R4, [R1+0x30] ;  /* 0x0000300001047983 */ /* 0x001ee20000100a00 */
[----:B------:R-:W4:Y:S02]  /*1e830*/  LDL.LU.64 R24, [R1+0xb50] ;  /* 0x000b500001187983 */ /* 0x000f240000300a00 */
[----:B------:R-:W2:Y:S02]  /*1e840*/  LDL.LU.64 R26, [R1+0xb58] ;  /* 0x000b5800011a7983 */ /* 0x000ea40000300a00 */
[----:B--2---:R-:W-:Y:S01]  /*1e850*/  STL.64 [R1+0x39f0], R26 ;  /* 0x0039f01a01007387 */ /* 0x004fe20000100a00 */
[----:B----4-:R0:W-:Y:S03]  /*1e860*/  STL.64 [R1+0x39e8], R24 ;  /* 0x0039e81801007387 */ /* 0x0101e60000100a00 */
[----:B0-----:R-:W2:Y:S01]  /*1e870*/  LDL.LU.64 R24, [R1+0xb60] ;  /* 0x000b600001187983 */ /* 0x001ea20000300a00 */
[----:B------:R-:W4:Y:S03]  /*1e880*/  LDL.LU.64 R26, [R1+0xb68] ;  /* 0x000b6800011a7983 */ /* 0x000f260000300a00 */
[----:B----4-:R-:W-:Y:S01]  /*1e890*/  STL.64 [R1+0x3a08], R26 ;  /* 0x003a081a01007387 */ /* 0x010fe20000100a00 */
[----:B--2---:R0:W-:Y:S03]  /*1e8a0*/  STL.64 [R1+0x3a00], R24 ;  /* 0x003a001801007387 */ /* 0x0041e60000100a00 */
[----:B0-----:R-:W2:Y:S01]  /*1e8b0*/  LDL.LU.64 R24, [R1+0xcd0] ;  /* 0x000cd00001187983 */ /* 0x001ea20000300a00 */
[----:B------:R-:W4:Y:S02]  /*1e8c0*/  LDL.LU.64 R26, [R1+0xcd8] ;  /* 0x000cd800011a7983 */ /* 0x000f240000300a00 */
[----:B------:R-:W-:-:S02]  /*1e8d0*/  IMAD.MOV.U32 R12, RZ, RZ, R11 ;  /* 0x000000ffff0c7224 */ /* 0x000fc400078e000b */
[----:B------:R-:W-:Y:S01]  /*1e8e0*/  IMAD.MOV.U32 R13, RZ, RZ, R10 ;  /* 0x000000ffff0d7224 */ /* 0x000fe200078e000a */
[----:B----4-:R-:W-:Y:S01]  /*1e8f0*/  STL.64 [R1+0x3a20], R26 ;  /* 0x003a201a01007387 */ /* 0x010fe20000100a00 */
[----:B--2---:R0:W-:Y:S03]  /*1e900*/  STL.64 [R1+0x3a18], R24 ;  /* 0x003a181801007387 */ /* 0x0041e60000100a00 */
[----:B0-----:R-:W2:Y:S01]  /*1e910*/  LDL.LU.64 R24, [R1+0xce0] ;  /* 0x000ce00001187983 */ /* 0x001ea20000300a00 */
[----:B------:R-:W2:Y:S02]  /*1e920*/  LDL.LU.64 R26, [R1+0xce8] ;  /* 0x000ce800011a7983 */ /* 0x000ea40000300a00 */
[----:B------:R-:W4:Y:S02]  /*1e930*/  LDL.LU.64 R8, [R1+0xb40] ;  /* 0x000b400001087983 */ /* 0x000f240000300a00 */
[----:B------:R-:W4:Y:S01]  /*1e940*/  LDL.LU.64 R10, [R1+0xb48] ;  /* 0x000b4800010a7983 */ /* 0x000f220000300a00 */
[----:B------:R0:W-:Y:S02]  /*1e950*/  STL.64 [R1+0x39b0], R12 ;  /* 0x0039b00c01007387 */ /* 0x0001e40000100a00 */
[----:B0-----:R-:W-:-:S02]  /*1e960*/  IMAD.MOV.U32 R12, RZ, RZ, R15 ;  /* 0x000000ffff0c7224 */ /* 0x001fc400078e000f */
[----:B------:R-:W-:-:S05]  /*1e970*/  IMAD.MOV.U32 R13, RZ, RZ, R14 ;  /* 0x000000ffff0d7224 */ /* 0x000fca00078e000e */
[----:B------:R-:W-:Y:S01]  /*1e980*/  STL.64 [R1+0x39c0], R12 ;  /* 0x0039c00c01007387 */ /* 0x000fe20000100a00 */
[----:B-1----:R-:W-:Y:S02]  /*1e990*/  STL.64 [R1+0x38c0], R18 ;  /* 0x0038c01201007387 */ /* 0x002fe40000100a00 */
[----:B------:R0:W-:Y:S02]  /*1e9a0*/  STL.64 [R1+0x38b8], R16 ;  /* 0x0038b81001007387 */ /* 0x0001e40000100a00 */
[----:B0-----:R-:W4:Y:S01]  /*1e9b0*/  LDL.64 R16, [R1+0xf0] ;  /* 0x0000f00001107983 */ /* 0x001f220000100a00 */
[----:B---3--:R-:W-:Y:S02]  /*1e9c0*/  IMAD.MOV.U32 R29, RZ, RZ, R4 ;  /* 0x000000ffff1d7224 */ /* 0x008fe400078e0004 */
[----:B------:R-:W-:Y:S01]  /*1e9d0*/  IMAD.MOV.U32 R28, RZ, RZ, R5 ;  /* 0x000000ffff1c7224 */ /* 0x000fe200078e0005 */
[----:B--2---:R-:W-:Y:S01]  /*1e9e0*/  HMMA.16816.F32.BF16 R24, R20, R4, R24 ;  /* 0x000000041418723c */ /* 0x004fe20000041818 */
[----:B----4-:R-:W-:Y:S11]  /*1e9f0*/  STL.64 [R1+0x39b8], R16 ;  /* 0x0039b81001007387 */ /* 0x010ff60000100a00 */
[----:B------:R-:W-:Y:S11]  /*1ea00*/  @!UPT UIADD3 URZ, URZ, URZ, URZ ;  /* 0x0000003f3f3ff290 */ /* 0x000ff6000fffe03f */
[----:B------:R-:W-:Y:S02]  /*1ea10*/  STL.64 [R1+0x360], R24 ;  /* 0x0003601801007387 */ /* 0x000fe40000100a00 */
[----:B------:R0:W-:Y:S02]  /*1ea20*/  STL.64 [R1+0x368], R26 ;  /* 0x0003681a01007387 */ /* 0x0001e40000100a00 */
[----:B0-----:R-:W2:Y:S01]  /*1ea30*/  LDL.LU.64 R26, [R1+0x3a20] ;  /* 0x003a2000011a7983 */ /* 0x001ea20000300a00 */
[----:B------:R-:W2:Y:S02]  /*1ea40*/  LDL.LU.64 R24, [R1+0x3a18] ;  /* 0x003a180001187983 */ /* 0x000ea40000300a00 */
[----:B------:R-:W2:Y:S02]  /*1ea50*/  LDL.LU.64 R4, [R1+0x3a10] ;  /* 0x003a100001047983 */ /* 0x000ea40000300a00 */
[----:B------:R-:W-:Y:S02]  /*1ea60*/  IMAD.MOV.U32 R12, RZ, RZ, R7 ;  /* 0x000000ffff0c7224 */ /* 0x000fe400078e0007 */
[----:B------:R-:W-:-:S02]  /*1ea70*/  IMAD.MOV.U32 R13, RZ, RZ, R6 ;  /* 0x000000ffff0d7224 */ /* 0x000fc400078e0006 */
[C---:B--2---:R-:W-:Y:S01]  /*1ea80*/  HMMA.16816.F32.BF16 R4, R20.reuse, R4, R24 ;  /* 0x000000041404723c */ /* 0x044fe20000041818 */
[----:B------:R-:W2:Y:S01]  /*1ea90*/  LDL.LU.64 R26, [R1+0x3a08] ;  /* 0x003a0800011a7983 */ /* 0x000ea20000300a00 */
[----:B------:R-:W2:Y:S11]  /*1eaa0*/  LDL.LU.64 R24, [R1+0x3a00] ;  /* 0x003a000001187983 */ /* 0x000eb60000300a00 */
[----:B------:R-:W-:Y:S10]  /*1eab0*/  @!UPT UIADD3 URZ, URZ, URZ, URZ ;  /* 0x0000003f3f3ff290 */ /* 0x000ff4000fffe03f */
[----:B------:R0:W-:Y:S01]  /*1eac0*/  STL.64 [R1+0x350], R4 ;  /* 0x0003500401007387 */ /* 0x0001e20000100a00 */
[----:B------:R2:W-:Y:S03]  /*1ead0*/  STL.64 [R1+0x358], R6 ;  /* 0x0003580601007387 */ /* 0x0005e60000100a00 */
[----:B0-----:R-:W2:Y:S01]  /*1eae0*/  LDL.LU.64 R4, [R1+0x39f8] ;  /* 0x0039f80001047983 */ /* 0x001ea20000300a00 */
[----:B------:R-:W-:Y:S02]  /*1eaf0*/  IMAD.MOV.U32 R16, RZ, RZ, R2 ;  /* 0x000000ffff107224 */ /* 0x000fe400078e0002 */
[----:B------:R-:W-:Y:S01]  /*1eb00*/  IMAD.MOV.U32 R17, RZ, RZ, R0 ;  /* 0x000000ffff117224 */ /* 0x000fe200078e0000 */
[C---:B--2---:R-:W-:Y:S01]  /*1eb10*/  HMMA.16816.F32.BF16 R4, R20.reuse, R4, R24 ;  /* 0x000000041404723c */ /* 0x044fe20000041818 */
[----:B------:R-:W2:Y:S01]  /*1eb20*/  LDL.LU.64 R26, [R1+0x39f0] ;  /* 0x0039f000011a7983 */ /* 0x000ea20000300a00 */
[----:B------:R-:W2:Y:S11]  /*1eb30*/  LDL.LU.64 R24, [R1+0x39e8] ;  /* 0x0039e80001187983 */ /* 0x000eb60000300a00 */
[----:B------:R-:W-:Y:S10]  /*1eb40*/  @!UPT UIADD3 URZ, URZ, URZ, URZ ;  /* 0x0000003f3f3ff290 */ /* 0x000ff4000fffe03f */
[----:B------:R0:W-:Y:S01]  /*1eb50*/  STL.64 [R1+0x340], R4 ;  /* 0x0003400401007387 */ /* 0x0001e20000100a00 */
[----:B------:R-:W-:Y:S03]  /*1eb60*/  STL.64 [R1+0x348], R6 ;  /* 0x0003480601007387 */ /* 0x000fe60000100a00 */
[----:B0-----:R-:W3:Y:S01]  /*1eb70*/  LDL.LU.64 R4, [R1+0x39e0] ;  /* 0x0039e00001047983 */ /* 0x001ee20000300a00 */
[C---:B--2---:R-:W-:Y:S03]  /*1eb80*/  HMMA.16816.F32.BF16 R16, R20.reuse, R16, R24 ;  /* 0x000000101410723c */ /* 0x044fe60000041818 */
[----:B------:R-:W2:Y:S11]  /*1eb90*/  LDL.LU.64 R24, [R1+0x39d8] ;  /* 0x0039d80001187983 */ /* 0x000eb60000300a00 */
[----:B------:R-:W-:Y:S09]  /*1eba0*/  @!UPT UIADD3 URZ, URZ, URZ, URZ ;  /* 0x0000003f3f3ff290 */ /* 0x000ff2000fffe03f */
[----:B------:R0:W-:Y:S01]  /*1ebb0*/  STL.64 [R1+0x330], R16 ;  /* 0x0003301001007387 */ /* 0x0001e20000100a00 */
[----:B------:R1:W-:Y:S01]  /*1ebc0*/  STL.64 [R1+0x338], R18 ;  /* 0x0003381201007387 */ /* 0x0003e20000100a00 */
[C---:B--2---:R-:W-:Y:S11]  /*1ebd0*/  HMMA.16816.F32.BF16 R8, R20.reuse, R24, R8 ;  /* 0x000000181408723c */ /* 0x044ff60000041808 */
[----:B------:R-:W-:Y:S11]  /*1ebe0*/  @!UPT UIADD3 URZ, URZ, URZ, URZ ;  /* 0x0000003f3f3ff290 */ /* 0x000ff6000fffe03f */
[----:B------:R-:W-:Y:S01]  /*1ebf0*/  @!UPT UIADD3 URZ, URZ, URZ, URZ ;  /* 0x0000003f3f3ff290 */ /* 0x000fe2000fffe03f */
[----:B------:R-:W-:Y:S01]  /*1ec00*/  STL.64 [R1+0x320], R8 ;  /* 0x0003200801007387 */ /* 0x000fe20000100a00 */
[----:B------:R-:W-:Y:S02]  /*1ec10*/  STL.64 [R1+0x328], R10 ;  /* 0x0003280a01007387 */ /* 0x000fe40000100a00 */
[----:B0-----:R-:W2:Y:S02]  /*1ec20*/  LDL.LU.64 R16, [R1+0xb20] ;  /* 0x000b200001107983 */ /* 0x001ea40000300a00 */
[----:B-1----:R-:W4:Y:S02]  /*1ec30*/  LDL.LU.64 R18, [R1+0xb28] ;  /* 0x000b280001127983 */ /* 0x002f240000300a00 */
[----:B------:R-:W-:Y:S02]  /*1ec40*/  IMAD.MOV.U32 R7, RZ, RZ, R24 ;  /* 0x000000ffff077224 */ /* 0x000fe400078e0018 */
[----:B------:R-:W-:Y:S01]  /*1ec50*/  IMAD.MOV.U32 R6, RZ, RZ, R25 ;  /* 0x000000ffff067224 */ /* 0x000fe200078e0019 */
[----:B----4-:R-:W-:Y:S01]  /*1ec60*/  STL.64 [R1+0x39d0], R18 ;  /* 0x0039d01201007387 */ /* 0x010fe20000100a00 */
[----:B--2---:R0:W-:Y:S03]  /*1ec70*/  STL.64 [R1+0x39c8], R16 ;  /* 0x0039c81001007387 */ /* 0x0041e60000100a00 */
[----:B0-----:R-:W2:Y:S01]  /*1ec80*/  LDL.LU.64 R16, [R1+0xb30] ;  /* 0x000b300001107983 */ /* 0x001ea20000300a00 */
[----:B------:R-:W2:Y:S02]  /*1ec90*/  LDL.LU.64 R18, [R1+0xb38] ;  /* 0x000b380001127983 */ /* 0x000ea40000300a00 */
[----:B------:R-:W4:Y:S02]  /*1eca0*/  LDL.LU.64 R8, [R1+0xb10] ;  /* 0x000b100001087983 */ /* 0x000f240000300a00 */
[----:B------:R-:W4:Y:S01]  /*1ecb0*/  LDL.LU.64 R10, [R1+0xb18] ;  /* 0x000b1800010a7983 */ /* 0x000f220000300a00 */
[----:B------:R-:W2:Y:S01]  /*1ecc0*/  LDL.LU.64 R24, [R1+0x580] ;  /* 0x0005800001187983 */ /* 0x000ea20000300a00 */
[----:B------:R-:W2:Y:S03]  /*1ecd0*/  LDL.LU.64 R26, [R1+0x588] ;  /* 0x00058800011a7983 */ /* 0x000ea60000300a00 */
[----:B--2---:R-:W-:Y:S01]  /*1ece0*/  STL.64 [R1+0x39a8], R26 ;  /* 0x0039a81a01007387 */ /* 0x004fe20000100a00 */
[----:B------:R0:W-:Y:S03]  /*1ecf0*/  STL.64 [R1+0x39a0], R24 ;  /* 0x0039a01801007387 */ /* 0x0001e60000100a00 */
[----:B0-----:R-:W2:Y:S01]  /*1ed00*/  LDL.LU.64 R24, [R1+0xb00] ;  /* 0x000b000001187983 */ /* 0x001ea20000300a00 */
[----:B------:R-:W2:Y:S02]  /*1ed10*/  LDL.LU.64 R26, [R1+0xb08] ;  /* 0x000b0800011a7983 */ /* 0x000ea40000300a00 */
[----:B------:R-:W-:Y:S02]  /*1ed20*/  STL.64 [R1+0x3960], R6 ;  /* 0x0039600601007387 */ /* 0x000fe40000100a00 */
[----:B---3--:R0:W-:Y:S02]  /*1ed30*/  STL.64 [R1+0x3958], R4 ;  /* 0x0039580401007387 */ /* 0x0081e40000100a00 */
[----:B0-----:R-:W3:Y:S01]  /*1ed40*/  LDL.LU.64 R4, [R1+0xea0] ;  /* 0x000ea00001047983 */ /* 0x001ee20000300a00 */
[----:B------:R-:W2:Y:S01]  /*1ed50*/  LDL.LU.64 R6, [R1+0xea8] ;  /* 0x000ea80001067983 */ /* 0x000ea20000300a00 */
[C---:B------:R-:W-:Y:S02]  /*1ed60*/  HMMA.16816.F32.BF16 R12, R20.reuse, R12, R16 ;  /* 0x0000000c140c723c */ /* 0x040fe40000041810 */
[----:B--2---:R-:W-:Y:S01]  /*1ed70*/  STL.64 [R1+0x3978], R6 ;  /* 0x0039780601007387 */ /* 0x004fe20000100a00 */
[----:B---3--:R0:W-:Y:S03]  /*1ed80*/  STL.64 [R1+0x3970], R4 ;  /* 0x0039700401007387 */ /* 0x0081e60000100a00 */
[----:B0-----:R-:W2:Y:S01]  /*1ed90*/  LDL.LU.64 R4, [R1+0xeb0] ;  /* 0x000eb00001047983 */ /* 0x001ea20000300a00 */
[----:B------:R-:W2:Y:S02]  /*1eda0*/  LDL.LU.64 R6, [R1+0xeb8] ;  /* 0x000eb80001067983 */ /* 0x000ea40000300a00 */
[----:B------:R-:W3:Y:S02]  /*1edb0*/  LDL.LU.64 R18, [R1+0x39d0] ;  /* 0x0039d00001127983 */ /* 0x000ee40000300a00 */
[----:B------:R-:W3:Y:S11]  /*1edc0*/  LDL.LU.64 R16, [R1+0x39c8] ;  /* 0x0039c80001107983 */ /* 0x000ef60000300a00 */
[----:B------:R-:W-:Y:S01]  /*1edd0*/  @!UPT UIADD3 URZ, URZ, URZ, URZ ;  /* 0x0000003f3f3ff290 */ /* 0x000fe2000fffe03f */
[----:B------:R0:W-:Y:S01]  /*1ede0*/  STL.64 [R1+0x310], R12 ;  /* 0x0003100c01007387 */ /* 0x0001e20000100a00 */
[----:B------:R3:W-:Y:S03]  /*1edf0*/  STL.64 [R1+0x318], R14 ;  /* 0x0003180e01007387 */ /* 0x0007e60000100a00 */
[----:B0-----:R-:W3:Y:S02]  /*1ee00*/  LDL.LU.64 R12, [R1+0x39c0] ;  /* 0x0039c000010c7983 */ /* 0x001ee40000300a00 */
[C---:B---3--:R-:W-:Y:S02]  /*1ee10*/  HMMA.16816.F32.BF16 R12, R20.reuse, R12, R16 ;  /* 0x0000000c140c723c */ /* 0x048fe40000041810 */
[----:B------:R-:W4:Y:S11]  /*1ee20*/  LDL.LU.64 R16, [R1+0x39b8] ;  /* 0x0039b80001107983 */ /* 0x000f360000300a00 */
[----:B------:R-:W-:Y:S10]  /*1ee30*/  @!UPT UIADD3 URZ, URZ, URZ, URZ ;  /* 0x0000003f3f3ff290 */ /* 0x000ff4000fffe03f */
[----:B------:R0:W-:Y:S01]  /*1ee40*/  STL.64 [R1+0x300], R12 ;  /* 0x0003000c01007387 */ /* 0x0001e20000100a00 */
[----:B------:R1:W-:Y:S03]  /*1ee50*/  STL.64 [R1+0x308], R14 ;  /* 0x0003080e01007387 */ /* 0x0003e60000100a00 */
[----:B0-----:R-:W1:Y:S01]  /*1ee60*/  LDL.LU.64 R12, [R1+0x39b0] ;  /* 0x0039b000010c7983 */ /* 0x001e620000300a00 */
[C---:B----4-:R-:W-:Y:S08]  /*1ee70*/  HMMA.16816.F32.BF16 R8, R20.reuse, R16, R8 ;  /* 0x000000101408723c */ /* 0x050ff00000041808 */
[C---:B-1----:R-:W-:Y:S11]  /*1ee80*/  HMMA.16816.F32.BF16 R12, R20.reuse, R12, R24 ;  /* 0x0000000c140c723c */ /* 0x042ff60000041818 */
[----:B------:R-:W-:Y:S04]  /*1ee90*/  @!UPT UIADD3 URZ, URZ, URZ, URZ ;  /* 0x0000003f3f3ff290 */ /* 0x000fe8000fffe03f */
[----:B------:R0:W-:Y:S01]  /*1eea0*/  STL.64 [R1+0x2f0], R8 ;  /* 0x0002f00801007387 */ /* 0x0001e20000100a00 */
[----:B------:R1:W-:Y:S03]  /*1eeb0*/  STL.64 [R1+0x2f8], R10 ;  /* 0x0002f80a01007387 */ /* 0x0003e60000100a00 */
[----:B0-----:R-:W3:Y:S01]  /*1eec0*/  LDL.LU.64 R8, [R1+0xe80] ;  /* 0x000e800001087983 */ /* 0x001ee20000300a00 */
[----:B-1----:R-:W3:Y:S02]  /*1eed0*/  LDL.LU.64 R10, [R1+0xe88] ;  /* 0x000e8800010a7983 */ /* 0x002ee40000300a00 */
[----:B------:R0:W-:Y:S02]  /*1eee0*/  STL.64 [R1+0x38e0], R16 ;  /* 0x0038e01001007387 */ /* 0x0001e40000100a00 */
[----:B0-----:R-:W4:Y:S01]  /*1eef0*/  LDL.LU.64 R16, [R1+0xe90] ;  /* 0x000e900001107983 */ /* 0x001f220000300a00 */
[----:B------:R-:W4:Y:S02]  /*1ef00*/  LDL.LU.64 R18, [R1+0xe98] ;  /* 0x000e980001127983 */ /* 0x000f240000300a00 */
[----:B------:R-:W2:Y:S02]  /*1ef10*/  LDL.LU.64 R26, [R1+0x39a8] ;  /* 0x0039a800011a7983 */ /* 0x000ea40000300a00 */
[----:B------:R-:W2:Y:S01]  /*1ef20*/  LDL.LU.64 R24, [R1+0x39a0] ;  /* 0x0039a00001187983 */ /* 0x000ea20000300a00 */
[----:B------:R0:W-:Y:S01]  /*1ef30*/  STL.64 [R1+0x6a0], R12 ;  /* 0x0006a00c01007387 */ /* 0x0001e20000100a00 */
[----:B------:R1:W-:Y:S03]  /*1ef40*/  STL.64 [R1+0x6a8], R14 ;  /* 0x0006a80e01007387 */ /* 0x0003e60000100a00 */
[----:B0-----:R-:W2:Y:S02]  /*1ef50*/  LDL.LU.64 R12, [R1+0x3998] ;  /* 0x00399800010c7983 */ /* 0x001ea40000300a00 */
[----:B--2---:R-:W-:Y:S02]  /*1ef60*/  HMMA.16816.F32.BF16 R20, R20, R12, R24 ;  /* 0x0000000c1414723c */ /* 0x004fe40000041818 */
[----:B------:R-:W2:Y:S01]  /*1ef70*/  LDL.LU.64 R24, [R1+0x3990] ;  /* 0x0039900001187983 */ /* 0x000ea20000300a00 */
[----:B-1----:R-:W2:Y:S02]  /*1ef80*/  LDL.LU.64 R14, [R1+0x3988] ;  /* 0x00398800010e7983 */ /* 0x002ea40000300a00 */
[----:B------:R-:W2:Y:S11]  /*1ef90*/  LDL.LU.64 R12, [R1+0x3980] ;  /* 0x00398000010c7983 */ /* 0x000eb60000300a00 */
[----:B------:R-:W-:Y:S07]  /*1efa0*/  @!UPT UIADD3 URZ, URZ, URZ, URZ ;  /* 0x0000003f3f3ff290 */ /* 0x000fee000fffe03f */
[----:B------:R0:W-:Y:S01]  /*1efb0*/  STL.64 [R1+0x2e0], R20 ;  /* 0x0002e01401007387 */ /* 0x0001e20000100a00 */
[----:B------:R-:W-:Y:S03]  /*1efc0*/  STL.64 [R1+0x2e8], R22 ;  /* 0x0002e81601007387 */ /* 0x000fe60000100a00 */
[----:B0-----:R-:W4:Y:S01]  /*1efd0*/  LDL.64 R20, [R1] ;  /* 0x0000000001147983 */ /* 0x001f220000100a00 */
        /* <DEDUP_REMOVED lines=8> */
[----:B------:R-:W2:Y:S01]  /*1f060*/  LDL.LU.64 R24, [R1+0x3968] ;  /* 0x0039680001187983 */ /* 0x000ea20000300a00 */
[C---:B----4-:R-:W-:Y:S08]  /*1f070*/  HMMA.16816.F32.BF16 R16, R12.reuse, R20, R16 ;  /* 0x000000140c10723c */ /* 0x050ff00000041810 */
[----:B--2---:R-:W-:Y:S01]  /*1f080*/  HMMA.16816.F32.BF16 R24, R12, R24, R4 ;  /* 0x000000180c18723c */ /* 0x004fe20000041804 */
[----:B------:R-:W2:Y:S01]  /*1f090*/  LDL.LU.64 R6, [R1+0x3960] ;  /* 0x0039600001067983 */ /* 0x000ea20000300a00 */
[----:B------:R-:W4:Y:S11]  /*1f0a0*/  LDL.LU.64 R4, [R1+0x3958] ;  /* 0x0039580001047983 */ /* 0x000f360000300a00 */
[----:B------:R-:W-:Y:S10]  /*1f0b0*/  @!UPT UIADD3 URZ, URZ, URZ, URZ ;  /* 0x0000003f3f3ff290 */ /* 0x000ff4000fffe03f */
[----:B------:R-:W-:Y:S01]  /*1f0c0*/  STL.64 [R1+0x2b0], R24 ;  /* 0x0002b01801007387 */ /* 0x000fe20000100a00 */
[----:B------:R0:W-:Y:S03]  /*1f0d0*/  STL.64 [R1+0x2b8], R26 ;  /* 0x0002b81a01007387 */ /* 0x0001e60000100a00 */
[----:B0-----:R-:W2:Y:S01]  /*1f0e0*/  LDL.LU.64 R26, [R1+0x3950] ;  /* 0x00395000011a7983 */ /* 0x001ea20000300a00 */
[----:B------:R-:W3:Y:S02]  /*1f0f0*/  LDL.LU.64 R24, [R1+0x3948] ;  /* 0x0039480001187983 */ /* 0x000ee40000300a00 */
[----:B------:R0:W-:Y:S02]  /*1f100*/  STL.64 [R1+0x2a0], R16 ;  /* 0x0002a01001007387 */ /* 0x0001e40000100a00 */
[----:B------:R-:W-:Y:S02]  /*1f110*/  STL.64 [R1+0x2a8], R18 ;  /* 0x0002a81201007387 */ /* 0x000fe40000100a00 */
[----:B0-----:R-:W-:-:S02]  /*1f120*/  IMAD.MOV.U32 R17, RZ, RZ, R20 ;  /* 0x000000ffff117224 */ /* 0x001fc400078e0014 */
[----:B------:R-:W-:Y:S02]  /*1f130*/  IMAD.MOV.U32 R16, RZ, RZ, R21 ;  /* 0x000000ffff107224 */ /* 0x000fe400078e0015 */
[----:B------:R-:W4:Y:S01]  /*1f140*/  LDL.LU.64 R20, [R1+0x560] ;  /* 0x0005600001147983 */ /* 0x000f220000300a00 */
[----:B------:R-:W4:Y:S02]  /*1f150*/  LDL.LU.64 R22, [R1+0x568] ;  /* 0x0005680001167983 */ /* 0x000f240000300a00 */
[----:B------:R0:W-:Y:S02]  /*1f160*/  STL.64 [R1+0x3928], R16 ;  /* 0x0039281001007387 */ /* 0x0001e40000100a00 */
[----:B0-----:R-:W2:Y:S01]  /*1f170*/  LDL.64 R16, [R1+0x150] ;  /* 0x0001500001107983 */ /* 0x001ea20000100a00 */
[C---:B---3--:R-:W-:Y:S03]  /*1f180*/  HMMA.16816.F32.BF16 R8, R12.reuse, R24, R8 ;  /* 0x000000180c08723c */ /* 0x048fe60000041808 */
[----:B--2---:R0:W-:Y:S04]  /*1f190*/  STL.64 [R1+0x3938], R16 ;  /* 0x0039381001007387 */ /* 0x0041e80000100a00 */
[----:B0-----:R-:W2:Y:S01]  /*1f1a0*/  LDL.LU.64 R16, [R1+0x570] ;  /* 0x0005700001107983 */ /* 0x001ea20000300a00 */
[----:B------:R-:W2:Y:S11]  /*1f1b0*/  LDL.LU.64 R18, [R1+0x578] ;  /* 0x0005780001127983 */ /* 0x000eb60000300a00 */
[----:B------:R-:W-:Y:S04]  /*1f1c0*/  @!UPT UIADD3 URZ, URZ, URZ, URZ ;  /* 0x0000003f3f3ff290 */ /* 0x000fe8000fffe03f */
[----:B------:R0:W-:Y:S02]  /*1f1d0*/  STL.64 [R1+0x290], R8 ;  /* 0x0002900801007387 */ /* 0x0001e40000100a00 */
[----:B------:R-:W-:Y:S01]  /*1f1e0*/  STL.64 [R1+0x298], R10 ;  /* 0x0002980a01007387 */ /* 0x000fe20000100a00 */
[----:B0-----:R-:W2:Y:S01]  /*1f1f0*/  LDL.LU.64 R8, [R1+0x3940] ;  /* 0x0039400001087983 */ /* 0x001ea20000300a00 */
[----:B------:R-:W-:Y:S02]  /*1f200*/  STL.64 [R1+0x3880], R26 ;  /* 0x0038801a01007387 */ /* 0x000fe40000100a00 */
[----:B------:R0:W-:Y:S02]  /*1f210*/  STL.64 [R1+0x3878], R24 ;  /* 0x0038781801007387 */ /* 0x0001e40000100a00 */
[----:B0-----:R-:W3:Y:S01]  /*1f220*/  LDL.64 R24, [R1+0x140] ;  /* 0x0001400001187983 */ /* 0x001ee20000100a00 */
[C---:B----4-:R-:W-:Y:S03]  /*1f230*/  HMMA.16816.F32.BF16 R20, R12.reuse, R4, R20 ;  /* 0x000000040c14723c */ /* 0x050fe60000041814 */
[----:B---3--:R2:W-:Y:S05]  /*1f240*/  STL.64 [R1+0x3930], R24 ;  /* 0x0039301801007387 */ /* 0x0085ea0000100a00 */
[----:B--2---:R-:W-:Y:S01]  /*1f250*/  HMMA.16816.F32.BF16 R24, R12, R8, R16 ;  /* 0x000000080c18723c */ /* 0x004fe20000041810 */
[----:B------:R-:W2:Y:S01]  /*1f260*/  LDL.LU.64 R16, [R1+0xaf0] ;  /* 0x000af00001107983 */ /* 0x000ea20000300a00 */
[----:B------:R-:W2:Y:S11]  /*1f270*/  LDL.LU.64 R18, [R1+0xaf8] ;  /* 0x000af80001127983 */ /* 0x000eb60000300a00 */
[----:B------:R-:W-:Y:S10]  /*1f280*/  @!UPT UIADD3 URZ, URZ, URZ, URZ ;  /* 0x0000003f3f3ff290 */ /* 0x000ff4000fffe03f */
[----:B------:R0:W-:Y:S01]  /*1f290*/  STL.64 [R1+0x280], R24 ;  /* 0x0002801801007387 */ /* 0x0001e20000100a00 */
[----:B------:R1:W-:Y:S03]  /*1f2a0*/  STL.64 [R1+0x288], R26 ;  /* 0x0002881a01007387 */ /* 0x0003e60000100a00 */
[----:B0-----:R-:W3:Y:S01]  /*1f2b0*/  LDL.LU.64 R24, [R1+0xae0] ;  /* 0x000ae00001187983 */ /* 0x001ee20000300a00 */
[----:B-1----:R-:W3:Y:S02]  /*1f2c0*/  LDL.LU.64 R26, [R1+0xae8] ;  /* 0x000ae800011a7983 */ /* 0x002ee40000300a00 */
[----:B------:R0:W-:Y:S02]  /*1f2d0*/  STL.64 [R1+0x3920], R8 ;  /* 0x0039200801007387 */ /* 0x0001e40000100a00 */
[----:B0-----:R-:W4:Y:S01]  /*1f2e0*/  LDL.LU.64 R8, [R1+0xad0] ;  /* 0x000ad00001087983 */ /* 0x001f220000300a00 */
[----:B------:R-:W4:Y:S02]  /*1f2f0*/  LDL.LU.64 R10, [R1+0xad8] ;  /* 0x000ad800010a7983 */ /* 0x000f240000300a00 */
[----:B------:R-:W-:Y:S02]  /*1f300*/  STL.64 [R1+0x270], R20 ;  /* 0x0002701401007387 */ /* 0x000fe40000100a00 */
[----:B------:R-:W-:Y:S02]  /*1f310*/  STL.64 [R1+0x278], R22 ;  /* 0x0002781601007387 */ /* 0x000fe40000100a00 */
[----:B------:R-:W0:Y:S04]  /*1f320*/  LDSM.16.MT88.4 R20, [R3+0x300] ;  /* 0x000300000314783b */ /* 0x000e280000004200 */
[----:B------:R-:W-:Y:S04]  /*1f330*/  STL [R1+0x3848], R3 ;  /* 0x0038480301007387 */ /* 0x000fe80000100800 */
[----:B0-----:R-:W-:Y:S01]  /*1f340*/  STL.64 [R1+0x37b0], R22 ;  /* 0x0037b01601007387 */ /* 0x001fe20000100a00 */
[----:B------:R0:W-:Y:S03]  /*1f350*/  STL.64 [R1+0x37a8], R20 ;  /* 0x0037a81401007387 */ /* 0x0001e60000100a00 */
[----:B0-----:R-:W2:Y:S04]  /*1f360*/  LDL.LU.64 R20, [R1+0xd0] ;  /* 0x0000d00001147983 */ /* 0x001ea80000300a00 */
[----:B--2---:R0:W-:Y:S04]  /*1f370*/  STL.64 [R1+0x38e8], R20 ;  /* 0x0038e81401007387 */ /* 0x0041e80000100a00 */
[----:B0-----:R-:W2:Y:S04]  /*1f380*/  LDL.64 R20, [R1+0x110] ;  /* 0x0001100001147983 */ /* 0x001ea80000100a00 */
[----:B--2---:R0:W-:Y:S02]  /*1f390*/  STL.64 [R1+0x3900], R20 ;  /* 0x0039001401007387 */ /* 0x0041e40000100a00 */
[----:B0-----:R-:W-:-:S02]  /*1f3a0*/  IMAD.MOV.U32 R20, RZ, RZ, R29 ;  /* 0x000000ffff147224 */ /* 0x001fc400078e001d */
[----:B------:R-:W-:-:S07]  /*1f3b0*/  IMAD.MOV.U32 R21, RZ, RZ, R28 ;  /* 0x000000ffff157224 */ /* 0x000fce00078e001c */
[----:B------:R-:W-:Y:S01]  /*1f3c0*/  HMMA.16816.F32.BF16 R20, R12, R20, R16 ;  /* 0x000000140c14723c */ /* 0x000fe20000041810 */
[----:B------:R-:W3:Y:S11]  /*1f3d0*/  LDL.LU.64 R16, [R1+0x3938] ;  /* 0x0039380001107983 */ /* 0x000ef60000300a00 */
[----:B------:R-:W-:Y:S11]  /*1f3e0*/  @!UPT UIADD3 URZ, URZ, URZ, URZ ;  /* 0x0000003f3f3ff290 */ /* 0x000ff6000fffe03f */
[----:B------:R0:W-:Y:S01]  /*1f3f0*/  STL.64 [R1+0x260], R20 ;  /* 0x0002601401007387 */ /* 0x0001e20000100a00 */
[----:B------:R-:W-:Y:S02]  /*1f400*/  STL.64 [R1+0x268], R22 ;  /* 0x0002681601007387 */ /* 0x000fe40000100a00 */
[----:B0-----:R-:W-:Y:S02]  /*1f410*/  IMAD.MOV.U32 R20, RZ, RZ, R7 ;  /* 0x000000ffff147224 */ /* 0x001fe400078e0007 */
[----:B------:R-:W-:-:S05]  /*1f420*/  IMAD.MOV.U32 R21, RZ, RZ, R6 ;  /* 0x000000ffff157224 */ /* 0x000fca00078e0006 */
[----:B------:R0:W-:Y:S04]  /*1f430*/  STL.64 [R1+0x3918], R20 ;  /* 0x0039181401007387 */ /* 0x0001e80000100a00 */
[----:B0-----:R-:W2:Y:S01]  /*1f440*/  LDL.64 R20, [R1+0x130] ;  /* 0x0001300001147983 */ /* 0x001ea20000100a00 */
[C---:B---3--:R-:W-:Y:S11]  /*1f450*/  HMMA.16816.F32.BF16 R24, R12.reuse, R16, R24 ;  /* 0x000000100c18723c */ /* 0x048ff60000041818 */
[----:B------:R-:W-:Y:S11]  /*1f460*/  @!UPT UIADD3 URZ, URZ, URZ, URZ ;  /* 0x0000003f3f3ff290 */ /* 0x000ff6000fffe03f */
[----:B------:R-:W-:Y:S01]  /*1f470*/  @!UPT UIADD3 URZ, URZ, URZ, URZ ;  /* 0x0000003f3f3ff290 */ /* 0x000fe2000fffe03f */
[----:B------:R0:W-:Y:S01]  /*1f480*/  STL.64 [R1+0x690], R24 ;  /* 0x0006901801007387 */ /* 0x0001e20000100a00 */
[----:B------:R-:W-:Y:S03]  /*1f490*/  STL.64 [R1+0x698], R26 ;  /* 0x0006981a01007387 */ /* 0x000fe60000100a00 */
[----:B0-----:R-:W4:Y:S01]  /*1f4a0*/  LDL.LU.64 R24, [R1+0x3930] ;  /* 0x0039300001187983 */ /* 0x001f220000300a00 */
[----:B------:R-:W-:Y:S02]  /*1f4b0*/  IMAD.MOV.U32 R6, RZ, RZ, R16 ;  /* 0x000000ffff067224 */ /* 0x000fe400078e0010 */
[----:B------:R-:W3:Y:S01]  /*1f4c0*/  LDL.LU.64 R16, [R1+0x3928] ;  /* 0x0039280001107983 */ /* 0x000ee20000300a00 */
[----:B----4-:R-:W-:Y:S01]  /*1f4d0*/  HMMA.16816.F32.BF16 R8, R12, R24, R8 ;  /* 0x000000180c08723c */ /* 0x010fe20000041808 */
[----:B------:R-:W-:-:S06]  /*1f4e0*/  IMAD.MOV.U32 R7, RZ, RZ, R25 ;  /* 0x000000ffff077224 */ /* 0x000fcc00078e0019 */
[----:B---3--:R-:W-:Y:S02]  /*1f4f0*/  IMAD.MOV.U32 R24, RZ, RZ, R17 ;  /* 0x000000ffff187224 */ /* 0x008fe400078e0011 */
[----:B------:R-:W-:Y:S11]  /*1f500*/  IMAD.MOV.U32 R25, RZ, RZ, R16 ;  /* 0x000000ffff197224 */ /* 0x000ff600078e0010 */
[----:B------:R-:W-:Y:S03]  /*1f510*/  @!UPT UIADD3 URZ, URZ, URZ, URZ ;  /* 0x0000003f3f3ff290 */ /* 0x000fe6000fffe03f */
[----:B------:R0:W-:Y:S01]  /*1f520*/  STL.64 [R1+0x680], R8 ;  /* 0x0006800801007387 */ /* 0x0001e20000100a00 */
[----:B------:R1:W-:Y:S03]  /*1f530*/  STL.64 [R1+0x688], R10 ;  /* 0x0006880a01007387 */ /* 0x0003e60000100a00 */
[----:B0-----:R-:W2:Y:S01]  /*1f540*/  LDL.LU.64 R8, [R1+0xac0] ;  /* 0x000ac00001087983 */ /* 0x001ea20000300a00 */
[----:B-1----:R-:W2:Y:S02]  /*1f550*/  LDL.LU.64 R10, [R1+0xac8] ;  /* 0x000ac800010a7983 */ /* 0x002ea40000300a00 */
[----:B------:R0:W-:Y:S02]  /*1f560*/  STL.64 [R1+0x3898], R24 ;  /* 0x0038981801007387 */ /* 0x0001e40000100a00 */
[----:B0-----:R-:W3:Y:S04]  /*1f570*/  LDL.64 R24, [R1+0x10] ;  /* 0x0000100001187983 */ /* 0x001ee80000100a00 */
[----:B---3--:R-:W-:Y:S01]  /*1f580*/  STL.64 [R1+0x38a0], R24 ;  /* 0x0038a01801007387 */ /* 0x008fe20000100a00 */
[----:B------:R-:W3:Y:S02]  /*1f590*/  LDL.LU.64 R16, [R1+0xa90] ;  /* 0x000a900001107983 */ /* 0x000ee40000300a00 */
[----:B------:R-:W4:Y:S01]  /*1f5a0*/  LDL.LU.64 R18, [R1+0xa98] ;  /* 0x000a980001127983 */ /* 0x000f220000300a00 */
[----:B--2---:R-:W-:Y:S01]  /*1f5b0*/  HMMA.16816.F32.BF16 R8, R12, R20, R8 ;  /* 0x000000140c08723c */ /* 0x004fe20000041808 */
[----:B----4-:R-:W-:Y:S01]  /*1f5c0*/  STL.64 [R1+0x38f8], R18 ;  /* 0x0038f81201007387 */ /* 0x010fe20000100a00 */
[----:B---3--:R0:W-:Y:S03]  /*1f5d0*/  STL.64 [R1+0x38f0], R16 ;  /* 0x0038f01001007387 */ /* 0x0081e60000100a00 */
[----:B0-----:R-:W2:Y:S01]  /*1f5e0*/  LDL.LU.64 R16, [R1+0xaa0] ;  /* 0x000aa00001107983 */ /* 0x001ea20000300a00 */
[----:B------:R-:W3:Y:S02]  /*1f5f0*/  LDL.LU.64 R18, [R1+0xaa8] ;  /* 0x000aa80001127983 */ /* 0x000ee40000300a00 */
[----:B------:R-:W-:-:S02]  /*1f600*/  IMAD.MOV.U32 R24, RZ, RZ, R2 ;  /* 0x000000ffff187224 */ /* 0x000fc400078e0002 */
[----:B------:R-:W-:Y:S01]  /*1f610*/  IMAD.MOV.U32 R25, RZ, RZ, R0 ;  /* 0x000000ffff197224 */ /* 0x000fe200078e0000 */
[----:B---3--:R-:W-:Y:S01]  /*1f620*/  STL.64 [R1+0x3910], R18 ;  /* 0x0039101201007387 */ /* 0x008fe20000100a00 */
[----:B--2---:R0:W-:Y:S03]  /*1f630*/  STL.64 [R1+0x3908], R16 ;  /* 0x0039081001007387 */ /* 0x0041e60000100a00 */
[----:B0-----:R-:W2:Y:S01]  /*1f640*/  LDL.LU.64 R16, [R1+0xab0] ;  /* 0x000ab00001107983 */ /* 0x001ea20000300a00 */
[----:B------:R-:W2:Y:S02]  /*1f650*/  LDL.LU.64 R18, [R1+0xab8] ;  /* 0x000ab80001127983 */ /* 0x000ea40000300a00 */
[----:B------:R0:W-:Y:S02]  /*1f660*/  STL.64 [R1+0x38c8], R24 ;  /* 0x0038c81801007387 */ /* 0x0001e40000100a00 */
[----:B0-----:R-:W3:Y:S01]  /*1f670*/  LDL.64 R24, [R1+0xe0] ;  /* 0x0000e00001187983 */ /* 0x001ee20000100a00 */
[----:B------:R-:W-:Y:S02]  /*1f680*/  STL.64 [R1+0x3860], R6 ;  /* 0x0038600601007387 */ /* 0x000fe40000100a00 */
[----:B------:R0:W-:Y:S02]  /*1f690*/  STL.64 [R1+0x3858], R4 ;  /* 0x0038580401007387 */ /* 0x0001e40000100a00 */
[----:B0-----:R-:W4:Y:S01]  /*1f6a0*/  LDL.LU.64 R4, [R1+0xa80] ;  /* 0x000a800001047983 */ /* 0x001f220000300a00 */
[----:B------:R-:W4:Y:S02]  /*1f6b0*/  LDL.LU.64 R6, [R1+0xa88] ;  /* 0x000a880001067983 */ /* 0x000f240000300a00 */
[----:B------:R0:W-:Y:S02]  /*1f6c0*/  STL.64 [R1+0x670], R8 ;  /* 0x0006700801007387 */ /* 0x0001e40000100a00 */
[----:B------:R1:W-:Y:S01]  /*1f6d0*/  STL.64 [R1+0x678], R10 ;  /* 0x0006780a01007387 */ /* 0x0003e20000100a00 */
[----:B0-----:R-:W2:Y:S01]  /*1f6e0*/  LDL.LU.64 R8, [R1+0x3920] ;  /* 0x0039200001087983 */ /* 0x001ea20000300a00 */
[----:B-1----:R-:W-:-:S02]  /*1f6f0*/  IMAD.MOV.U32 R11, RZ, RZ, R20 ;  /* 0x000000ffff0b7224 */ /* 0x002fc400078e0014 */
[----:B------:R-:W-:Y:S02]  /*1f700*/  IMAD.MOV.U32 R10, RZ, RZ, R21 ;  /* 0x000000ffff0a7224 */ /* 0x000fe400078e0015 */
[----:B------:R-:W2:Y:S01]  /*1f710*/  LDL.LU.64 R20, [R1+0x3918] ;  /* 0x0039180001147983 */ /* 0x000ea20000300a00 */
[----:B------:R-:W-:Y:S02]  /*1f720*/  STL [R1+0x384c], R11 ;  /* 0x00384c0b01007387 */ /* 0x000fe40000100800 */
[----:B------:R-:W-:Y:S01]  /*1f730*/  STL [R1+0x38d8], R10 ;  /* 0x0038d80a01007387 */ /* 0x000fe20000100800 */
[C---:B--2---:R-:W-:Y:S01]  /*1f740*/  HMMA.16816.F32.BF16 R20, R12.reuse, R20, R16 ;  /* 0x000000140c14723c */ /* 0x044fe20000041810 */
[----:B------:R0:W-:Y:S04]  /*1f750*/  STL.64 [R1+0x38d0], R8 ;  /* 0x0038d00801007387 */ /* 0x0001e80000100a00 */
[----:B0-----:R-:W2:Y:S01]  /*1f760*/  LDL.64 R8, [R1+0x100] ;  /* 0x0001000001087983 */ /* 0x001ea20000100a00 */
[----:B------:R-:W2:Y:S02]  /*1f770*/  LDL.LU.64 R18, [R1+0x3910] ;  /* 0x0039100001127983 */ /* 0x000ea40000300a00 */
[----:B------:R-:W2:Y:S11]  /*1f780*/  LDL.LU.64 R16, [R1+0x3908] ;  /* 0x0039080001107983 */ /* 0x000eb60000300a00 */
[----:B------:R-:W-:Y:S04]  /*1f790*/  @!UPT UIADD3 URZ, URZ, URZ, URZ ;  /* 0x0000003f3f3ff290 */ /* 0x000fe8000fffe03f */
[----:B------:R0:W-:Y:S01]  /*1f7a0*/  STL.64 [R1+0x660], R20 ;  /* 0x0006601401007387 */ /* 0x0001e20000100a00 */
[----:B------:R-:W-:Y:S03]  /*1f7b0*/  STL.64 [R1+0x668], R22 ;  /* 0x0006681601007387 */ /* 0x000fe60000100a00 */
[----:B0-----:R-:W2:Y:S02]  /*1f7c0*/  LDL.LU.64 R20, [R1+0x3900] ;  /* 0x0039000001147983 */ /* 0x001ea40000300a00 */
[C---:B--2---:R-:W-:Y:S11]  /*1f7d0*/  HMMA.16816.F32.BF16 R16, R12.reuse, R20, R16 ;  /* 0x000000140c10723c */ /* 0x044ff60000041810 */
[----:B------:R-:W-:Y:S11]  /*1f7e0*/  @!UPT UIADD3 URZ, URZ, URZ, URZ ;  /* 0x0000003f3f3ff290 */ /* 0x000ff6000fffe03f */
[----:B------:R-:W-:Y:S01]  /*1f7f0*/  @!UPT UIADD3 URZ, URZ, URZ, URZ ;  /* 0x0000003f3f3ff290 */ /* 0x000fe2000fffe03f */
[----:B------:R-:W-:Y:S01]  /*1f800*/  STL.64 [R1+0x650], R16 ;  /* 0x0006501001007387 */ /* 0x000fe20000100a00 */
[----:B------:R0:W-:Y:S03]  /*1f810*/  STL.64 [R1+0x658], R18 ;  /* 0x0006581201007387 */ /* 0x0001e60000100a00 */
[----:B0-----:R-:W2:Y:S01]  /*1f820*/  LDL.LU.64 R18, [R1+0x38f8] ;  /* 0x0038f80001127983 */ /* 0x001ea20000300a00 */
[----:B------:R-:W2:Y:S02]  /*1f830*/  LDL.LU.64 R16, [R1+0x38f0] ;  /* 0x0038f00001107983 */ /* 0x000ea40000300a00 */
[----:B------:R-:W-:Y:S02]  /*1f840*/  IMAD.MOV.U32 R2, RZ, RZ, R20 ;  /* 0x000000ffff027224 */ /* 0x000fe400078e0014 */
[----:B------:R-:W-:Y:S02]  /*1f850*/  IMAD.MOV.U32 R0, RZ, RZ, R21 ;  /* 0x000000ffff007224 */ /* 0x000fe400078e0015 */
[----:B------:R-:W3:Y:S01]  /*1f860*/  LDL.LU.64 R20, [R1+0x38e8] ;  /* 0x0038e80001147983 */ /* 0x000ee20000300a00 */
[C---:B--2---:R-:W-:Y:S11]  /*1f870*/  HMMA.16816.F32.BF16 R16, R12.reuse, R8, R16 ;  /* 0x000000080c10723c */ /* 0x044ff60000041810 */
[----:B------:R-:W-:Y:S11]  /*1f880*/  @!UPT UIADD3 URZ, URZ, URZ, URZ ;  /* 0x0000003f3f3ff290 */ /* 0x000ff6000fffe03f */
[----:B------:R-:W-:Y:S01]  /*1f890*/  @!UPT UIADD3 URZ, URZ, URZ, URZ ;  /* 0x0000003f3f3ff290 */ /* 0x000fe2000fffe03f */
[----:B------:R0:W-:Y:S01]  /*1f8a0*/  STL.64 [R1+0x640], R16 ;  /* 0x0006401001007387 */ /* 0x0001e20000100a00 */
[----:B------:R1:W-:Y:S03]  /*1f8b0*/  STL.64 [R1+0x648], R18 ;  /* 0x0006481201007387 */ /* 0x0003e60000100a00 */
[----:B0-----:R-:W4:Y:S01]  /*1f8c0*/  LDL.LU.64 R16, [R1+0x38e0] ;  /* 0x0038e00001107983 */ /* 0x001f220000300a00 */
[----:B------:R-:W-:Y:S02]  /*1f8d0*/  IMAD.MOV.U32 R23, RZ, RZ, R8 ;  /* 0x000000ffff177224 */ /* 0x000fe400078e0008 */
[----:B------:R-:W-:Y:S01]  /*1f8e0*/  IMAD.MOV.U32 R22, RZ, RZ, R9 ;  /* 0x000000ffff167224 */ /* 0x000fe200078e0009 */
[C---:B----4-:R-:W-:Y:S01]  /*1f8f0*/  HMMA.16816.F32.BF16 R4, R12.reuse, R16, R4 ;  /* 0x000000100c04723c */ /* 0x050fe20000041804 */
[----:B------:R-:W-:Y:S02]  /*1f900*/  IMAD.MOV.U32 R29, RZ, RZ, R16 ;  /* 0x000000ffff1d7224 */ /* 0x000fe400078e0010 */
[----:B------:R-:W-:Y:S11]  /*1f910*/  IMAD.MOV.U32 R28, RZ, RZ, R17 ;  /* 0x000000ffff1c7224 */ /* 0x000ff600078e0011 */
[----:B------:R-:W-:Y:S09]  /*1f920*/  @!UPT UIADD3 URZ, URZ, URZ, URZ ;  /* 0x0000003f3f3ff290 */ /* 0x000ff2000fffe03f */
[----:B------:R0:W-:Y:S01]  /*1f930*/  STL.64 [R1+0x630], R4 ;  /* 0x0006300401007387 */ /* 0x0001e20000100a00 */
[----:B------:R2:W-:Y:S02]  /*1f940*/  STL.64 [R1+0x638], R6 ;  /* 0x0006380601007387 */ /* 0x0005e40000100a00 */
[----:B------:R-:W3:Y:S02]  /*1f950*/  LDL.LU.64 R8, [R1+0xa70] ;  /* 0x000a700001087983 */ /* 0x000ee40000300a00 */
[----:B------:R-:W3:Y:S01]  /*1f960*/  LDL.LU.64 R10, [R1+0xa78] ;  /* 0x000a7800010a7983 */ /* 0x000ee20000300a00 */
[----:B------:R-:W4:Y:S01]  /*1f970*/  LDL.LU.64 R16, [R1+0x550] ;  /* 0x0005500001107983 */ /* 0x000f220000300a00 */
[----:B-1----:R-:W4:Y:S03]  /*1f980*/  LDL.LU.64 R18, [R1+0x558] ;  /* 0x0005580001127983 */ /* 0x002f260000300a00 */
[----:B0-----:R-:W3:Y:S01]  /*1f990*/  LDL.LU.64 R4, [R1+0x540] ;  /* 0x0005400001047983 */ /* 0x001ee20000300a00 */
[----:B--2---:R-:W2:Y:S03]  /*1f9a0*/  LDL.LU.64 R6, [R1+0x548] ;  /* 0x0005480001067983 */ /* 0x004ea60000300a00 */
[----:B--2---:R-:W-:Y:S01]  /*1f9b0*/  STL.64 [R1+0x3870], R6 ;  /* 0x0038700601007387 */ /* 0x004fe20000100a00 */
[----:B---3--:R0:W-:Y:S03]  /*1f9c0*/  STL.64 [R1+0x3868], R4 ;  /* 0x0038680401007387 */ /* 0x0081e60000100a00 */
[----:B0-----:R-:W2:Y:S01]  /*1f9d0*/  LDL.LU.64 R4, [R1+0xe40] ;  /* 0x000e400001047983 */ /* 0x001ea20000300a00 */
[----:B------:R-:W3:Y:S01]  /*1f9e0*/  LDL.LU.64 R6, [R1+0xe48] ;  /* 0x000e480001067983 */ /* 0x000ee20000300a00 */
[C---:B------:R-:W-:Y:S02]  /*1f9f0*/  HMMA.16816.F32.BF16 R8, R12.reuse, R24, R8 ;  /* 0x000000180c08723c */ /* 0x040fe40000041808 */
[----:B---3--:R-:W-:Y:S01]  /*1fa00*/  STL.64 [R1+0x3890], R6 ;  /* 0x0038900601007387 */ /* 0x008fe20000100a00 */
[----:B--2---:R0:W-:Y:S03]  /*1fa10*/  STL.64 [R1+0x3888], R4 ;  /* 0x0038880401007387 */ /* 0x0041e60000100a00 */
[----:B0-----:R-:W2:Y:S01]  /*1fa20*/  LDL.LU.64 R4, [R1+0xe50] ;  /* 0x000e500001047983 */ /* 0x001ea20000300a00 */
[----:B------:R-:W3:Y:S02]  /*1fa30*/  LDL.LU.64 R6, [R1+0xe58] ;  /* 0x000e580001067983 */ /* 0x000ee40000300a00 */
[----:B------:R-:W-:Y:S01]  /*1fa40*/  IMAD.MOV.U32 R3, RZ, RZ, R25 ;  /* 0x000000ffff037224 */ /* 0x000fe200078e0019 */
[----:B----4-:R-:W-:Y:S01]  /*1fa50*/  HMMA.16816.F32.BF16 R12, R12, R20, R16 ;  /* 0x000000140c0c723c */ /* 0x010fe20000041810 */
[----:B---3--:R-:W-:Y:S01]  /*1fa60*/  STL.64 [R1+0x38b0], R6 ;  /* 0x0038b00601007387 */ /* 0x008fe20000100a00 */
[----:B--2---:R0:W-:Y:S03]  /*1fa70*/  STL.64 [R1+0x38a8], R4 ;  /* 0x0038a80401007387 */ /* 0x0041e60000100a00 */
[----:B0-----:R-:W2:Y:S01]  /*1fa80*/  LDL.LU.64 R4, [R1+0xe70] ;  /* 0x000e700001047983 */ /* 0x001ea20000300a00 */
[----:B------:R-:W2:Y:S07]  /*1fa90*/  LDL.LU.64 R6, [R1+0xe78] ;  /* 0x000e780001067983 */ /* 0x000eae0000300a00 */
[----:B------:R-:W-:Y:S02]  /*1faa0*/  STL.64 [R1+0x620], R8 ;  /* 0x0006200801007387 */ /* 0x000fe40000100a00 */
[----:B------:R0:W-:Y:S02]  /*1fab0*/  STL.64 [R1+0x628], R10 ;  /* 0x0006280a01007387 */ /* 0x0001e40000100a00 */
[----:B0-----:R-:W3:Y:S01]  /*1fac0*/  LDL.LU R10, [R1+0x38d8] ;  /* 0x0038d800010a7983 */ /* 0x001ee20000300800 */
[----:B------:R-:W4:Y:S02]  /*1fad0*/  LDL.LU.64 R8, [R1+0x38d0] ;  /* 0x0038d00001087983 */ /* 0x000f240000300a00 */
[----:B------:R-:W-:-:S02]  /*1fae0*/  IMAD.MOV.U32 R11, RZ, RZ, R24 ;  /* 0x000000ffff0b7224 */ /* 0x000fc400078e0018 */
[----:B------:R-:W2:Y:S01]  /*1faf0*/  LDL.LU.64 R24, [R1+0x38c8] ;  /* 0x0038c80001187983 */ /* 0x000ea20000300a00 */
[----:B------:R-:W2:Y:S02]  /*1fb00*/  LDL.LU.64 R18, [R1+0x38c0] ;  /* 0x0038c00001127983 */ /* 0x000ea40000300a00 */
[----:B------:R-:W2:Y:S02]  /*1fb10*/  LDL.LU.64 R16, [R1+0x38b8] ;  /* 0x0038b80001107983 */ /* 0x000ea40000300a00 */
[----:B------:R0:W-:Y:S01]  /*1fb20*/  STL.64 [R1+0x250], R12 ;  /* 0x0002500c01007387 */ /* 0x0001e20000100a00 */
[----:B------:R1:W-:Y:S04]  /*1fb30*/  STL.64 [R1+0x258], R14 ;  /* 0x0002580e01007387 */ /* 0x0003e80000100a00 */
[----:B0-----:R-:W3:Y:S01]  /*1fb40*/  LDL.LU.64 R12, [R1+0xe60] ;  /* 0x000e6000010c7983 */ /* 0x001ee20000300a00 */
[----:B-1----:R-:W3:Y:S02]  /*1fb50*/  LDL.LU.64 R14, [R1+0xe68] ;  /* 0x000e6800010e7983 */ /* 0x002ee40000300a00 */
[----:B------:R-:W-:Y:S01]  /*1fb60*/  STL.64 [R1+0x37c0], R20 ;  /* 0x0037c01401007387 */ /* 0x000fe20000100a00 */
[C---:B--2---:R-:W-:Y:S01]  /*1fb70*/  HMMA.16816.F32.BF16 R24, R16.reuse, R24, R4 ;  /* 0x000000181018723c */ /* 0x044fe20000041804 */
[----:B------:R-:W2:Y:S01]  /*1fb80*/  LDL.LU.64 R6, [R1+0x38b0] ;  /* 0x0038b00001067983 */ /* 0x000ea20000300a00 */
[----:B------:R-:W2:Y:S11]  /*1fb90*/  LDL.LU.64 R4, [R1+0x38a8] ;  /* 0x0038a80001047983 */ /* 0x000eb60000300a00 */
[----:B------:R-:W-:Y:S10]  /*1fba0*/  @!UPT UIADD3 URZ, URZ, URZ, URZ ;  /* 0x0000003f3f3ff290 */ /* 0x000ff4000fffe03f */
[----:B------:R0:W-:Y:S01]  /*1fbb0*/  STL.64 [R1+0x610], R24 ;  /* 0x0006101801007387 */ /* 0x0001e20000100a00 */
[----:B------:R-:W-:Y:S03]  /*1fbc0*/  STL.64 [R1+0x618], R26 ;  /* 0x0006181a01007387 */ /* 0x000fe60000100a00 */
[----:B0-----:R-:W3:Y:S02]  /*1fbd0*/  LDL.LU.64 R24, [R1+0x38a0] ;  /* 0x0038a00001187983 */ /* 0x001ee40000300a00 */
[C---:B---3--:R-:W-:Y:S11]  /*1fbe0*/  HMMA.16816.F32.BF16 R12, R16.reuse, R24, R12 ;  /* 0x00000018100c723c */ /* 0x048ff6000004180c */
[----:B------:R-:W-:Y:S11]  /*1fbf0*/  @!UPT UIADD3 URZ, URZ, URZ, URZ ;  /* 0x0000003f3f3ff290 */ /* 0x000ff6000fffe03f */
[----:B------:R-:W-:Y:S01]  /*1fc00*/  @!UPT UIADD3 URZ, URZ, URZ, URZ ;  /* 0x0000003f3f3ff290 */ /* 0x000fe2000fffe03f */
[----:B------:R0:W-:Y:S01]  /*1fc10*/  STL.64 [R1+0x600], R12 ;  /* 0x0006000c01007387 */ /* 0x0001e20000100a00 */
[----:B------:R-:W-:Y:S02]  /*1fc20*/  STL.64 [R1+0x608], R14 ;  /* 0x0006080e01007387 */ /* 0x000fe40000100a00 */
[----:B0-----:R-:W-:Y:S02]  /*1fc30*/  IMAD.MOV.U32 R13, RZ, RZ, R24 ;  /* 0x000000ffff0d7224 */ /* 0x001fe400078e0018 */
[----:B------:R-:W-:Y:S02]  /*1fc40*/  IMAD.MOV.U32 R12, RZ, RZ, R25 ;  /* 0x000000ffff0c7224 */ /* 0x000fe400078e0019 */
[----:B------:R-:W2:Y:S02]  /*1fc50*/  LDL.LU.64 R24, [R1+0x3898] ;  /* 0x0038980001187983 */ /* 0x000ea40000300a00 */
[C---:B--2---:R-:W-:Y:S02]  /*1fc60*/  HMMA.16816.F32.BF16 R24, R16.reuse, R24, R4 ;  /* 0x000000181018723c */ /* 0x044fe40000041804 */
[----:B------:R-:W2:Y:S01]  /*1fc70*/  LDL.LU.64 R6, [R1+0x3890] ;  /* 0x0038900001067983 */ /* 0x000ea20000300a00 */
[----:B------:R-:W2:Y:S11]  /*1fc80*/  LDL.LU.64 R4, [R1+0x3888] ;  /* 0x0038880001047983 */ /* 0x000eb60000300a00 */
[----:B------:R-:W-:Y:S09]  /*1fc90*/  @!UPT UIADD3 URZ, URZ, URZ, URZ ;  /* 0x0000003f3f3ff290 */ /* 0x000ff2000fffe03f */
[----:B------:R-:W-:Y:S01]  /*1fca0*/  STL.64 [R1+0x5f0], R24 ;  /* 0x0005f01801007387 */ /* 0x000fe20000100a00 */
[----:B------:R0:W-:Y:S03]  /*1fcb0*/  STL.64 [R1+0x5f8], R26 ;  /* 0x0005f81a01007387 */ /* 0x0001e60000100a00 */
[----:B0-----:R-:W3:Y:S01]  /*1fcc0*/  LDL.LU.64 R26, [R1+0x3880] ;  /* 0x00388000011a7983 */ /* 0x001ee20000300a00 */
[----:B------:R-:W2:Y:S02]  /*1fcd0*/  LDL.LU.64 R24, [R1+0x3878] ;  /* 0x0038780001187983 */ /* 0x000ea40000300a00 */
[C---:B--2---:R-:W-:Y:S11]  /*1fce0*/  HMMA.16816.F32.BF16 R4, R16.reuse, R24, R4 ;  /* 0x000000181004723c */ /* 0x044ff60000041804 */
[----:B------:R-:W-:Y:S11]  /*1fcf0*/  @!UPT UIADD3 URZ, URZ, URZ, URZ ;  /* 0x0000003f3f3ff290 */ /* 0x000ff6000fffe03f */
[----:B------:R-:W-:Y:S01]  /*1fd00*/  @!UPT UIADD3 URZ, URZ, URZ, URZ ;  /* 0x0000003f3f3ff290 */ /* 0x000fe2000fffe03f */
[----:B------:R-:W-:Y:S01]  /*1fd10*/  STL.64 [R1+0x5e0], R4 ;  /* 0x0005e00401007387 */ /* 0x000fe20000100a00 */
[----:B------:R0:W-:Y:S03]  /*1fd20*/  STL.64 [R1+0x5e8], R6 ;  /* 0x0005e80601007387 */ /* 0x0001e60000100a00 */
[----:B0-----:R-:W4:Y:S01]  /*1fd30*/  LDL.LU.64 R6, [R1+0x3870] ;  /* 0x0038700001067983 */ /* 0x001f220000300a00 */
[----:B------:R-:W4:Y:S02]  /*1fd40*/  LDL.LU.64 R4, [R1+0x3868] ;  /* 0x0038680001047983 */ /* 0x000f240000300a00 */
[----:B---3--:R-:W-:Y:S02]  /*1fd50*/  STL.64 [R1+0x3770], R26 ;  /* 0x0037701a01007387 */ /* 0x008fe40000100a00 */
[----:B------:R0:W-:Y:S02]  /*1fd60*/  STL.64 [R1+0x3768], R24 ;  /* 0x0037681801007387 */ /* 0x0001e40000100a00 */
[----:B0-----:R-:W2:Y:S01]  /*1fd70*/  LDL.LU.64 R24, [R1+0x530] ;  /* 0x0005300001187983 */ /* 0x001ea20000300a00 */
[----:B------:R-:W2:Y:S01]  /*1fd80*/  LDL.LU.64 R26, [R1+0x538] ;  /* 0x00053800011a7983 */ /* 0x000ea20000300a00 */
[C---:B----4-:R-:W-:Y:S11]  /*1fd90*/  HMMA.16816.F32.BF16 R4, R16.reuse, R8, R4 ;  /* 0x000000081004723c */ /* 0x050ff60000041804 */
[----:B------:R-:W-:Y:S11]  /*1fda0*/  @!UPT UIADD3 URZ, URZ, URZ, URZ ;  /* 0x0000003f3f3ff290 */ /* 0x000ff6000fffe03f */
[----:B------:R-:W-:Y:S01]  /*1fdb0*/  @!UPT UIADD3 URZ, URZ, URZ, URZ ;  /* 0x0000003f3f3ff290 */ /* 0x000fe2000fffe03f */
[----:B------:R-:W-:Y:S01]  /*1fdc0*/  STL.64 [R1+0x5d0], R4 ;  /* 0x0005d00401007387 */ /* 0x000fe20000100a00 */
[----:B------:R0:W-:Y:S03]  /*1fdd0*/  STL.64 [R1+0x5d8], R6 ;  /* 0x0005d80601007387 */ /* 0x0001e60000100a00 */
[----:B0-----:R-:W3:Y:S01]  /*1fde0*/  LDL.LU.64 R6, [R1+0x3860] ;  /* 0x0038600001067983 */ /* 0x001ee20000300a00 */
[----:B------:R-:W2:Y:S02]  /*1fdf0*/  LDL.LU.64 R4, [R1+0x3858] ;  /* 0x0038580001047983 */ /* 0x000ea40000300a00 */
[----:B------:R-:W-:Y:S02]  /*1fe00*/  STL.64 [R1+0x3760], R8 ;  /* 0x0037600801007387 */ /* 0x000fe40000100a00 */
[----:B------:R-:W4:Y:S01]  /*1fe10*/  LDL.64 R20, [R1+0x120] ;  /* 0x0001200001147983 */ /* 0x000f220000100a00 */
[----:B--2---:R-:W-:Y:S01]  /*1fe20*/  HMMA.16816.F32.BF16 R24, R16, R4, R24 ;  /* 0x000000041018723c */ /* 0x004fe20000041818 */
[----:B----4-:R-:W-:Y:S11]  /*1fe30*/  STL.64 [R1+0x3800], R20 ;  /* 0x0038001401007387 */ /* 0x010ff60000100a00 */
[----:B------:R-:W-:Y:S11]  /*1fe40*/  @!UPT UIADD3 URZ, URZ, URZ, URZ ;  /* 0x0000003f3f3ff290 */ /* 0x000ff6000fffe03f */
[----:B------:R0:W-:Y:S01]  /*1fe50*/  STL.64 [R1+0x5c0], R24 ;  /* 0x0005c01801007387 */ /* 0x0001e20000100a00 */
[----:B------:R-:W-:Y:S03]  /*1fe60*/  STL.64 [R1+0x5c8], R26 ;  /* 0x0005c81a01007387 */ /* 0x000fe60000100a00 */
[----:B0-----:R-:W2:Y:S01]  /*1fe70*/  LDL.LU.64 R24, [R1] ;  /* 0x0000000001187983 */ /* 0x001ea20000300a00 */
[----:B---3--:R-:W-:-:S03]  /*1fe80*/  IMAD.MOV.U32 R21, RZ, RZ, R7 ;  /* 0x000000ffff157224 */ /* 0x008fc600078e0007 */
[----:B--2---:R-:W-:Y:S01]  /*1fe90*/  STL.64 [R1+0x3778], R24 ;  /* 0x0037781801007387 */ /* 0x004fe20000100a00 */
[----:B------:R-:W2:Y:S02]  /*1fea0*/  LDL R20, [R1+0x140] ;  /* 0x0001400001147983 */ /* 0x000ea40000100800 */
[----:B------:R-:W3:Y:S01]  /*1feb0*/  LDL.LU R7, [R1+0x3854] ;  /* 0x0038540001077983 */ /* 0x000ee20000300800 */
[----:B--2---:R0:W-:Y:S02]  /*1fec0*/  STL.64 [R1+0x3818], R20 ;  /* 0x0038181401007387 */ /* 0x0041e40000100a00 */
[----:B0-----:R-:W-:Y:S02]  /*1fed0*/  IMAD.MOV.U32 R20, RZ, RZ, R6 ;  /* 0x000000ffff147224 */ /* 0x001fe400078e0006 */
[----:B------:R-:W3:Y:S01]  /*1fee0*/  LDL.LU R6, [R1+0x3850] ;  /* 0x0038500001067983 */ /* 0x000ee20000300800 */
[----:B------:R-:W2:Y:S02]  /*1fef0*/  LDL R21, [R1+0x154] ;  /* 0x0001540001157983 */ /* 0x000ea40000100800 */
[----:B------:R-:W-:-:S02]  /*1ff00*/  IMAD.MOV.U32 R24, RZ, RZ, R13 ;  /* 0x000000ffff187224 */ /* 0x000fc400078e000d */
[----:B------:R-:W-:Y:S01]  /*1ff10*/  IMAD.MOV.U32 R25, RZ, RZ, R12 ;  /* 0x000000ffff197224 */ /* 0x000fe200078e000c */
[----:B--2---:R0:W-:Y:S04]  /*1ff20*/  STL.64 [R1+0x3830], R20 ;  /* 0x0038301401007387 */ /* 0x0041e80000100a00 */
[----:B0-----:R-:W2:Y:S04]  /*1ff30*/  LDL R20, [R1+0x30] ;  /* 0x0000300001147983 */ /* 0x001ea80000100800 */
[----:B------:R-:W2:Y:S01]  /*1ff40*/  LDL R21, [R1+0x34] ;  /* 0x0000340001157983 */ /* 0x000ea20000100800 */
[----:B------:R0:W-:Y:S03]  /*1ff50*/  STL.64 [R1+0x3790], R24 ;  /* 0x0037901801007387 */ /* 0x0001e60000100a00 */
[----:B0-----:R-:W4:Y:S04]  /*1ff60*/  LDL.LU.64 R24, [R1+0x20] ;  /* 0x0000200001187983 */ /* 0x001f280000300a00 */
[----:B----4-:R-:W-:Y:S01]  /*1ff70*/  STL.64 [R1+0x37b8], R24 ;  /* 0x0037b81801007387 */ /* 0x010fe20000100a00 */
[----:B---3--:R-:W-:Y:S02]  /*1ff80*/  STL.64 [R1+0x3758], R6 ;  /* 0x0037580601007387 */ /* 0x008fe40000100a00 */
[----:B------:R0:W-:Y:S02]  /*1ff90*/  STL.64 [R1+0x3750], R4 ;  /* 0x0037500401007387 */ /* 0x0001e40000100a00 */
[----:B0-----:R-:W-:-:S02]  /*1ffa0*/  IMAD.MOV.U32 R4, RZ, RZ, R11 ;  /* 0x000000ffff047224 */ /* 0x001fc400078e000b */
[----:B------:R-:W-:Y:S01]  /*1ffb0*/  IMAD.MOV.U32 R5, RZ, RZ, R3 ;  /* 0x000000ffff057224 */ /* 0x000fe200078e0003 */
[----:B------:R-:W3:Y:S01]  /*1ffc0*/  LDL.LU R11, [R1+0x384c] ;  /* 0x00384c00010b7983 */ /* 0x000ee20000300800 */
[----:B------:R-:W4:Y:S03]  /*1ffd0*/  LDL.LU R3, [R1+0x3848] ;  /* 0x0038480001037983 */ /* 0x000f260000300800 */
[----:B------:R-:W-:Y:S01]  /*1ffe0*/  STL.64 [R1+0x37c8], R4 ;  /* 0x0037c80401007387 */ /* 0x000fe20000100a00 */
[----:B------:R-:W2:Y:S02]  /*1fff0*/  LDL.LU.64 R24, [R1+0xa20] ;  /* 0x000a200001187983 */ /* 0x000ea40000300a00 */
[----:B------:R-:W2:Y:S01]  /*20000*/  LDL.LU.64 R26, [R1+0xa28] ;  /* 0x000a2800011a7983 */ /* 0x000ea20000300a00 */
[----:B----4-:R-:W0:Y:S04]  /*20010*/  LDSM.16.MT88.4 R12, [R3+0x380] ;  /* 0x00038000030c783b */ /* 0x010e280000004200 */
[----:B--2---:R-:W-:Y:S01]  /*20020*/  STL.64 [R1+0x3810], R26 ;  /* 0x0038101a01007387 */ /* 0x004fe20000100a00 */
[----:B------:R1:W-:Y:S03]  /*20030*/  STL.64 [R1+0x3808], R24 ;  /* 0x0038081801007387 */ /* 0x0003e60000100a00 */
[----:B-1----:R-:W2:Y:S01]  /*20040*/  LDL.LU.64 R24, [R1+0xa40] ;  /* 0x000a400001187983 */ /* 0x002ea20000300a00 */
[----:B------:R-:W4:Y:S03]  /*20050*/  LDL.LU.64 R26, [R1+0xa48] ;  /* 0x000a4800011a7983 */ /* 0x000f260000300a00 */
[----:B----4-:R-:W-:Y:S01]  /*20060*/  STL.64 [R1+0x3828], R26 ;  /* 0x0038281a01007387 */ /* 0x010fe20000100a00 */
[----:B--2---:R1:W-:Y:S03]  /*20070*/  STL.64 [R1+0x3820], R24 ;  /* 0x0038201801007387 */ /* 0x0043e60000100a00 */
[----:B-1----:R-:W2:Y:S01]  /*20080*/  LDL.LU.64 R24, [R1+0xa50] ;  /* 0x000a500001187983 */ /* 0x002ea20000300a00 */
[----:B------:R-:W4:Y:S02]  /*20090*/  LDL.LU.64 R26, [R1+0xa58] ;  /* 0x000a5800011a7983 */ /* 0x000f240000300a00 */
[----:B------:R-:W-:-:S02]  /*200a0*/  IMAD.MOV.U32 R4, RZ, RZ, R29 ;  /* 0x000000ffff047224 */ /* 0x000fc400078e001d */
[----:B------:R-:W-:Y:S01]  /*200b0*/  IMAD.MOV.U32 R5, RZ, RZ, R28 ;  /* 0x000000ffff057224 */ /* 0x000fe200078e001c */
[----:B----4-:R-:W-:Y:S01]  /*200c0*/  STL.64 [R1+0x3840], R26 ;  /* 0x0038401a01007387 */ /* 0x010fe20000100a00 */
[----:B--2---:R1:W-:Y:S03]  /*200d0*/  STL.64 [R1+0x3838], R24 ;  /* 0x0038381801007387 */ /* 0x0043e60000100a00 */
[----:B-1----:R-:W2:Y:S01]  /*200e0*/  LDL.LU.64 R24, [R1+0xa60] ;  /* 0x000a600001187983 */ /* 0x002ea20000300a00 */
[----:B------:R-:W2:Y:S02]  /*200f0*/  LDL.LU.64 R26, [R1+0xa68] ;  /* 0x000a6800011a7983 */ /* 0x000ea40000300a00 */
[----:B------:R1:W-:Y:S02]  /*20100*/  STL.64 [R1+0x37e0], R4 ;  /* 0x0037e00401007387 */ /* 0x0003e40000100a00 */
[----:B-1----:R-:W-:-:S02]  /*20110*/  IMAD.MOV.U32 R4, RZ, RZ, R23 ;  /* 0x000000ffff047224 */ /* 0x002fc400078e0017 */
[----:B------:R-:W-:-:S05]  /*20120*/  IMAD.MOV.U32 R5, RZ, RZ, R22 ;  /* 0x000000ffff057224 */ /* 0x000fca00078e0016 */
[----:B------:R-:W-:Y:S01]  /*20130*/  STL.64 [R1+0x37f8], R4 ;  /* 0x0037f80401007387 */ /* 0x000fe20000100a00 */
[----:B------:R-:W-:Y:S02]  /*20140*/  STL [R1+0x3748], R3 ;  /* 0x0037480301007387 */ /* 0x000fe40000100800 */
[----:B0-----:R-:W-:Y:S02]  /*20150*/  STL [R1+0x36c8], R12 ;  /* 0x0036c80c01007387 */ /* 0x001fe40000100800 */
[----:B------:R0:W-:Y:S01]  /*20160*/  STL [R1+0x36c4], R13 ;  /* 0x0036c40d01007387 */ /* 0x0001e20000100800 */
[----:B------:R-:W-:Y:S01]  /*20170*/  STL [R1+0x36c0], R14 ;  /* 0x0036c00e01007387 */ /* 0x000fe20000100800 */
[----:B------:R1:W-:Y:S03]  /*20180*/  STL [R1+0x36bc], R15 ;  /* 0x0036bc0f01007387 */ /* 0x0003e60000100800 */
[----:B0-----:R-:W4:Y:S01]  /*20190*/  LDL.LU.64 R12, [R1+0xa30] ;  /* 0x000a3000010c7983 */ /* 0x001f220000300a00 */
[----:B-1----:R-:W4:Y:S01]  /*201a0*/  LDL.LU.64 R14, [R1+0xa38] ;  /* 0x000a3800010e7983 */ /* 0x002f220000300a00 */
[C---:B--2---:R-:W-:Y:S02]  /*201b0*/  HMMA.16816.F32.BF16 R20, R16.reuse, R20, R24 ;  /* 0x000000141014723c */ /* 0x044fe40000041818 */
[----:B------:R-:W2:Y:S01]  /*201c0*/  LDL.LU.64 R26, [R1+0x3840] ;  /* 0x00384000011a7983 */ /* 0x000ea20000300a00 */
[----:B------:R-:W2:Y:S11]  /*201d0*/  LDL.LU.64 R24, [R1+0x3838] ;  /* 0x0038380001187983 */ /* 0x000eb60000300a00 */
[----:B------:R-:W-:Y:S09]  /*201e0*/  @!UPT UIADD3 URZ, URZ, URZ, URZ ;  /* 0x0000003f3f3ff290 */ /* 0x000ff2000fffe03f */
[----:B------:R0:W-:Y:S01]  /*201f0*/  STL.64 [R1+0x5b0], R20 ;  /* 0x0005b01401007387 */ /* 0x0001e20000100a00 */
[----:B------:R2:W-:Y:S03]  /*20200*/  STL.64 [R1+0x5b8], R22 ;  /* 0x0005b81601007387 */ /* 0x0005e60000100a00 */
[----:B0-----:R-:W2:Y:S02]  /*20210*/  LDL.LU.64 R20, [R1+0x3830] ;  /* 0x0038300001147983 */ /* 0x001ea40000300a00 */
[C---:B--2---:R-:W-:Y:S02]  /*20220*/  HMMA.16816.F32.BF16 R20, R16.reuse, R20, R24 ;  /* 0x000000141014723c */ /* 0x044fe40000041818 */
[----:B------:R-:W2:Y:S01]  /*20230*/  LDL.LU.64 R26, [R1+0x3828] ;  /* 0x00382800011a7983 */ /* 0x000ea20000300a00 */
[----:B------:R-:W2:Y:S11]  /*20240*/  LDL.LU.64 R24, [R1+0x3820] ;  /* 0x0038200001187983 */ /* 0x000eb60000300a00 */
[----:B------:R-:W-:Y:S09]  /*20250*/  @!UPT UIADD3 URZ, URZ, URZ, URZ ;  /* 0x0000003f3f3ff290 */ /* 0x000ff2000fffe03f */
[----:B------:R0:W-:Y:S01]  /*20260*/  STL.64 [R1+0x5a0], R20 ;  /* 0x0005a01401007387 */ /* 0x0001e20000100a00 */
[----:B------:R2:W-:Y:S03]  /*20270*/  STL.64 [R1+0x5a8], R22 ;  /* 0x0005a81601007387 */ /* 0x0005e60000100a00 */
[----:B0-----:R-:W2:Y:S02]  /*20280*/  LDL.LU.64 R20, [R1+0x3818] ;  /* 0x0038180001147983 */ /* 0x001ea40000300a00 */
[----:B--2---:R-:W-:Y:S02]  /*20290*/  HMMA.16816.F32.BF16 R20, R16, R20, R24 ;  /* 0x000000141014723c */ /* 0x004fe40000041818 */
[----:B------:R-:W2:Y:S01]  /*202a0*/  LDL.LU.64 R26, [R1+0x3810] ;  /* 0x00381000011a7983 */ /* 0x000ea20000300a00 */
[----:B------:R-:W2:Y:S11]  /*202b0*/  LDL.LU.64 R24, [R1+0x3808] ;  /* 0x0038080001187983 */ /* 0x000eb60000300a00 */
[----:B------:R-:W-:Y:S09]  /*202c0*/  @!UPT UIADD3 URZ, URZ, URZ, URZ ;  /* 0x0000003f3f3ff290 */ /* 0x000ff2000fffe03f */
[----:B------:R0:W-:Y:S01]  /*202d0*/  STL.64 [R1+0x590], R20 ;  /* 0x0005901401007387 */ /* 0x0001e20000100a00 */
[----:B------:R-:W-:Y:S03]  /*202e0*/  STL.64 [R1+0x598], R22 ;  /* 0x0005981601007387 */ /* 0x000fe60000100a00 */
[----:B0-----:R-:W2:Y:S01]  /*202f0*/  LDL.LU.64 R20, [R1+0x3800] ;  /* 0x0038000001147983 */ /* 0x001ea20000300a00 */
[----:B---3--:R-:W-:Y:S02]  /*20300*/  IMAD.MOV.U32 R4, RZ, RZ, R11 ;  /* 0x000000ffff047224 */ /* 0x008fe400078e000b */
[----:B------:R-:W-:-:S07]  /*20310*/  IMAD.MOV.U32 R5, RZ, RZ, R10 ;  /* 0x000000ffff057224 */ /* 0x000fce00078e000a */
[C---:B----4-:R-:W-:Y:S11]  /*20320*/  HMMA.16816.F32.BF16 R4, R16.reuse, R4, R12 ;  /* 0x000000041004723c */ /* 0x050ff6000004180c */
[----:B------:R-:W-:Y:S11]  /*20330*/  @!UPT UIADD3 URZ, URZ, URZ, URZ ;  /* 0x0000003f3f3ff290 */ /* 0x000ff6000fffe03f */
[----:B------:R-:W-:Y:S01]  /*20340*/  @!UPT UIADD3 URZ, URZ, URZ, URZ ;  /* 0x0000003f3f3ff290 */ /* 0x000fe2000fffe03f */
[----:B------:R0:W-:Y:S01]  /*20350*/  STL.64 [R1+0x580], R4 ;  /* 0x0005800401007387 */ /* 0x0001e20000100a00 */
[----:B------:R1:W-:Y:S03]  /*20360*/  STL.64 [R1+0x588], R6 ;  /* 0x0005880601007387 */ /* 0x0003e60000100a00 */
[----:B0-----:R-:W3:Y:S01]  /*20370*/  LDL.LU.64 R4, [R1+0xa10] ;  /* 0x000a100001047983 */ /* 0x001ee20000300a00 */
[----:B--2---:R-:W-:Y:S01]  /*20380*/  HMMA.16816.F32.BF16 R12, R16, R20, R24 ;  /* 0x00000014100c723c */ /* 0x004fe20000041818 */
[----:B------:R-:W-:Y:S11]  /*20390*/  IMAD.MOV.U32 R3, RZ, RZ, R21 ;  /* 0x000000ffff037224 */ /* 0x000ff600078e0015 */
[----:B------:R-:W-:Y:S11]  /*203a0*/  @!UPT UIADD3 URZ, URZ, URZ, URZ ;  /* 0x0000003f3f3ff290 */ /* 0x000ff6000fffe03f */
[----:B------:R-:W-:Y:S01]  /*203b0*/  STL.64 [R1+0x570], R12 ;  /* 0x0005700c01007387 */ /* 0x000fe20000100a00 */
[----:B------:R-:W-:Y:S02]  /*203c0*/  STL.64 [R1+0x578], R14 ;  /* 0x0005780e01007387 */ /* 0x000fe40000100a00 */
[----:B-1----:R-:W3:Y:S02]  /*203d0*/  LDL.LU.64 R6, [R1+0xa18] ;  /* 0x000a180001067983 */ /* 0x002ee40000300a00 */
[----:B------:R-:W2:Y:S01]  /*203e0*/  LDL.LU.64 R20, [R1+0x9e0] ;  /* 0x0009e00001147983 */ /* 0x000ea20000300a00 */
[----:B------:R-:W4:Y:S04]  /*203f0*/  LDL.LU.64 R22, [R1+0x9e8] ;  /* 0x0009e80001167983 */ /* 0x000f280000300a00 */
[----:B----4-:R-:W-:Y:S01]  /*20400*/  STL.64 [R1+0x37d8], R22 ;  /* 0x0037d81601007387 */ /* 0x010fe20000100a00 */
[----:B--2---:R0:W-:Y:S03]  /*20410*/  STL.64 [R1+0x37d0], R20 ;  /* 0x0037d01401007387 */ /* 0x0041e60000100a00 */
[----:B0-----:R-:W2:Y:S01]  /*20420*/  LDL.LU.64 R20, [R1+0x9f0] ;  /* 0x0009f00001147983 */ /* 0x001ea20000300a00 */
[----:B------:R-:W4:Y:S03]  /*20430*/  LDL.LU.64 R22, [R1+0x9f8] ;  /* 0x0009f80001167983 */ /* 0x000f260000300a00 */
[----:B----4-:R-:W-:Y:S01]  /*20440*/  STL.64 [R1+0x37f0], R22 ;  /* 0x0037f01601007387 */ /* 0x010fe20000100a00 */
[----:B--2---:R0:W-:Y:S03]  /*20450*/  STL.64 [R1+0x37e8], R20 ;  /* 0x0037e81401007387 */ /* 0x0041e60000100a00 */
[----:B0-----:R-:W2:Y:S01]  /*20460*/  LDL.LU.64 R20, [R1+0xa00] ;  /* 0x000a000001147983 */ /* 0x001ea20000300a00 */
[----:B------:R-:W2:Y:S02]  /*20470*/  LDL.LU.64 R22, [R1+0xa08] ;  /* 0x000a080001167983 */ /* 0x000ea40000300a00 */
[----:B------:R-:W4:Y:S02]  /*20480*/  LDL.LU.64 R24, [R1+0x930] ;  /* 0x0009300001187983 */ /* 0x000f240000300a00 */
[----:B------:R-:W4:Y:S01]  /*20490*/  LDL.LU.64 R26, [R1+0x938] ;  /* 0x00093800011a7983 */ /* 0x000f220000300a00 */
[----:B------:R-:W2:Y:S01]  /*204a0*/  LDL.LU.64 R12, [R1+0xe10] ;  /* 0x000e1000010c7983 */ /* 0x000ea20000300a00 */
[----:B------:R-:W2:Y:S02]  /*204b0*/  LDL.LU.64 R14, [R1+0xe18] ;  /* 0x000e1800010e7983 */ /* 0x000ea40000300a00 */
[----:B------:R-:W-:Y:S01]  /*204c0*/  IMAD.MOV.U32 R8, RZ, RZ, R2 ;  /* 0x000000ffff087224 */ /* 0x000fe200078e0002 */
[----:B--2---:R-:W-:Y:S01]  /*204d0*/  STL.64 [R1+0x3788], R14 ;  /* 0x0037880e01007387 */ /* 0x004fe20000100a00 */
[----:B------:R0:W-:Y:S03]  /*204e0*/  STL.64 [R1+0x3780], R12 ;  /* 0x0037800c01007387 */ /* 0x0001e60000100a00 */
[----:B0-----:R-:W2:Y:S01]  /*204f0*/  LDL.LU.64 R12, [R1+0xe20] ;  /* 0x000e2000010c7983 */ /* 0x001ea20000300a00 */
[----:B------:R-:W2:Y:S02]  /*20500*/  LDL.LU.64 R14, [R1+0xe28] ;  /* 0x000e2800010e7983 */ /* 0x000ea40000300a00 */
[----:B------:R-:W-:-:S07]  /*20510*/  IMAD.MOV.U32 R9, RZ, RZ, R0 ;  /* 0x000000ffff097224 */ /* 0x000fce00078e0000 */
[C---:B---3--:R-:W-:Y:S01]  /*20520*/  HMMA.16816.F32.BF16 R8, R16.reuse, R8, R4 ;  /* 0x000000081008723c */ /* 0x048fe20000041804 */
[----:B--2---:R-:W-:Y:S01]  /*20530*/  STL.64 [R1+0x37a0], R14 ;  /* 0x0037a00e01007387 */ /* 0x004fe20000100a00 */
[----:B------:R0:W-:Y:S03]  /*20540*/  STL.64 [R1+0x3798], R12 ;  /* 0x0037980c01007387 */ /* 0x0001e60000100a00 */
[----:B0-----:R-:W2:Y:S01]  /*20550*/  LDL.LU.64 R12, [R1+0xe30] ;  /* 0x000e3000010c7983 */ /* 0x001ea20000300a00 */
[----:B------:R-:W2:Y:S02]  /*20560*/  LDL.LU.64 R14, [R1+0xe38] ;  /* 0x000e3800010e7983 */ /* 0x000ea40000300a00 */
[----:B------:R-:W3:Y:S11]  /*20570*/  LDL.LU.64 R4, [R1+0x37f8] ;  /* 0x0037f80001047983 */ /* 0x000ef60000300a00 */
[----:B------:R-:W-:Y:S04]  /*20580*/  @!UPT UIADD3 URZ, URZ, URZ, URZ ;  /* 0x0000003f3f3ff290 */ /* 0x000fe8000fffe03f */
[----:B------:R0:W-:Y:S01]  /*20590*/  STL.64 [R1+0x560], R8 ;  /* 0x0005600801007387 */ /* 0x0001e20000100a00 */
[----:B------:R1:W-:Y:S04]  /*205a0*/  STL.64 [R1+0x568], R10 ;  /* 0x0005680a01007387 */ /* 0x0003e80000100a00 */
[----:B0-----:R-:W2:Y:S01]  /*205b0*/  LDL.LU.64 R8, [R1+0xe00] ;  /* 0x000e000001087983 */ /* 0x001ea20000300a00 */
[----:B-1----:R-:W2:Y:S01]  /*205c0*/  LDL.LU.64 R10, [R1+0xe08] ;  /* 0x000e0800010a7983 */ /* 0x002ea20000300a00 */
[C---:B---3--:R-:W-:Y:S02]  /*205d0*/  HMMA.16816.F32.BF16 R4, R16.reuse, R4, R20 ;  /* 0x000000041004723c */ /* 0x048fe40000041814 */
[----:B------:R-:W3:Y:S01]  /*205e0*/  LDL.LU.64 R22, [R1+0x37f0] ;  /* 0x0037f00001167983 */ /* 0x000ee20000300a00 */
[----:B------:R-:W3:Y:S11]  /*205f0*/  LDL.LU.64 R20, [R1+0x37e8] ;  /* 0x0037e80001147983 */ /* 0x000ef60000300a00 */
[----:B------:R-:W-:Y:S09]  /*20600*/  @!UPT UIADD3 URZ, URZ, URZ, URZ ;  /* 0x0000003f3f3ff290 */ /* 0x000ff2000fffe03f */
[----:B------:R0:W-:Y:S01]  /*20610*/  STL.64 [R1+0x550], R4 ;  /* 0x0005500401007387 */ /* 0x0001e20000100a00 */
[----:B------:R3:W-:Y:S03]  /*20620*/  STL.64 [R1+0x558], R6 ;  /* 0x0005580601007387 */ /* 0x0007e60000100a00 */
[----:B0-----:R-:W3:Y:S02]  /*20630*/  LDL.LU.64 R4, [R1+0x37e0] ;  /* 0x0037e00001047983 */ /* 0x001ee40000300a00 */
        /* <DEDUP_REMOVED lines=12> */
[----:B0-----:R-:W3:Y:S01]  /*20700*/  LDL.LU.64 R4, [R1+0x920] ;  /* 0x0009200001047983 */ /* 0x001ee20000300a00 */
[----:B-1----:R-:W3:Y:S01]  /*20710*/  LDL.LU.64 R6, [R1+0x928] ;  /* 0x0009280001067983 */ /* 0x002ee20000300a00 */
[----:B----4-:R-:W-:Y:S02]  /*20720*/  HMMA.16816.F32.BF16 R16, R16, R20, R24 ;  /* 0x000000141010723c */ /* 0x010fe40000041818 */
[----:B------:R-:W2:Y:S01]  /*20730*/  LDL.LU.64 R24, [R1+0x37b8] ;  /* 0x0037b80001187983 */ /* 0x000ea20000300a00 */
[----:B------:R-:W-:Y:S02]  /*20740*/  IMAD.MOV.U32 R28, RZ, RZ, R20 ;  /* 0x000000ffff1c7224 */ /* 0x000fe400078e0014 */
[----:B------:R-:W-:Y:S11]  /*20750*/  IMAD.MOV.U32 R0, RZ, RZ, R21 ;  /* 0x000000ffff007224 */ /* 0x000ff600078e0015 */
[----:B------:R-:W-:Y:S07]  /*20760*/  @!UPT UIADD3 URZ, URZ, URZ, URZ ;  /* 0x0000003f3f3ff290 */ /* 0x000fee000fffe03f */
[----:B------:R0:W-:Y:S01]  /*20770*/  STL.64 [R1+0x240], R16 ;  /* 0x0002401001007387 */ /* 0x0001e20000100a00 */
[----:B------:R-:W-:Y:S02]  /*20780*/  STL.64 [R1+0x248], R18 ;  /* 0x0002481201007387 */ /* 0x000fe40000100a00 */
[----:B------:R-:W2:Y:S02]  /*20790*/  LDL.LU.64 R22, [R1+0x37b0] ;  /* 0x0037b00001167983 */ /* 0x000ea40000300a00 */
[----:B------:R-:W2:Y:S01]  /*207a0*/  LDL.LU.64 R20, [R1+0x37a8] ;  /* 0x0037a80001147983 */ /* 0x000ea20000300a00 */
[----:B0-----:R-:W4:Y:S01]  /*207b0*/  LDL.LU.64 R16, [R1+0x30] ;  /* 0x0000300001107983 */ /* 0x001f220000300a00 */
        /* <DEDUP_REMOVED lines=13> */
[----:B------:R0:W-:Y:S01]  /*20890*/  STL.64 [R1+0x220], R24 ;  /* 0x0002201801007387 */ /* 0x0001e20000100a00 */
[----:B------:R1:W-:Y:S03]  /*208a0*/  STL.64 [R1+0x228], R26 ;  /* 0x0002281a01007387 */ /* 0x0003e60000100a00 */
[----:B0-----:R-:W2:Y:S02]  /*208b0*/  LDL.LU.64 R24, [R1+0x3778] ;  /* 0x0037780001187983 */ /* 0x001ea40000300a00 */
[C---:B--2---:R-:W-:Y:S11]  /*208c0*/  HMMA.16816.F32.BF16 R12, R20.reuse, R24, R12 ;  /* 0x00000018140c723c */ /* 0x044ff6000004180c */
[----:B------:R-:W-:Y:S11]  /*208d0*/  @!UPT UIADD3 URZ, URZ, URZ, URZ ;  /* 0x0000003f3f3ff290 */ /* 0x000ff6000fffe03f */
[----:B------:R-:W-:Y:S01]  /*208e0*/  @!UPT UIADD3 URZ, URZ, URZ, URZ ;  /* 0x0000003f3f3ff290 */ /* 0x000fe2000fffe03f */
[----:B------:R-:W-:Y:S01]  /*208f0*/  STL.64 [R1+0x210], R12 ;  /* 0x0002100c01007387 */ /* 0x000fe20000100a00 */
[----:B------:R0:W-:Y:S02]  /*20900*/  STL.64 [R1+0x218], R14 ;  /* 0x0002180e01007387 */ /* 0x0001e40000100a00 */
[----:B-1----:R-:W2:Y:S02]  /*20910*/  LDL.LU.64 R26, [R1+0x3770] ;  /* 0x00377000011a7983 */ /* 0x002ea40000300a00 */
[----:B0-----:R-:W-:Y:S02]  /*20920*/  IMAD.MOV.U32 R14, RZ, RZ, R24 ;  /* 0x000000ffff0e7224 */ /* 0x001fe400078e0018 */
[----:B------:R-:W-:Y:S02]  /*20930*/  IMAD.MOV.U32 R15, RZ, RZ, R25 ;  /* 0x000000ffff0f7224 */ /* 0x000fe400078e0019 */
[----:B------:R-:W2:Y:S02]  /*20940*/  LDL.LU.64 R24, [R1+0x3768] ;  /* 0x0037680001187983 */ /* 0x000ea40000300a00 */
[C---:B--2---:R-:W-:Y:S11]  /*20950*/  HMMA.16816.F32.BF16 R8, R20.reuse, R24, R8 ;  /* 0x000000181408723c */ /* 0x044ff60000041808 */
[----:B------:R-:W-:Y:S11]  /*20960*/  @!UPT UIADD3 URZ, URZ, URZ, URZ ;  /* 0x0000003f3f3ff290 */ /* 0x000ff6000fffe03f */
[----:B------:R-:W-:Y:S01]  /*20970*/  @!UPT UIADD3 URZ, URZ, URZ, URZ ;  /* 0x0000003f3f3ff290 */ /* 0x000fe2000fffe03f */
[----:B------:R0:W-:Y:S01]  /*20980*/  STL.64 [R1+0x200], R8 ;  /* 0x0002000801007387 */ /* 0x0001e20000100a00 */
[----:B------:R-:W-:Y:S03]  /*20990*/  STL.64 [R1+0x208], R10 ;  /* 0x0002080a01007387 */ /* 0x000fe60000100a00 */
[----:B0-----:R-:W3:Y:S01]  /*209a0*/  LDL.LU.64 R8, [R1+0x3760] ;  /* 0x0037600001087983 */ /* 0x001ee20000300a00 */
[----:B------:R-:W-:Y:S02]  /*209b0*/  STL.64 [R1+0x3688], R26 ;  /* 0x0036881a01007387 */ /* 0x000fe40000100a00 */
[----:B------:R0:W-:Y:S02]  /*209c0*/  STL.64 [R1+0x3680], R24 ;  /* 0x0036801801007387 */ /* 0x0001e40000100a00 */
[----:B0-----:R-:W4:Y:S01]  /*209d0*/  LDL.LU.64 R24, [R1+0x900] ;  /* 0x0009000001187983 */ /* 0x001f220000300a00 */
[----:B------:R-:W4:Y:S01]  /*209e0*/  LDL.LU.64 R26, [R1+0x908] ;  /* 0x00090800011a7983 */ /* 0x000f220000300a00 */
[C---:B---3--:R-:W-:Y:S11]  /*209f0*/  HMMA.16816.F32.BF16 R4, R20.reuse, R8, R4 ;  /* 0x000000081404723c */ /* 0x048ff60000041804 */
[----:B------:R-:W-:Y:S11]  /*20a00*/  @!UPT UIADD3 URZ, URZ, URZ, URZ ;  /* 0x0000003f3f3ff290 */ /* 0x000ff6000fffe03f */
[----:B------:R-:W-:Y:S01]  /*20a10*/  @!UPT UIADD3 URZ, URZ, URZ, URZ ;  /* 0x0000003f3f3ff290 */ /* 0x000fe2000fffe03f */
[----:B------:R-:W-:Y:S01]  /*20a20*/  STL.64 [R1+0x1f0], R4 ;  /* 0x0001f00401007387 */ /* 0x000fe20000100a00 */
[----:B------:R0:W-:Y:S03]  /*20a30*/  STL.64 [R1+0x1f8], R6 ;  /* 0x0001f80601007387 */ /* 0x0001e60000100a00 */
[----:B0-----:R-:W2:Y:S01]  /*20a40*/  LDL.LU.64 R6, [R1+0x3758] ;  /* 0x0037580001067983 */ /* 0x001ea20000300a00 */
[----:B------:R-:W3:Y:S02]  /*20a50*/  LDL.LU.64 R4, [R1+0x3750] ;  /* 0x0037500001047983 */ /* 0x000ee40000300a00 */
[----:B------:R0:W-:Y:S02]  /*20a60*/  STL.64 [R1+0x3708], R8 ;  /* 0x0037080801007387 */ /* 0x0001e40000100a00 */
[----:B0-----:R-:W3:Y:S01]  /*20a70*/  LDL.LU.64 R8, [R1+0x910] ;  /* 0x0009100001087983 */ /* 0x001ee20000300a00 */
[----:B------:R-:W3:Y:S02]  /*20a80*/  LDL.LU.64 R10, [R1+0x918] ;  /* 0x00091800010a7983 */ /* 0x000ee40000300a00 */
[C---:B---3--:R-:W-:Y:S01]  /*20a90*/  HMMA.16816.F32.BF16 R8, R20.reuse, R4, R8 ;  /* 0x000000041408723c */ /* 0x048fe20000041808 */
[----:B--2---:R-:W-:Y:S01]  /*20aa0*/  STL.64 [R1+0x3670], R6 ;  /* 0x0036700601007387 */ /* 0x004fe20000100a00 */
[----:B------:R0:W-:Y:S11]  /*20ab0*/  STL.64 [R1+0x3668], R4 ;  /* 0x0036680401007387 */ /* 0x0001f60000100a00 */
[----:B------:R-:W-:Y:S10]  /*20ac0*/  @!UPT UIADD3 URZ, URZ, URZ, URZ ;  /* 0x0000003f3f3ff290 */ /* 0x000ff4000fffe03f */
[----:B------:R-:W-:Y:S01]  /*20ad0*/  STL.64 [R1+0x1e0], R8 ;  /* 0x0001e00801007387 */ /* 0x000fe20000100a00 */
[----:B------:R4:W-:Y:S02]  /*20ae0*/  STL.64 [R1+0x1e8], R10 ;  /* 0x0001e80a01007387 */ /* 0x0009e40000100a00 */
[----:B0-----:R-:W2:Y:S01]  /*20af0*/  LDL.LU.64 R4, [R1+0x150] ;  /* 0x0001500001047983 */ /* 0x001ea20000300a00 */
[----:B----4-:R-:W-:Y:S11]  /*20b00*/  HMMA.16816.F32.BF16 R8, R20, R16, R24 ;  /* 0x000000101408723c */ /* 0x010ff60000041818 */
[----:B------:R-:W-:Y:S11]  /*20b10*/  @!UPT UIADD3 URZ, URZ, URZ, URZ ;  /* 0x0000003f3f3ff290 */ /* 0x000ff6000fffe03f */
[----:B------:R-:W-:Y:S01]  /*20b20*/  @!UPT UIADD3 URZ, URZ, URZ, URZ ;  /* 0x0000003f3f3ff290 */ /* 0x000fe2000fffe03f */
[----:B------:R0:W-:Y:S01]  /*20b30*/  STL.64 [R1+0x1d0], R8 ;  /* 0x0001d00801007387 */ /* 0x0001e20000100a00 */
[----:B------:R1:W-:Y:S02]  /*20b40*/  STL.64 [R1+0x1d8], R10 ;  /* 0x0001d80a01007387 */ /* 0x0003e40000100a00 */
[----:B------:R-:W2:Y:S02]  /*20b50*/  LDL.LU.64 R24, [R1+0x9d0] ;  /* 0x0009d00001187983 */ /* 0x000ea40000300a00 */
[----:B------:R-:W2:Y:S01]  /*20b60*/  LDL.LU.64 R26, [R1+0x9d8] ;  /* 0x0009d800011a7983 */ /* 0x000ea20000300a00 */
[----:B0-----:R-:W3:Y:S01]  /*20b70*/  LDL.LU.64 R8, [R1+0x990] ;  /* 0x0009900001087983 */ /* 0x001ee20000300a00 */
[----:B-1----:R-:W4:Y:S03]  /*20b80*/  LDL.LU.64 R10, [R1+0x998] ;  /* 0x00099800010a7983 */ /* 0x002f260000300a00 */
[----:B----4-:R-:W-:Y:S01]  /*20b90*/  STL.64 [R1+0x3718], R10 ;  /* 0x0037180a01007387 */ /* 0x010fe20000100a00 */
[----:B---3--:R0:W-:Y:S03]  /*20ba0*/  STL.64 [R1+0x3710], R8 ;  /* 0x0037100801007387 */ /* 0x0081e60000100a00 */
[----:B0-----:R-:W3:Y:S01]  /*20bb0*/  LDL R8, [R1+0x120] ;  /* 0x0001200001087983 */ /* 0x001ee20000100800 */
[----:B------:R-:W-:-:S02]  /*20bc0*/  IMAD.MOV.U32 R9, RZ, RZ, R3 ;  /* 0x000000ffff097224 */ /* 0x000fc400078e0003 */
[----:B------:R-:W4:Y:S03]  /*20bd0*/  LDL.LU R3, [R1+0x3748] ;  /* 0x0037480001037983 */ /* 0x000f260000300800 */
[----:B---3--:R0:W-:Y:S04]  /*20be0*/  STL.64 [R1+0x3728], R8 ;  /* 0x0037280801007387 */ /* 0x0081e80000100a00 */
[----:B0-----:R-:W3:Y:S01]  /*20bf0*/  LDL.LU.64 R8, [R1+0x130] ;  /* 0x0001300001087983 */ /* 0x001ee20000300a00 */
[----:B------:R-:W-:Y:S02]  /*20c00*/  IMAD.MOV.U32 R12, RZ, RZ, R16 ;  /* 0x000000ffff0c7224 */ /* 0x000fe400078e0010 */
[----:B------:R-:W-:-:S02]  /*20c10*/  IMAD.MOV.U32 R13, RZ, RZ, R17 ;  /* 0x000000ffff0d7224 */ /* 0x000fc400078e0011 */
[----:B----4-:R-:W0:Y:S04]  /*20c20*/  LDSM.16.MT88.4 R16, [R3+0x4000] ;  /* 0x004000000310783b */ /* 0x010e280000004200 */
[----:B---3--:R1:W-:Y:S04]  /*20c30*/  STL.64 [R1+0x3730], R8 ;  /* 0x0037300801007387 */ /* 0x0083e80000100a00 */
[----:B-1----:R-:W3:Y:S01]  /*20c40*/  LDL.64 R8, [R1+0x140] ;  /* 0x0001400001087983 */ /* 0x002ee20000100a00 */
[----:B------:R-:W-:Y:S02]  /*20c50*/  STL.64 [R1+0x36e0], R14 ;  /* 0x0036e00e01007387 */ /* 0x000fe40000100a00 */
[----:B------:R1:W-:Y:S02]  /*20c60*/  STL.64 [R1+0x36d8], R12 ;  /* 0x0036d80c01007387 */ /* 0x0003e40000100a00 */
[----:B-1----:R-:W4:Y:S04]  /*20c70*/  LDL.LU.64 R12, [R1+0x100] ;  /* 0x00010000010c7983 */ /* 0x002f280000300a00 */
[----:B----4-:R1:W-:Y:S04]  /*20c80*/  STL.64 [R1+0x3700], R12 ;  /* 0x0037000c01007387 */ /* 0x0103e80000100a00 */
[----:B-1----:R-:W4:Y:S04]  /*20c90*/  LDL.LU.64 R12, [R1+0x110] ;  /* 0x00011000010c7983 */ /* 0x002f280000300a00 */
[----:B----4-:R1:W-:Y:S04]  /*20ca0*/  STL.64 [R1+0x3720], R12 ;  /* 0x0037200c01007387 */ /* 0x0103e80000100a00 */
[----:B-1----:R-:W4:Y:S01]  /*20cb0*/  LDL.LU.64 R12, [R1+0x9a0] ;  /* 0x0009a000010c7983 */ /* 0x002f220000300a00 */
[----:B------:R-:W3:Y:S01]  /*20cc0*/  LDL.LU.64 R14, [R1+0x9a8] ;  /* 0x0009a800010e7983 */ /* 0x000ee20000300a00 */
[----:B--2---:R-:W-:Y:S02]  /*20cd0*/  HMMA.16816.F32.BF16 R24, R20, R4, R24 ;  /* 0x000000041418723c */ /* 0x004fe40000041818 */
[----:B---3--:R-:W-:Y:S01]  /*20ce0*/  STL.64 [R1+0x3740], R14 ;  /* 0x0037400e01007387 */ /* 0x008fe20000100a00 */
[----:B----4-:R1:W-:Y:S03]  /*20cf0*/  STL.64 [R1+0x3738], R12 ;  /* 0x0037380c01007387 */ /* 0x0103e60000100a00 */
[----:B-1----:R-:W2:Y:S01]  /*20d00*/  LDL.LU.64 R12, [R1+0x9c0] ;  /* 0x0009c000010c7983 */ /* 0x002ea20000300a00 */
[----:B------:R-:W2:Y:S02]  /*20d10*/  LDL.LU.64 R14, [R1+0x9c8] ;  /* 0x0009c800010e7983 */ /* 0x000ea40000300a00 */
[----:B------:R-:W-:Y:S02]  /*20d20*/  STL [R1+0x36b8], R3 ;  /* 0x0036b80301007387 */ /* 0x000fe40000100800 */
[----:B0-----:R-:W-:Y:S01]  /*20d30*/  STL.64 [R1+0x35b8], R18 ;  /* 0x0035b81201007387 */ /* 0x001fe20000100a00 */
[----:B------:R-:W-:Y:S11]  /*20d40*/  STL.64 [R1+0x35b0], R16 ;  /* 0x0035b01001007387 */ /* 0x000ff60000100a00 */
[----:B------:R-:W-:Y:S02]  /*20d50*/  STL.64 [R1+0x1c0], R24 ;  /* 0x0001c01801007387 */ /* 0x000fe40000100a00 */
[----:B------:R0:W-:Y:S02]  /*20d60*/  STL.64 [R1+0x1c8], R26 ;  /* 0x0001c81a01007387 */ /* 0x0001e40000100a00 */
[----:B0-----:R-:W-:-:S02]  /*20d70*/  IMAD.MOV.U32 R26, RZ, RZ, R5 ;  /* 0x000000ffff1a7224 */ /* 0x001fc400078e0005 */
[----:B------:R-:W-:Y:S02]  /*20d80*/  IMAD.MOV.U32 R27, RZ, RZ, R4 ;  /* 0x000000ffff1b7224 */ /* 0x000fe400078e0004 */
[----:B------:R-:W3:Y:S01]  /*20d90*/  LDL.LU.64 R4, [R1+0x980] ;  /* 0x0009800001047983 */ /* 0x000ee20000300a00 */
[----:B------:R-:W3:Y:S02]  /*20da0*/  LDL.LU.64 R6, [R1+0x988] ;  /* 0x0009880001067983 */ /* 0x000ee40000300a00 */
[----:B------:R-:W-:Y:S02]  /*20db0*/  STL [R1+0x36d0], R26 ;  /* 0x0036d01a01007387 */ /* 0x000fe40000100800 */
[----:B------:R0:W-:Y:S01]  /*20dc0*/  STL [R1+0x36cc], R27 ;  /* 0x0036cc1b01007387 */ /* 0x0001e20000100800 */
[----:B------:R-:W4:Y:S01]  /*20dd0*/  LDL.LU.64 R24, [R1+0x9b0] ;  /* 0x0009b00001187983 */ /* 0x000f220000300a00 */
[----:B------:R-:W-:-:S03]  /*20de0*/  IMAD.MOV.U32 R3, RZ, RZ, R9 ;  /* 0x000000ffff037224 */ /* 0x000fc600078e0009 */
[----:B0-----:R-:W4:Y:S01]  /*20df0*/  LDL.LU.64 R26, [R1+0x9b8] ;  /* 0x0009b800011a7983 */ /* 0x001f220000300a00 */
[C---:B--2---:R-:W-:Y:S11]  /*20e00*/  HMMA.16816.F32.BF16 R12, R20.reuse, R8, R12 ;  /* 0x00000008140c723c */ /* 0x044ff6000004180c */
[----:B------:R-:W-:Y:S11]  /*20e10*/  @!UPT UIADD3 URZ, URZ, URZ, URZ ;  /* 0x0000003f3f3ff290 */ /* 0x000ff6000fffe03f */
[----:B------:R-:W-:Y:S01]  /*20e20*/  @!UPT UIADD3 URZ, URZ, URZ, URZ ;  /* 0x0000003f3f3ff290 */ /* 0x000fe2000fffe03f */
[----:B------:R-:W-:Y:S01]  /*20e30*/  STL.64 [R1+0x1b0], R12 ;  /* 0x0001b00c01007387 */ /* 0x000fe20000100a00 */
[----:B------:R0:W-:Y:S03]  /*20e40*/  STL.64 [R1+0x1b8], R14 ;  /* 0x0001b80e01007387 */ /* 0x0001e60000100a00 */
[----:B0-----:R-:W2:Y:S01]  /*20e50*/  LDL.LU.64 R14, [R1+0x3740] ;  /* 0x00374000010e7983 */ /* 0x001ea20000300a00 */
[----:B------:R-:W2:Y:S02]  /*20e60*/  LDL.LU.64 R12, [R1+0x3738] ;  /* 0x00373800010c7983 */ /* 0x000ea40000300a00 */
        /* <DEDUP_REMOVED lines=10> */
[----:B------:R-:W2:Y:S11]  /*20f10*/  LDL.LU.64 R12, [R1+0x3720] ;  /* 0x00372000010c7983 */ /* 0x000eb60000300a00 */
[----:B------:R-:W-:Y:S10]  /*20f20*/  @!UPT UIADD3 URZ, URZ, URZ, URZ ;  /* 0x0000003f3f3ff290 */ /* 0x000ff4000fffe03f */
[----:B------:R-:W-:Y:S01]  /*20f30*/  STL.64 [R1+0x190], R8 ;  /* 0x0001900801007387 */ /* 0x000fe20000100a00 */
[----:B------:R0:W-:Y:S03]  /*20f40*/  STL.64 [R1+0x198], R10 ;  /* 0x0001980a01007387 */ /* 0x0001e60000100a00 */
[----:B0-----:R-:W2:Y:S01]  /*20f50*/  LDL.LU.64 R10, [R1+0x3718] ;  /* 0x00371800010a7983 */ /* 0x001ea20000300a00 */
[----:B------:R-:W2:Y:S02]  /*20f60*/  LDL.LU.64 R8, [R1+0x3710] ;  /* 0x0037100001087983 */ /* 0x000ea40000300a00 */
[C---:B--2---:R-:W-:Y:S11]  /*20f70*/  HMMA.16816.F32.BF16 R8, R20.reuse, R12, R8 ;  /* 0x0000000c1408723c */ /* 0x044ff60000041808 */
[----:B------:R-:W-:Y:S11]  /*20f80*/  @!UPT UIADD3 URZ, URZ, URZ, URZ ;  /* 0x0000003f3f3ff290 */ /* 0x000ff6000fffe03f */
[----:B------:R-:W-:Y:S01]  /*20f90*/  @!UPT UIADD3 URZ, URZ, URZ, URZ ;  /* 0x0000003f3f3ff290 */ /* 0x000fe2000fffe03f */
        /* <DEDUP_REMOVED lines=9> */
[----:B---3--:R-:W-:Y:S01]  /*21030*/  HMMA.16816.F32.BF16 R4, R20, R12, R4 ;  /* 0x0000000c1404723c */ /* 0x008fe20000041804 */
[----:B------:R-:W-:-:S02]  /*21040*/  IMAD.MOV.U32 R19, RZ, RZ, R12 ;  /* 0x000000ffff137224 */ /* 0x000fc400078e000c */
[----:B------:R-:W-:Y:S02]  /*21050*/  IMAD.MOV.U32 R18, RZ, RZ, R13 ;  /* 0x000000ffff127224 */ /* 0x000fe400078e000d */
[----:B------:R-:W-:Y:S02]  /*21060*/  IMAD.MOV.U32 R16, RZ, RZ, R28 ;  /* 0x000000ffff107224 */ /* 0x000fe400078e001c */
[----:B------:R-:W-:Y:S11]  /*21070*/  IMAD.MOV.U32 R17, RZ, RZ, R0 ;  /* 0x000000ffff117224 */ /* 0x000ff600078e0000 */
[----:B------:R-:W-:Y:S06]  /*21080*/  @!UPT UIADD3 URZ, URZ, URZ, URZ ;  /* 0x0000003f3f3ff290 */ /* 0x000fec000fffe03f */
[----:B------:R-:W-:Y:S02]  /*21090*/  IMAD.MOV.U32 R28, RZ, RZ, R6 ;  /* 0x000000ffff1c7224 */ /* 0x000fe400078e0006 */
[----:B------:R-:W-:Y:S01]  /*210a0*/  IMAD.MOV.U32 R0, RZ, RZ, R7 ;  /* 0x000000ffff007224 */ /* 0x000fe200078e0007 */
[----:B--2---:R0:W-:Y:S04]  /*210b0*/  STL.64 [R1+0x36e8], R8 ;  /* 0x0036e80801007387 */ /* 0x0041e80000100a00 */
[----:B0-----:R-:W2:Y:S01]  /*210c0*/  LDL.LU.64 R8, [R1+0xf0] ;  /* 0x0000f00001087983 */ /* 0x001ea20000300a00 */
[----:B------:R-:W-:Y:S02]  /*210d0*/  STL.64 [R1+0x170], R4 ;  /* 0x0001700401007387 */ /* 0x000fe40000100a00 */
[----:B------:R-:W-:Y:S02]  /*210e0*/  STL.64 [R1+0x36f8], R18 ;  /* 0x0036f81201007387 */ /* 0x000fe40000100a00 */
[----:B------:R0:W-:Y:S02]  /*210f0*/  STL.64 [R1+0x36f0], R16 ;  /* 0x0036f01001007387 */ /* 0x0001e40000100a00 */
[----:B0-----:R-:W2:Y:S01]  /*21100*/  LDL.LU.64 R16, [R1+0x970] ;  /* 0x0009700001107983 */ /* 0x001ea20000300a00 */
[----:B------:R-:W2:Y:S02]  /*21110*/  LDL.LU.64 R18, [R1+0x978] ;  /* 0x0009780001127983 */ /* 0x000ea40000300a00 */
[----:B------:R-:W3:Y:S02]  /*21120*/  LDL.LU.64 R12, [R1+0x960] ;  /* 0x00096000010c7983 */ /* 0x000ee40000300a00 */
[----:B------:R-:W3:Y:S01]  /*21130*/  LDL.LU.64 R14, [R1+0x968] ;  /* 0x00096800010e7983 */ /* 0x000ee20000300a00 */
[----:B------:R-:W4:Y:S01]  /*21140*/  LDL.LU.64 R4, [R1+0x8f0] ;  /* 0x0008f00001047983 */ /* 0x000f220000300a00 */
[----:B------:R-:W4:Y:S02]  /*21150*/  LDL.LU.64 R6, [R1+0x8f8] ;  /* 0x0008f80001067983 */ /* 0x000f240000300a00 */
[----:B------:R-:W3:Y:S02]  /*21160*/  LDL.LU R24, [R1+0x10] ;  /* 0x0000100001187983 */ /* 0x000ee40000300800 */
[----:B------:R-:W3:Y:S01]  /*21170*/  LDL.LU R25, [R1+0x14] ;  /* 0x0000140001197983 */ /* 0x000ee20000300800 */
[----:B--2---:R-:W-:Y:S01]  /*21180*/  HMMA.16816.F32.BF16 R16, R20, R8, R16 ;  /* 0x000000081410723c */ /* 0x004fe20000041810 */
[----:B---3--:R-:W-:Y:S01]  /*21190*/  STL.64 [R1+0x36a0], R24 ;  /* 0x0036a01801007387 */ /* 0x008fe20000100a00 */
[----:B------:R0:W-:Y:S02]  /*211a0*/  STL [R1+0x3014], R0 ;  /* 0x0030140001007387 */ /* 0x0001e40000100800 */
[----:B------:R1:W-:Y:S02]  /*211b0*/  STL [R1+0x3010], R28 ;  /* 0x0030101c01007387 */ /* 0x0003e40000100800 */
[----:B0-----:R-:W-:-:S02]  /*211c0*/  IMAD.MOV.U32 R0, RZ, RZ, R9 ;  /* 0x000000ffff007224 */ /* 0x001fc400078e0009 */
[----:B-1----:R-:W-:Y:S11]  /*211d0*/  IMAD.MOV.U32 R28, RZ, RZ, R8 ;  /* 0x000000ffff1c7224 */ /* 0x002ff600078e0008 */
[----:B------:R-:W-:Y:S04]  /*211e0*/  @!UPT UIADD3 URZ, URZ, URZ, URZ ;  /* 0x0000003f3f3ff290 */ /* 0x000fe8000fffe03f */
[----:B------:R-:W-:Y:S01]  /*211f0*/  STL.64 [R1+0x160], R16 ;  /* 0x0001601001007387 */ /* 0x000fe20000100a00 */
[----:B------:R0:W-:Y:S03]  /*21200*/  STL.64 [R1+0x168], R18 ;  /* 0x0001681201007387 */ /* 0x0001e60000100a00 */
[----:B0-----:R-:W2:Y:S01]  /*21210*/  LDL.LU.64 R18, [R1+0x36f8] ;  /* 0x0036f80001127983 */ /* 0x001ea20000300a00 */
[----:B------:R-:W4:Y:S02]  /*21220*/  LDL.LU.64 R16, [R1+0x36f0] ;  /* 0x0036f00001107983 */ /* 0x000f240000300a00 */
[----:B------:R-:W3:Y:S02]  /*21230*/  LDL.LU.64 R8, [R1+0x36e8] ;  /* 0x0036e80001087983 */ /* 0x000ee40000300a00 */
[----:B------:R-:W-:Y:S02]  /*21240*/  IMAD.MOV.U32 R24, RZ, RZ, R29 ;  /* 0x000000ffff187224 */ /* 0x000fe400078e001d */
[----:B------:R-:W-:Y:S01]  /*21250*/  IMAD.MOV.U32 R25, RZ, RZ, R2 ;  /* 0x000000ffff197224 */ /* 0x000fe200078e0002 */
[----:B---3--:R-:W-:Y:S01]  /*21260*/  HMMA.16816.F32.BF16 R12, R20, R8, R12 ;  /* 0x00000008140c723c */ /* 0x008fe2000004180c */
[----:B------:R-:W-:-:S02]  /*21270*/  IMAD.MOV.U32 R2, RZ, RZ, R8 ;  /* 0x000000ffff027224 */ /* 0x000fc400078e0008 */
[----:B------:R-:W-:Y:S11]  /*21280*/  IMAD.MOV.U32 R29, RZ, RZ, R9 ;  /* 0x000000ffff1d7224 */ /* 0x000ff600078e0009 */
[----:B------:R-:W-:Y:S09]  /*21290*/  @!UPT UIADD3 URZ, URZ, URZ, URZ ;  /* 0x0000003f3f3ff290 */ /* 0x000ff2000fffe03f */
[----:B------:R-:W-:Y:S01]  /*212a0*/  STL.64 [R1+0xc0], R12 ;  /* 0x0000c00c01007387 */ /* 0x000fe20000100a00 */
[----:B------:R0:W-:Y:S03]  /*212b0*/  STL.64 [R1+0xc8], R14 ;  /* 0x0000c80e01007387 */ /* 0x0001e60000100a00 */
[----:B0-----:R-:W3:Y:S01]  /*212c0*/  LDL.LU.64 R14, [R1+0x36e0] ;  /* 0x0036e000010e7983 */ /* 0x001ee20000300a00 */
[----:B------:R-:W2:Y:S02]  /*212d0*/  LDL.LU.64 R12, [R1+0x36d8] ;  /* 0x0036d800010c7983 */ /* 0x000ea40000300a00 */
[----:B------:R-:W2:Y:S02]  /*212e0*/  LDL.LU.64 R8, [R1+0xda0] ;  /* 0x000da00001087983 */ /* 0x000ea40000300a00 */
[----:B------:R-:W2:Y:S01]  /*212f0*/  LDL.LU.64 R10, [R1+0xda8] ;  /* 0x000da800010a7983 */ /* 0x000ea20000300a00 */
[----:B----4-:R-:W-:Y:S11]  /*21300*/  HMMA.16816.F32.BF16 R4, R20, R16, R4 ;  /* 0x000000101404723c */ /* 0x010ff60000041804 */
[----:B------:R-:W-:Y:S11]  /*21310*/  @!UPT UIADD3 URZ, URZ, URZ, URZ ;  /* 0x0000003f3f3ff290 */ /* 0x000ff6000fffe03f */
[----:B------:R-:W-:Y:S01]  /*21320*/  @!UPT UIADD3 URZ, URZ, URZ, URZ ;  /* 0x0000003f3f3ff290 */ /* 0x000fe2000fffe03f */
[----:B------:R-:W-:Y:S01]  /*21330*/  STL.64 [R1+0xb0], R4 ;  /* 0x0000b00401007387 */ /* 0x000fe20000100a00 */
[----:B------:R-:W-:Y:S03]  /*21340*/  STL.64 [R1+0xb8], R6 ;  /* 0x0000b80601007387 */ /* 0x000fe60000100a00 */
[----:B--2---:R-:W-:Y:S01]  /*21350*/  STL.64 [R1+0x36b0], R10 ;  /* 0x0036b00a01007387 */ /* 0x004fe20000100a00 */
[----:B------:R0:W-:Y:S02]  /*21360*/  STL.64 [R1+0x36a8], R8 ;  /* 0x0036a80801007387 */ /* 0x0001e40000100a00 */
[----:B------:R-:W-:Y:S02]  /*21370*/  IMAD.MOV.U32 R20, RZ, RZ, R12 ;  /* 0x000000ffff147224 */ /* 0x000fe400078e000c */
[----:B------:R-:W-:Y:S01]  /*21380*/  IMAD.MOV.U32 R21, RZ, RZ, R13 ;  /* 0x000000ffff157224 */ /* 0x000fe200078e000d */
[----:B0-----:R-:W2:Y:S01]  /*21390*/  LDL.LU.64 R8, [R1+0xdf0] ;  /* 0x000df00001087983 */ /* 0x001ea20000300a00 */
[----:B------:R-:W2:Y:S02]  /*213a0*/  LDL.LU.64 R10, [R1+0xdf8] ;  /* 0x000df800010a7983 */ /* 0x000ea40000300a00 */
[----:B------:R-:W4:Y:S02]  /*213b0*/  LDL.LU.64 R4, [R1+0xd40] ;  /* 0x000d400001047983 */ /* 0x000f240000300a00 */
[----:B------:R-:W4:Y:S01]  /*213c0*/  LDL.LU.64 R6, [R1+0xd48] ;  /* 0x000d480001067983 */ /* 0x000f220000300a00 */
[----:B------:R0:W-:Y:S01]  /*213d0*/  STL.64 [R1+0x35d0], R16 ;  /* 0x0035d01001007387 */ /* 0x0001e20000100a00 */
[----:B------:R-:W-:Y:S02]  /*213e0*/  STL.64 [R1+0x3618], R18 ;  /* 0x0036181201007387 */ /* 0x000fe40000100a00 */
[----:B0-----:R-:W-:-:S02]  /*213f0*/  IMAD.MOV.U32 R16, RZ, RZ, R26 ;  /* 0x000000ffff107224 */ /* 0x001fc400078e001a */
[----:B------:R-:W-:Y:S01]  /*21400*/  IMAD.MOV.U32 R17, RZ, RZ, R27 ;  /* 0x000000ffff117224 */ /* 0x000fe200078e001b */
[----:B------:R-:W2:Y:S01]  /*21410*/  LDL.LU R26, [R1+0x36d0] ;  /* 0x0036d000011a7983 */ /* 0x000ea20000300800 */
[----:B------:R-:W2:Y:S02]  /*21420*/  LDL.LU R27, [R1+0x36cc] ;  /* 0x0036cc00011b7983 */ /* 0x000ea40000300800 */
[----:B------:R-:W2:Y:S02]  /*21430*/  LDL.LU R12, [R1+0x36c8] ;  /* 0x0036c800010c7983 */ /* 0x000ea40000300800 */
[----:B------:R-:W2:Y:S01]  /*21440*/  LDL.LU R13, [R1+0x36c4] ;  /* 0x0036c400010d7983 */ /* 0x000ea20000300800 */
[----:B------:R3:W-:Y:S02]  /*21450*/  STL.64 [R1+0x3660], R20 ;  /* 0x0036601401007387 */ /* 0x0007e40000100a00 */
[----:B---3--:R-:W-:Y:S02]  /*21460*/  IMAD.MOV.U32 R20, RZ, RZ, R14 ;  /* 0x000000ffff147224 */ /* 0x008fe400078e000e */
[----:B------:R-:W-:Y:S01]  /*21470*/  IMAD.MOV.U32 R21, RZ, RZ, R15 ;  /* 0x000000ffff157224 */ /* 0x000fe200078e000f */
[----:B------:R-:W3:Y:S01]  /*21480*/  LDL.LU R14, [R1+0x36c0] ;  /* 0x0036c000010e7983 */ /* 0x000ee20000300800 */
[----:B------:R-:W3:Y:S02]  /*21490*/  LDL.LU R15, [R1+0x36bc] ;  /* 0x0036bc00010f7983 */ /* 0x000ee40000300800 */
[----:B------:R0:W-:Y:S02]  /*214a0*/  STL.64 [R1+0x3628], R16 ;  /* 0x0036281001007387 */ /* 0x0001e40000100a00 */
[----:B0-----:R-:W2:Y:S01]  /*214b0*/  LDL.LU R16, [R1+0x140] ;  /* 0x0001400001107983 */ /* 0x001ea20000300800 */
[----:B------:R-:W-:-:S02]  /*214c0*/  IMAD.MOV.U32 R17, RZ, RZ, R3 ;  /* 0x000000ffff117224 */ /* 0x000fc400078e0003 */
[----:B------:R-:W3:Y:S03]  /*214d0*/  LDL.LU R3, [R1+0x36b8] ;  /* 0x0036b80001037983 */ /* 0x000ee60000300800 */
[----:B--2---:R0:W-:Y:S02]  /*214e0*/  STL.64 [R1+0x3640], R16 ;  /* 0x0036401001007387 */ /* 0x0041e40000100a00 */
[----:B0-----:R-:W-:Y:S02]  /*214f0*/  IMAD.MOV.U32 R16, RZ, RZ, R27 ;  /* 0x000000ffff107224 */ /* 0x001fe400078e001b */
[----:B------:R-:W-:Y:S02]  /*21500*/  IMAD.MOV.U32 R17, RZ, RZ, R26 ;  /* 0x000000ffff117224 */ /* 0x000fe400078e001a */
[C---:B---3--:R-:W-:Y:S03]  /*21510*/  HMMA.16816.F32.BF16 R24, R12.reuse, R24, R8 ;  /* 0x000000180c18723c */ /* 0x048fe60000041808 */
[----:B------:R0:W-:Y:S04]  /*21520*/  STL.64 [R1+0x3658], R16 ;  /* 0x0036581001007387 */ /* 0x0001e80000100a00 */
[----:B0-----:R-:W2:Y:S01]  /*21530*/  LDL.LU.64 R16, [R1+0xd60] ;  /* 0x000d600001107983 */ /* 0x001ea20000300a00 */
[----:B------:R-:W2:Y:S02]  /*21540*/  LDL.LU.64 R18, [R1+0xd68] ;  /* 0x000d680001127983 */ /* 0x000ea40000300a00 */
[----:B------:R-:W3:Y:S02]  /*21550*/  LDL.LU.64 R10, [R1+0x36b0] ;  /* 0x0036b000010a7983 */ /* 0x000ee40000300a00 */
[----:B------:R-:W3:Y:S11]  /*21560*/  LDL.LU.64 R8, [R1+0x36a8] ;  /* 0x0036a80001087983 */ /* 0x000ef60000300a00 */
[----:B------:R0:W-:Y:S01]  /*21570*/  STL.64 [R1+0xa0], R24 ;  /* 0x0000a01801007387 */ /* 0x0001e20000100a00 */
[----:B------:R3:W-:Y:S03]  /*21580*/  STL.64 [R1+0xa8], R26 ;  /* 0x0000a81a01007387 */ /* 0x0007e60000100a00 */
[----:B0-----:R-:W3:Y:S02]  /*21590*/  LDL.LU.64 R24, [R1+0x36a0] ;  /* 0x0036a00001187983 */ /* 0x001ee40000300a00 */
[C---:B---3--:R-:W-:Y:S02]  /*215a0*/  HMMA.16816.F32.BF16 R24, R12.reuse, R24, R8 ;  /* 0x000000180c18723c */ /* 0x048fe40000041808 */
[----:B------:R-:W3:Y:S01]  /*215b0*/  LDL.LU.64 R10, [R1+0x3698] ;  /* 0x00369800010a7983 */ /* 0x000ee20000300a00 */
[----:B------:R-:W3:Y:S11]  /*215c0*/  LDL.LU.64 R8, [R1+0x3690] ;  /* 0x0036900001087983 */ /* 0x000ef60000300a00 */
[----:B------:R-:W-:Y:S09]  /*215d0*/  @!UPT UIADD3 URZ, URZ, URZ, URZ ;  /* 0x0000003f3f3ff290 */ /* 0x000ff2000fffe03f */
[----:B------:R-:W-:Y:S01]  /*215e0*/  STL.64 [R1+0x90], R24 ;  /* 0x0000901801007387 */ /* 0x000fe20000100a00 */
[----:B------:R0:W-:Y:S03]  /*215f0*/  STL.64 [R1+0x98], R26 ;  /* 0x0000981a01007387 */ /* 0x0001e60000100a00 */
[----:B0-----:R-:W3:Y:S01]  /*21600*/  LDL.LU.64 R26, [R1+0x3688] ;  /* 0x00368800011a7983 */ /* 0x001ee20000300a00 */
[----:B------:R-:W4:Y:S01]  /*21610*/  LDL.LU.64 R24, [R1+0x3680] ;  /* 0x0036800001187983 */ /* 0x000f220000300a00 */
[C---:B--2---:R-:W-:Y:S08]  /*21620*/  HMMA.16816.F32.BF16 R20, R12.reuse, R20, R16 ;  /* 0x000000140c14723c */ /* 0x044ff00000041810 */
[C---:B----4-:R-:W-:Y:S01]  /*21630*/  HMMA.16816.F32.BF16 R16, R12.reuse, R24, R4 ;  /* 0x000000180c10723c */ /* 0x050fe20000041804 */
[----:B------:R-:W2:Y:S11]  /*21640*/  LDL.LU.64 R4, [R1+0x8e0] ;  /* 0x0008e00001047983 */ /* 0x000eb60000300a00 */
[----:B------:R-:W-:Y:S03]  /*21650*/  @!UPT UIADD3 URZ, URZ, URZ, URZ ;  /* 0x0000003f3f3ff290 */ /* 0x000fe6000fffe03f */
[----:B------:R0:W-:Y:S02]  /*21660*/  STL.64 [R1+0x80], R20 ;  /* 0x0000801401007387 */ /* 0x0001e40000100a00 */
[----:B------:R1:W-:Y:S02]  /*21670*/  STL.64 [R1+0x88], R22 ;  /* 0x0000881601007387 */ /* 0x0003e40000100a00 */
[----:B------:R-:W2:Y:S02]  /*21680*/  LDL.LU.64 R6, [R1+0x8e8] ;  /* 0x0008e80001067983 */ /* 0x000ea40000300a00 */
[----:B---3--:R-:W-:Y:S02]  /*21690*/  IMAD.MOV.U32 R24, RZ, RZ, R10 ;  /* 0x000000ffff187224 */ /* 0x008fe400078e000a */
[----:B------:R-:W-:Y:S01]  /*216a0*/  IMAD.MOV.U32 R25, RZ, RZ, R11 ;  /* 0x000000ffff197224 */ /* 0x000fe200078e000b */
[----:B------:R3:W-:Y:S01]  /*216b0*/  STL.64 [R1+0x70], R16 ;  /* 0x0000701001007387 */ /* 0x0007e20000100a00 */
[----:B------:R4:W-:Y:S02]  /*216c0*/  STL.64 [R1+0x78], R18 ;  /* 0x0000781201007387 */ /* 0x0009e40000100a00 */
[----:B------:R-:W-:Y:S02]  /*216d0*/  STL.64 [R1+0x3580], R26 ;  /* 0x0035801a01007387 */ /* 0x000fe40000100a00 */
[----:B------:R-:W2:Y:S01]  /*216e0*/  LDL.LU R10, [R1+0x367c] ;  /* 0x00367c00010a7983 */ /* 0x000ea20000300800 */
[----:B------:R-:W2:Y:S01]  /*216f0*/  LDL.LU R11, [R1+0x3678] ;  /* 0x00367800010b7983 */ /* 0x000ea20000300800 */
[----:B0-----:R-:W2:Y:S02]  /*21700*/  LDL.LU.64 R20, [R1+0x8d0] ;  /* 0x0008d00001147983 */ /* 0x001ea40000300a00 */
[----:B-1----:R-:W2:Y:S01]  /*21710*/  LDL.LU.64 R22, [R1+0x8d8] ;  /* 0x0008d80001167983 */ /* 0x002ea20000300a00 */
[----:B---3--:R-:W3:Y:S01]  /*21720*/  LDL.LU.64 R16, [R1+0x860] ;  /* 0x0008600001107983 */ /* 0x008ee20000300a00 */
[----:B----4-:R-:W3:Y:S02]  /*21730*/  LDL.LU.64 R18, [R1+0x868] ;  /* 0x0008680001127983 */ /* 0x010ee40000300a00 */
[----:B------:R0:W-:Y:S02]  /*21740*/  STL.64 [R1+0x3620], R24 ;  /* 0x0036201801007387 */ /* 0x0001e40000100a00 */
[----:B0-----:R-:W4:Y:S01]  /*21750*/  LDL.LU.64 R24, [R1+0x890] ;  /* 0x0008900001187983 */ /* 0x001f220000300a00 */
[----:B------:R-:W2:Y:S03]  /*21760*/  LDL.LU.64 R26, [R1+0x898] ;  /* 0x00089800011a7983 */ /* 0x000ea60000300a00 */
[----:B--2---:R-:W-:Y:S01]  /*21770*/  STL.64 [R1+0x3638], R26 ;  /* 0x0036381a01007387 */ /* 0x004fe20000100a00 */
[----:B----4-:R0:W-:Y:S03]  /*21780*/  STL.64 [R1+0x3630], R24 ;  /* 0x0036301801007387 */ /* 0x0101e60000100a00 */
[----:B0-----:R-:W2:Y:S01]  /*21790*/  LDL.LU.64 R24, [R1+0x880] ;  /* 0x0008800001187983 */ /* 0x001ea20000300a00 */
[----:B------:R-:W4:Y:S01]  /*217a0*/  LDL.LU.64 R26, [R1+0x888] ;  /* 0x00088800011a7983 */ /* 0x000f220000300a00 */
[C---:B------:R-:W-:Y:S02]  /*217b0*/  HMMA.16816.F32.BF16 R4, R12.reuse, R8, R4 ;  /* 0x000000080c04723c */ /* 0x040fe40000041804 */
[----:B----4-:R-:W-:Y:S01]  /*217c0*/  STL.64 [R1+0x3650], R26 ;  /* 0x0036501a01007387 */ /* 0x010fe20000100a00 */
[----:B--2---:R0:W-:Y:S03]  /*217d0*/  STL.64 [R1+0x3648], R24 ;  /* 0x0036481801007387 */ /* 0x0041e60000100a00 */
[----:B0-----:R-:W2:Y:S01]  /*217e0*/  LDL.LU.64 R24, [R1+0x870] ;  /* 0x0008700001187983 */ /* 0x001ea20000300a00 */
[----:B------:R-:W2:Y:S11]  /*217f0*/  LDL.LU.64 R26, [R1+0x878] ;  /* 0x00087800011a7983 */ /* 0x000eb60000300a00 */
[----:B------:R-:W-:Y:S05]  /*21800*/  @!UPT UIADD3 URZ, URZ, URZ, URZ ;  /* 0x0000003f3f3ff290 */ /* 0x000fea000fffe03f */
[----:B------:R-:W-:Y:S02]  /*21810*/  STL.64 [R1+0x60], R4 ;  /* 0x0000600401007387 */ /* 0x000fe40000100a00 */
[----:B------:R0:W-:Y:S02]  /*21820*/  STL.64 [R1+0x68], R6 ;  /* 0x0000680601007387 */ /* 0x0001e40000100a00 */
[----:B0-----:R-:W4:Y:S01]  /*21830*/  LDL.LU.64 R6, [R1+0x3670] ;  /* 0x0036700001067983 */ /* 0x001f220000300a00 */
[----:B------:R-:W2:Y:S02]  /*21840*/  LDL.LU.64 R4, [R1+0x3668] ;  /* 0x0036680001047983 */ /* 0x000ea40000300a00 */
[----:B------:R0:W-:Y:S02]  /*21850*/  STL.64 [R1+0x3568], R10 ;  /* 0x0035680a01007387 */ /* 0x0001e40000100a00 */
[----:B------:R-:W3:Y:S01]  /*21860*/  LDL.LU.64 R8, [R1+0x8c0] ;  /* 0x0008c00001087983 */ /* 0x000ee20000300a00 */
[----:B0-----:R-:W3:Y:S01]  /*21870*/  LDL.LU.64 R10, [R1+0x8c8] ;  /* 0x0008c800010a7983 */ /* 0x001ee20000300a00 */
[C---:B--2---:R-:W-:Y:S11]  /*21880*/  HMMA.16816.F32.BF16 R20, R12.reuse, R4, R20 ;  /* 0x000000040c14723c */ /* 0x044ff60000041814 */
[----:B------:R-:W-:Y:S11]  /*21890*/  @!UPT UIADD3 URZ, URZ, URZ, URZ ;  /* 0x0000003f3f3ff290 */ /* 0x000ff6000fffe03f */
[----:B------:R-:W-:Y:S01]  /*218a0*/  @!UPT UIADD3 URZ, URZ, URZ, URZ ;  /* 0x0000003f3f3ff290 */ /* 0x000fe2000fffe03f */
[----:B------:R0:W-:Y:S01]  /*218b0*/  STL.64 [R1+0x50], R20 ;  /* 0x0000501401007387 */ /* 0x0001e20000100a00 */
[----:B------:R3:W-:Y:S03]  /*218c0*/  STL.64 [R1+0x58], R22 ;  /* 0x0000581601007387 */ /* 0x0007e60000100a00 */
[----:B0-----:R-:W3:Y:S01]  /*218d0*/  LDL.LU.64 R20, [R1+0x3660] ;  /* 0x0036600001147983 */ /* 0x001ee20000300a00 */
[----:B----4-:R-:W-:Y:S02]  /*218e0*/  STL.64 [R1+0x3608], R6 ;  /* 0x0036080601007387 */ /* 0x010fe40000100a00 */
[----:B------:R-:W2:Y:S02]  /*218f0*/  LDL.LU R4, [R1+0x120] ;  /* 0x0001200001047983 */ /* 0x000ea40000300800 */
[----:B------:R-:W2:Y:S01]  /*21900*/  LDL.LU R5, [R1+0x124] ;  /* 0x0001240001057983 */ /* 0x000ea20000300800 */
[C---:B---3--:R-:W-:Y:S01]  /*21910*/  HMMA.16816.F32.BF16 R20, R12.reuse, R20, R16 ;  /* 0x000000140c14723c */ /* 0x048fe20000041810 */
[----:B------:R-:W3:Y:S11]  /*21920*/  LDL.LU.64 R16, [R1+0x3658] ;  /* 0x0036580001107983 */ /* 0x000ef60000300a00 */
[----:B------:R-:W-:Y:S11]  /*21930*/  @!UPT UIADD3 URZ, URZ, URZ, URZ ;  /* 0x0000003f3f3ff290 */ /* 0x000ff6000fffe03f */
[----:B------:R-:W-:Y:S01]  /*21940*/  STL.64 [R1+0x860], R20 ;  /* 0x0008601401007387 */ /* 0x000fe20000100a00 */
[----:B------:R-:W-:Y:S02]  /*21950*/  STL.64 [R1+0x868], R22 ;  /* 0x0008681601007387 */ /* 0x000fe40000100a00 */
[----:B------:R-:W0:Y:S02]  /*21960*/  LDSM.16.MT88.4 R20, [R3+0x4080] ;  /* 0x004080000314783b */ /* 0x000e240000004200 */
[----:B0-----:R-:W-:Y:S02]  /*21970*/  STL.64 [R1+0x34c0], R22 ;  /* 0x0034c01601007387 */ /* 0x001fe40000100a00 */
[----:B------:R0:W-:Y:S02]  /*21980*/  STL.64 [R1+0x34b8], R20 ;  /* 0x0034b81401007387 */ /* 0x0001e40000100a00 */
[----:B0-----:R-:W2:Y:S01]  /*21990*/  LDL.LU.64 R20, [R1+0x8a0] ;  /* 0x0008a00001147983 */ /* 0x001ea20000300a00 */
[----:B------:R-:W2:Y:S01]  /*219a0*/  LDL.LU.64 R22, [R1+0x8a8] ;  /* 0x0008a80001167983 */ /* 0x000ea20000300a00 */
        /* <DEDUP_REMOVED lines=13> */
[----:B0-----:R-:W3:Y:S01]  /*21a80*/  LDL.LU.64 R16, [R1+0x3628] ;  /* 0x0036280001107983 */ /* 0x001ee20000300a00 */
[C---:B--2---:R-:W-:Y:S08]  /*21a90*/  HMMA.16816.F32.BF16 R20, R12.reuse, R4, R20 ;  /* 0x000000040c14723c */ /* 0x044ff00000041814 */
[C---:B---3--:R-:W-:Y:S01]  /*21aa0*/  HMMA.16816.F32.BF16 R16, R12.reuse, R16, R24 ;  /* 0x000000100c10723c */ /* 0x048fe20000041818 */
[----:B------:R-:W2:Y:S11]  /*21ab0*/  LDL.LU.64 R24, [R1+0x3620] ;  /* 0x0036200001187983 */ /* 0x000eb60000300a00 */
[----:B------:R-:W-:Y:S11]  /*21ac0*/  @!UPT UIADD3 URZ, URZ, URZ, URZ ;  /* 0x0000003f3f3ff290 */ /* 0x000ff6000fffe03f */
[----:B------:R-:W-:Y:S01]  /*21ad0*/  STL.64 [R1+0x890], R16 ;  /* 0x0008901001007387 */ /* 0x000fe20000100a00 */
[----:B------:R0:W-:Y:S03]  /*21ae0*/  STL.64 [R1+0x898], R18 ;  /* 0x0008981201007387 */ /* 0x0001e60000100a00 */
[----:B0-----:R-:W3:Y:S01]  /*21af0*/  LDL.LU.64 R18, [R1+0x3618] ;  /* 0x0036180001127983 */ /* 0x001ee20000300a00 */
[----:B--2---:R-:W-:Y:S03]  /*21b00*/  HMMA.16816.F32.BF16 R4, R12, R24, R8 ;  /* 0x000000180c04723c */ /* 0x004fe60000041808 */
[----:B------:R-:W2:Y:S01]  /*21b10*/  LDL.LU R8, [R1+0x4f0] ;  /* 0x0004f00001087983 */ /* 0x000ea20000300800 */
[----:B------:R0:W-:Y:S02]  /*21b20*/  STL.64 [R1+0x8a0], R20 ;  /* 0x0008a01401007387 */ /* 0x0001e40000100a00 */
[----:B------:R1:W-:Y:S11]  /*21b30*/  STL.64 [R1+0x8a8], R22 ;  /* 0x0008a81601007387 */ /* 0x0003f60000100a00 */
[----:B------:R-:W-:Y:S06]  /*21b40*/  @!UPT UIADD3 URZ, URZ, URZ, URZ ;  /* 0x0000003f3f3ff290 */ /* 0x000fec000fffe03f */
[----:B------:R-:W-:Y:S01]  /*21b50*/  STL.64 [R1+0x8c0], R4 ;  /* 0x0008c00401007387 */ /* 0x000fe20000100a00 */
[----:B------:R-:W-:Y:S02]  /*21b60*/  STL.64 [R1+0x8c8], R6 ;  /* 0x0008c80601007387 */ /* 0x000fe40000100a00 */
[----:B------:R-:W2:Y:S02]  /*21b70*/  LDL.LU R9, [R1+0x4f4] ;  /* 0x0004f40001097983 */ /* 0x000ea40000300800 */
[----:B------:R-:W4:Y:S01]  /*21b80*/  LDL.LU R10, [R1+0x4f8] ;  /* 0x0004f800010a7983 */ /* 0x000f220000300800 */
[----:B------:R-:W4:Y:S01]  /*21b90*/  LDL.LU R11, [R1+0x4fc] ;  /* 0x0004fc00010b7983 */ /* 0x000f220000300800 */
[----:B0-----:R-:W2:Y:S02]  /*21ba0*/  LDL.LU R20, [R1+0x520] ;  /* 0x0005200001147983 */ /* 0x001ea40000300800 */
[----:B------:R-:W2:Y:S02]  /*21bb0*/  LDL.LU R21, [R1+0x524] ;  /* 0x0005240001157983 */ /* 0x000ea40000300800 */
[----:B-1----:R-:W2:Y:S01]  /*21bc0*/  LDL.LU R22, [R1+0x528] ;  /* 0x0005280001167983 */ /* 0x002ea20000300800 */
[----:B------:R-:W2:Y:S01]  /*21bd0*/  LDL.LU R23, [R1+0x52c] ;  /* 0x00052c0001177983 */ /* 0x000ea20000300800 */
[----:B------:R-:W-:-:S02]  /*21be0*/  IMAD.MOV.U32 R16, RZ, RZ, R2 ;  /* 0x000000ffff107224 */ /* 0x000fc400078e0002 */
[----:B------:R-:W-:Y:S02]  /*21bf0*/  IMAD.MOV.U32 R17, RZ, RZ, R29 ;  /* 0x000000ffff117224 */ /* 0x000fe400078e001d */
[----:B------:R-:W3:Y:S01]  /*21c00*/  LDL.LU R2, [R1+0x3614] ;  /* 0x0036140001027983 */ /* 0x000ee20000300800 */
[----:B------:R-:W3:Y:S02]  /*21c10*/  LDL.LU R29, [R1+0x3610] ;  /* 0x00361000011d7983 */ /* 0x000ee40000300800 */
[----:B------:R0:W-:Y:S02]  /*21c20*/  STL.64 [R1+0x35e8], R16 ;  /* 0x0035e81001007387 */ /* 0x0001e40000100a00 */
[----:B0-----:R-:W-:Y:S02]  /*21c30*/  IMAD.MOV.U32 R16, RZ, RZ, R28 ;  /* 0x000000ffff107224 */ /* 0x001fe400078e001c */
[----:B------:R-:W-:-:S05]  /*21c40*/  IMAD.MOV.U32 R17, RZ, RZ, R0 ;  /* 0x000000ffff117224 */ /* 0x000fca00078e0000 */
[----:B------:R-:W-:Y:S01]  /*21c50*/  STL.64 [R1+0x3600], R16 ;  /* 0x0036001001007387 */ /* 0x000fe20000100a00 */
[----:B------:R-:W3:Y:S02]  /*21c60*/  LDL.LU.64 R4, [R1+0x8b0] ;  /* 0x0008b00001047983 */ /* 0x000ee40000300a00 */
[----:B------:R-:W3:Y:S01]  /*21c70*/  LDL.LU.64 R6, [R1+0x8b8] ;  /* 0x0008b80001067983 */ /* 0x000ee20000300a00 */
[----:B--2---:R-:W-:Y:S01]  /*21c80*/  STL.64 [R1+0x35c8], R22 ;  /* 0x0035c81601007387 */ /* 0x004fe20000100a00 */
[----:B------:R-:W-:Y:S02]  /*21c90*/  STL.64 [R1+0x35c0], R20 ;  /* 0x0035c01401007387 */ /* 0x000fe40000100a00 */
[----:B------:R-:W2:Y:S02]  /*21ca0*/  LDL.LU R24, [R1+0x500] ;  /* 0x0005000001187983 */ /* 0x000ea40000300800 */
[----:B------:R-:W2:Y:S01]  /*21cb0*/  LDL.LU R25, [R1+0x504] ;  /* 0x0005040001197983 */ /* 0x000ea20000300800 */
[----:B------:R-:W2:Y:S01]  /*21cc0*/  LDL.LU R26, [R1+0x508] ;  /* 0x00050800011a7983 */ /* 0x000ea20000300800 */
[----:B------:R-:W2:Y:S03]  /*21cd0*/  LDL.LU R27, [R1+0x50c] ;  /* 0x00050c00011b7983 */ /* 0x000ea60000300800 */
[----:B--2---:R-:W-:Y:S01]  /*21ce0*/  STL.64 [R1+0x3590], R26 ;  /* 0x0035901a01007387 */ /* 0x004fe20000100a00 */
[----:B------:R0:W-:Y:S03]  /*21cf0*/  STL.64 [R1+0x3588], R24 ;  /* 0x0035881801007387 */ /* 0x0001e60000100a00 */
[----:B0-----:R-:W2:Y:S01]  /*21d00*/  LDL.LU R24, [R1+0x510] ;  /* 0x0005100001187983 */ /* 0x001ea20000300800 */
[----:B------:R-:W2:Y:S02]  /*21d10*/  LDL.LU R25, [R1+0x514] ;  /* 0x0005140001197983 */ /* 0x000ea40000300800 */
[----:B------:R-:W2:Y:S02]  /*21d20*/  LDL.LU R26, [R1+0x518] ;  /* 0x00051800011a7983 */ /* 0x000ea40000300800 */
[----:B------:R-:W2:Y:S01]  /*21d30*/  LDL.LU.64 R20, [R1+0x40] ;  /* 0x0000400001147983 */ /* 0x000ea20000300a00 */
[----:B------:R-:W2:Y:S04]  /*21d40*/  LDL.LU.64 R22, [R1+0x48] ;  /* 0x0000480001167983 */ /* 0x000ea80000300a00 */
[----:B--2---:R-:W-:Y:S01]  /*21d50*/  STL.64 [R1+0x35e0], R22 ;  /* 0x0035e01601007387 */ /* 0x004fe20000100a00 */
[----:B------:R0:W-:Y:S03]  /*21d60*/  STL.64 [R1+0x35d8], R20 ;  /* 0x0035d81401007387 */ /* 0x0001e60000100a00 */
[----:B0-----:R-:W2:Y:S01]  /*21d70*/  LDL.LU.64 R20, [R1+0x2c0] ;  /* 0x0002c00001147983 */ /* 0x001ea20000300a00 */
[----:B------:R-:W2:Y:S02]  /*21d80*/  LDL.LU.64 R22, [R1+0x2c8] ;  /* 0x0002c80001167983 */ /* 0x000ea40000300a00 */
[----:B---3--:R-:W-:-:S02]  /*21d90*/  IMAD.MOV.U32 R27, RZ, RZ, R29 ;  /* 0x000000ffff1b7224 */ /* 0x008fc400078e001d */
[----:B------:R-:W-:Y:S02]  /*21da0*/  IMAD.MOV.U32 R16, RZ, RZ, R19 ;  /* 0x000000ffff107224 */ /* 0x000fe400078e0013 */
[----:B------:R-:W-:-:S07]  /*21db0*/  IMAD.MOV.U32 R17, RZ, RZ, R18 ;  /* 0x000000ffff117224 */ /* 0x000fce00078e0012 */
[----:B------:R-:W-:Y:S01]  /*21dc0*/  HMMA.16816.F32.BF16 R16, R12, R16, R4 ;  /* 0x000000100c10723c */ /* 0x000fe20000041804 */
[----:B--2---:R-:W-:Y:S01]  /*21dd0*/  STL.64 [R1+0x35f8], R22 ;  /* 0x0035f81601007387 */ /* 0x004fe20000100a00 */
[----:B------:R0:W-:Y:S03]  /*21de0*/  STL.64 [R1+0x35f0], R20 ;  /* 0x0035f01401007387 */ /* 0x0001e60000100a00 */
[----:B0-----:R-:W2:Y:S01]  /*21df0*/  LDL.LU.64 R20, [R1+0x4c0] ;  /* 0x0004c00001147983 */ /* 0x001ea20000300a00 */
[----:B------:R-:W2:Y:S02]  /*21e00*/  LDL.LU.64 R22, [R1+0x4c8] ;  /* 0x0004c80001167983 */ /* 0x000ea40000300a00 */
[----:B------:R0:W-:Y:S02]  /*21e10*/  STL.64 [R1+0x35a8], R26 ;  /* 0x0035a81a01007387 */ /* 0x0001e40000100a00 */
[----:B------:R-:W-:Y:S01]  /*21e20*/  STL.64 [R1+0x35a0], R24 ;  /* 0x0035a01801007387 */ /* 0x000fe20000100a00 */
[----:B0-----:R-:W3:Y:S01]  /*21e30*/  LDL.64 R26, [R1+0x28] ;  /* 0x00002800011a7983 */ /* 0x001ee20000100a00 */
[----:B----4-:R0:W-:Y:S02]  /*21e40*/  STL.64 [R1+0x3578], R10 ;  /* 0x0035780a01007387 */ /* 0x0101e40000100a00 */
[----:B------:R-:W-:Y:S01]  /*21e50*/  STL.64 [R1+0x3570], R8 ;  /* 0x0035700801007387 */ /* 0x000fe20000100a00 */
[----:B0-----:R-:W4:Y:S09]  /*21e60*/  LDL.64 R10, [R1+0x8] ;  /* 0x00000800010a7983 */ /* 0x001f320000100a00 */
[----:B------:R-:W-:Y:S01]  /*21e70*/  IMAD.MOV.U32 R29, RZ, RZ, R17 ;  /* 0x000000ffff1d7224 */ /* 0x000fe200078e0011 */
[----:B----4-:R0:W-:Y:S04]  /*21e80*/  STL.64 [R1+0x3598], R10 ;  /* 0x0035980a01007387 */ /* 0x0101e80000100a00 */
[----:B0-----:R-:W4:Y:S01]  /*21e90*/  LDL.64 R10, [R1+0x18] ;  /* 0x00001800010a7983 */ /* 0x001f220000100a00 */
[----:B------:R-:W2:Y:S02]  /*21ea0*/  LDL.LU.64 R6, [R1+0x3608] ;  /* 0x0036080001067983 */ /* 0x000ea40000300a00 */
[----:B------:R0:W-:Y:S02]  /*21eb0*/  STL [R1+0x9d0], R16 ;  /* 0x0009d01001007387 */ /* 0x0001e40000100800 */
[----:B0-----:R-:W2:Y:S01]  /*21ec0*/  LDL.LU.64 R16, [R1+0x3600] ;  /* 0x0036000001107983 */ /* 0x001ea20000300a00 */
[----:B------:R-:W-:-:S02]  /*21ed0*/  IMAD.MOV.U32 R5, RZ, RZ, R18 ;  /* 0x000000ffff057224 */ /* 0x000fc400078e0012 */
[----:B------:R-:W-:-:S05]  /*21ee0*/  IMAD.MOV.U32 R4, RZ, RZ, R19 ;  /* 0x000000ffff047224 */ /* 0x000fca00078e0013 */
[----:B------:R-:W-:Y:S01]  /*21ef0*/  STL [R1+0x2d20], R4 ;  /* 0x002d200401007387 */ /* 0x000fe20000100800 */
[----:B------:R-:W-:Y:S02]  /*21f00*/  STL [R1+0x2d1c], R5 ;  /* 0x002d1c0501007387 */ /* 0x000fe40000100800 */
[----:B------:R-:W-:Y:S01]  /*21f10*/  STL [R1+0x2d18], R29 ;  /* 0x002d181d01007387 */ /* 0x000fe20000100800 */
[C---:B--2---:R-:W-:Y:S01]  /*21f20*/  HMMA.16816.F32.BF16 R16, R12.reuse, R16, R20 ;  /* 0x000000100c10723c */ /* 0x044fe20000041814 */
[----:B------:R-:W2:Y:S01]  /*21f30*/  LDL.LU.64 R22, [R1+0x35f8] ;  /* 0x0035f80001167983 */ /* 0x000ea20000300a00 */
[----:B------:R-:W2:Y:S11]  /*21f40*/  LDL.LU.64 R20, [R1+0x35f0] ;  /* 0x0035f00001147983 */ /* 0x000eb60000300a00 */
[----:B------:R-:W-:Y:S10]  /*21f50*/  @!UPT UIADD3 URZ, URZ, URZ, URZ ;  /* 0x0000003f3f3ff290 */ /* 0x000ff4000fffe03f */
        /* <DEDUP_REMOVED lines=11> */
[----:B------:R-:W3:Y:S01]  /*22010*/  LDL.LU.64 R22, [R1+0x35c8] ;  /* 0x0035c80001167983 */ /* 0x000ee20000300a00 */
[----:B------:R-:W3:Y:S02]  /*22020*/  LDL.LU.64 R20, [R1+0x35c0] ;  /* 0x0035c00001147983 */ /* 0x000ee40000300a00 */
[----:B-1----:R-:W3:Y:S02]  /*22030*/  LDL.LU.64 R18, [R1+0x35b8] ;  /* 0x0035b80001127983 */ /* 0x002ee40000300a00 */
[----:B------:R-:W3:Y:S11]  /*22040*/  LDL.LU.64 R16, [R1+0x35b0] ;  /* 0x0035b00001107983 */ /* 0x000ef60000300a00 */
[----:B------:R-:W-:Y:S05]  /*22050*/  @!UPT UIADD3 URZ, URZ, URZ, URZ ;  /* 0x0000003f3f3ff290 */ /* 0x000fea000fffe03f */
[----:B------:R0:W-:Y:S01]  /*22060*/  STL.64 [R1+0x8b0], R12 ;  /* 0x0008b00c01007387 */ /* 0x0001e20000100a00 */
[----:B------:R1:W-:Y:S03]  /*22070*/  STL.64 [R1+0x8b8], R14 ;  /* 0x0008b80e01007387 */ /* 0x0003e60000100a00 */
[----:B0-----:R-:W2:Y:S01]  /*22080*/  LDL.LU R12, [R1+0x4d0] ;  /* 0x0004d000010c7983 */ /* 0x001ea20000300800 */
[----:B------:R-:W2:Y:S02]  /*22090*/  LDL.LU R13, [R1+0x4d4] ;  /* 0x0004d400010d7983 */ /* 0x000ea40000300800 */
[----:B-1----:R-:W2:Y:S01]  /*220a0*/  LDL.LU R14, [R1+0x4d8] ;  /* 0x0004d800010e7983 */ /* 0x002ea20000300800 */
[----:B---3--:R-:W-:Y:S11]  /*220b0*/  HMMA.16816.F32.BF16 R20, R16, R26, R20 ;  /* 0x0000001a1014723c */ /* 0x008ff60000041814 */
[----:B------:R-:W-:Y:S11]  /*220c0*/  @!UPT UIADD3 URZ, URZ, URZ, URZ ;  /* 0x0000003f3f3ff290 */ /* 0x000ff6000fffe03f */
[----:B------:R-:W-:Y:S01]  /*220d0*/  @!UPT UIADD3 URZ, URZ, URZ, URZ ;  /* 0x0000003f3f3ff290 */ /* 0x000fe2000fffe03f */
[----:B------:R0:W-:Y:S01]  /*220e0*/  STL.64 [R1+0x520], R20 ;  /* 0x0005201401007387 */ /* 0x0001e20000100a00 */
[----:B------:R-:W-:Y:S02]  /*220f0*/  STL.64 [R1+0x528], R22 ;  /* 0x0005281601007387 */ /* 0x000fe40000100a00 */
[----:B0-----:R-:W-:Y:S02]  /*22100*/  IMAD.MOV.U32 R21, RZ, RZ, R26 ;  /* 0x000000ffff157224 */ /* 0x001fe400078e001a */
[----:B------:R-:W-:Y:S02]  /*22110*/  IMAD.MOV.U32 R20, RZ, RZ, R27 ;  /* 0x000000ffff147224 */ /* 0x000fe400078e001b */
[----:B------:R-:W3:Y:S01]  /*22120*/  LDL.LU.64 R26, [R1+0x35a8] ;  /* 0x0035a800011a7983 */ /* 0x000ee20000300a00 */
[----:B------:R-:W3:Y:S02]  /*22130*/  LDL.LU.64 R24, [R1+0x35a0] ;  /* 0x0035a00001187983 */ /* 0x000ee40000300a00 */
[----:B------:R4:W-:Y:S02]  /*22140*/  STL.64 [R1+0x34f8], R20 ;  /* 0x0034f81401007387 */ /* 0x0009e40000100a00 */
[----:B------:R-:W-:-:S02]  /*22150*/  IMAD.MOV.U32 R15, RZ, RZ, R2 ;  /* 0x000000ffff0f7224 */ /* 0x000fc400078e0002 */
[----:B----4-:R-:W-:Y:S02]  /*22160*/  IMAD.MOV.U32 R21, RZ, RZ, R10 ;  /* 0x000000ffff157224 */ /* 0x010fe400078e000a */
[----:B------:R-:W-:Y:S01]  /*22170*/  IMAD.MOV.U32 R20, RZ, RZ, R11 ;  /* 0x000000ffff147224 */ /* 0x000fe200078e000b */
[C---:B---3--:R-:W-:Y:S01]  /*22180*/  HMMA.16816.F32.BF16 R24, R16.reuse, R10, R24 ;  /* 0x0000000a1018723c */ /* 0x048fe20000041818 */
[----:B------:R-:W3:Y:S11]  /*22190*/  LDL.LU.64 R10, [R1+0x3598] ;  /* 0x00359800010a7983 */ /* 0x000ef60000300a00 */
[----:B------:R-:W-:Y:S11]  /*221a0*/  @!UPT UIADD3 URZ, URZ, URZ, URZ ;  /* 0x0000003f3f3ff290 */ /* 0x000ff6000fffe03f */
[----:B------:R-:W-:Y:S01]  /*221b0*/  STL.64 [R1+0x510], R24 ;  /* 0x0005101801007387 */ /* 0x000fe20000100a00 */
[----:B------:R0:W-:Y:S02]  /*221c0*/  STL [R1+0x518], R26 ;  /* 0x0005181a01007387 */ /* 0x0001e40000100800 */
[----:B------:R-:W-:Y:S02]  /*221d0*/  IMAD.MOV.U32 R2, RZ, RZ, R27 ;  /* 0x000000ffff027224 */ /* 0x000fe400078e001b */
[----:B0-----:R-:W3:Y:S01]  /*221e0*/  LDL.LU.64 R26, [R1+0x3590] ;  /* 0x00359000011a7983 */ /* 0x001ee20000300a00 */
[----:B------:R-:W3:Y:S02]  /*221f0*/  LDL.LU.64 R24, [R1+0x3588] ;  /* 0x0035880001187983 */ /* 0x000ee40000300a00 */
[----:B------:R-:W-:Y:S02]  /*22200*/  STL.64 [R1+0x3538], R20 ;  /* 0x0035381401007387 */ /* 0x000fe40000100a00 */
[----:B------:R-:W4:Y:S01]  /*22210*/  LDL.64 R22, [R1+0x158] ;  /* 0x0001580001167983 */ /* 0x000f220000100a00 */
[C---:B---3--:R-:W-:Y:S01]  /*22220*/  HMMA.16816.F32.BF16 R24, R16.reuse, R10, R24 ;  /* 0x0000000a1018723c */ /* 0x048fe20000041818 */
[----:B----4-:R0:W-:Y:S04]  /*22230*/  STL.64 [R1+0x3548], R22 ;  /* 0x0035481601007387 */ /* 0x0101e80000100a00 */
[----:B0-----:R-:W3:Y:S01]  /*22240*/  LDL.64 R22, [R1+0x38] ;  /* 0x0000380001167983 */ /* 0x001ee20000100a00 */
[----:B------:R-:W-:Y:S11]  /*22250*/  STL [R1+0x2c90], R2 ;  /* 0x002c900201007387 */ /* 0x000ff60000100800 */
[----:B------:R-:W-:Y:S06]  /*22260*/  @!UPT UIADD3 URZ, URZ, URZ, URZ ;  /* 0x0000003f3f3ff290 */ /* 0x000fec000fffe03f */
[----:B------:R0:W-:Y:S01]  /*22270*/  STL.64 [R1+0x500], R24 ;  /* 0x0005001801007387 */ /* 0x0001e20000100a00 */
[----:B------:R1:W-:Y:S02]  /*22280*/  STL.64 [R1+0x508], R26 ;  /* 0x0005081a01007387 */ /* 0x0003e40000100a00 */
[----:B0-----:R-:W-:Y:S01]  /*22290*/  IMAD.MOV.U32 R25, RZ, RZ, R10 ;  /* 0x000000ffff197224 */ /* 0x001fe200078e000a */
[----:B-1----:R-:W4:Y:S01]  /*222a0*/  LDL.LU.64 R26, [R1+0x3580] ;  /* 0x00358000011a7983 */ /* 0x002f220000300a00 */
[----:B------:R-:W-:Y:S02]  /*222b0*/  IMAD.MOV.U32 R24, RZ, RZ, R11 ;  /* 0x000000ffff187224 */ /* 0x000fe400078e000b */
[----:B------:R-:W4:Y:S02]  /*222c0*/  LDL.LU.64 R10, [R1+0x3578] ;  /* 0x00357800010a7983 */ /* 0x000f240000300a00 */
[----:B------:R-:W4:Y:S02]  /*222d0*/  LDL.LU.64 R8, [R1+0x3570] ;  /* 0x0035700001087983 */ /* 0x000f240000300a00 */
[C---:B----4-:R-:W-:Y:S11]  /*222e0*/  HMMA.16816.F32.BF16 R8, R16.reuse, R26, R8 ;  /* 0x0000001a1008723c */ /* 0x050ff60000041808 */
[----:B------:R-:W-:Y:S11]  /*222f0*/  @!UPT UIADD3 URZ, URZ, URZ, URZ ;  /* 0x0000003f3f3ff290 */ /* 0x000ff6000fffe03f */
[----:B------:R-:W-:Y:S01]  /*22300*/  @!UPT UIADD3 URZ, URZ, URZ, URZ ;  /* 0x0000003f3f3ff290 */ /* 0x000fe2000fffe03f */
[----:B------:R-:W-:Y:S01]  /*22310*/  STL.64 [R1+0x4f0], R8 ;  /* 0x0004f00801007387 */ /* 0x000fe20000100a00 */
[----:B------:R0:W-:Y:S03]  /*22320*/  STL.64 [R1+0x4f8], R10 ;  /* 0x0004f80a01007387 */ /* 0x0001e60000100a00 */
[----:B0-----:R-:W4:Y:S01]  /*22330*/  LDL.LU.64 R10, [R1+0x3568] ;  /* 0x00356800010a7983 */ /* 0x001f220000300a00 */
[----:B------:R-:W-:Y:S02]  /*22340*/  STL.64 [R1+0x3470], R26 ;  /* 0x0034701a01007387 */ /* 0x000fe40000100a00 */
[----:B------:R0:W-:Y:S02]  /*22350*/  STL.64 [R1+0x3518], R24 ;  /* 0x0035181801007387 */ /* 0x0001e40000100a00 */
[----:B0-----:R-:W-:Y:S02]  /*22360*/  IMAD.MOV.U32 R24, RZ, RZ, R6 ;  /* 0x000000ffff187224 */ /* 0x001fe400078e0006 */
[----:B------:R-:W-:Y:S01]  /*22370*/  IMAD.MOV.U32 R25, RZ, RZ, R7 ;  /* 0x000000ffff197224 */ /* 0x000fe200078e0007 */
[----:B------:R-:W2:Y:S01]  /*22380*/  LDL.LU R6, [R1+0x3564] ;  /* 0x0035640001067983 */ /* 0x000ea20000300800 */
[----:B------:R-:W2:Y:S02]  /*22390*/  LDL.LU R7, [R1+0x3560] ;  /* 0x0035600001077983 */ /* 0x000ea40000300800 */
[----:B------:R-:W4:Y:S02]  /*223a0*/  LDL.LU R26, [R1+0x4e8] ;  /* 0x0004e800011a7983 */ /* 0x000f240000300800 */
[----:B------:R-:W4:Y:S02]  /*223b0*/  LDL.LU R27, [R1+0x4ec] ;  /* 0x0004ec00011b7983 */ /* 0x000f240000300800 */
[C---:B----4-:R-:W-:Y:S11]  /*223c0*/  HMMA.16816.F32.BF16 R24, R16.reuse, R10, R24 ;  /* 0x0000000a1018723c */ /* 0x050ff60000041818 */
[----:B------:R-:W-:Y:S11]  /*223d0*/  @!UPT UIADD3 URZ, URZ, URZ, URZ ;  /* 0x0000003f3f3ff290 */ /* 0x000ff6000fffe03f */
[----:B------:R-:W-:Y:S01]  /*223e0*/  @!UPT UIADD3 URZ, URZ, URZ, URZ ;  /* 0x0000003f3f3ff290 */ /* 0x000fe2000fffe03f */
[----:B------:R-:W-:Y:S01]  /*223f0*/  STL.64 [R1+0x4e0], R24 ;  /* 0x0004e01801007387 */ /* 0x000fe20000100a00 */
[----:B------:R-:W-:Y:S02]  /*22400*/  STL [R1+0x4e8], R26 ;  /* 0x0004e81a01007387 */ /* 0x000fe40000100800 */
[----:B------:R2:W-:Y:S02]  /*22410*/  STL.64 [R1+0x3530], R10 ;  /* 0x0035300a01007387 */ /* 0x0005e40000100a00 */
[----:B--2---:R-:W-:Y:S01]  /*22420*/  HMMA.16816.F32.BF16 R8, R16, R6, R12 ;  /* 0x000000061008723c */ /* 0x004fe2000004180c */
[----:B------:R-:W-:Y:S01]  /*22430*/  IMAD.MOV.U32 R2, RZ, RZ, R27 ;  /* 0x000000ffff027224 */ /* 0x000fe200078e001b */
[----:B------:R-:W0:Y:S04]  /*22440*/  LDSM.16.MT88.4 R12, [R3+0x4100] ;  /* 0x00410000030c783b */ /* 0x000e280000004200 */
[----:B------:R-:W-:Y:S01]  /*22450*/  STL [R1+0x2ca0], R2 ;  /* 0x002ca00201007387 */ /* 0x000fe20000100800 */
[----:B------:R1:W-:Y:S02]  /*22460*/  STL.64 [R1+0x3540], R6 ;  /* 0x0035400601007387 */ /* 0x0003e40000100a00 */
[----:B------:R-:W2:Y:S11]  /*22470*/  LDL.LU R4, [R1+0x840] ;  /* 0x0008400001047983 */ /* 0x000eb60000300800 */
[----:B------:R-:W-:Y:S03]  /*22480*/  @!UPT UIADD3 URZ, URZ, URZ, URZ ;  /* 0x0000003f3f3ff290 */ /* 0x000fe6000fffe03f */
[----:B------:R-:W-:Y:S01]  /*22490*/  STL.64 [R1+0x4c0], R8 ;  /* 0x0004c00801007387 */ /* 0x000fe20000100a00 */
[----:B------:R-:W-:Y:S02]  /*224a0*/  STL.64 [R1+0x4c8], R10 ;  /* 0x0004c80a01007387 */ /* 0x000fe40000100a00 */
[----:B------:R-:W2:Y:S02]  /*224b0*/  LDL.LU R5, [R1+0x844] ;  /* 0x0008440001057983 */ /* 0x000ea40000300800 */
[----:B-1----:R-:W4:Y:S01]  /*224c0*/  LDL.LU R6, [R1+0x848] ;  /* 0x0008480001067983 */ /* 0x002f220000300800 */
[----:B------:R-:W4:Y:S04]  /*224d0*/  LDL.LU R7, [R1+0x84c] ;  /* 0x00084c0001077983 */ /* 0x000f280000300800 */
[----:B----4-:R-:W-:Y:S01]  /*224e0*/  STL.64 [R1+0x3558], R6 ;  /* 0x0035580601007387 */ /* 0x010fe20000100a00 */
[----:B--2---:R1:W-:Y:S03]  /*224f0*/  STL.64 [R1+0x3550], R4 ;  /* 0x0035500401007387 */ /* 0x0043e60000100a00 */
[----:B-1----:R-:W2:Y:S01]  /*22500*/  LDL.LU R4, [R1+0x850] ;  /* 0x0008500001047983 */ /* 0x002ea20000300800 */
[----:B------:R-:W2:Y:S02]  /*22510*/  LDL.LU R5, [R1+0x854] ;  /* 0x0008540001057983 */ /* 0x000ea40000300800 */
[----:B------:R-:W2:Y:S02]  /*22520*/  LDL.LU R6, [R1+0x858] ;  /* 0x0008580001067983 */ /* 0x000ea40000300800 */
[----:B------:R-:W2:Y:S01]  /*22530*/  LDL.LU R7, [R1+0x85c] ;  /* 0x00085c0001077983 */ /* 0x000ea20000300800 */
[----:B------:R-:W4:Y:S01]  /*22540*/  LDL.LU R24, [R1+0x820] ;  /* 0x0008200001187983 */ /* 0x000f220000300800 */
[----:B------:R-:W4:Y:S02]  /*22550*/  LDL.LU R25, [R1+0x824] ;  /* 0x0008240001197983 */ /* 0x000f240000300800 */
[----:B------:R-:W4:Y:S02]  /*22560*/  LDL.LU R26, [R1+0x828] ;  /* 0x00082800011a7983 */ /* 0x000f240000300800 */
[----:B------:R-:W4:Y:S01]  /*22570*/  LDL.LU R27, [R1+0x82c] ;  /* 0x00082c00011b7983 */ /* 0x000f220000300800 */
[----:B------:R-:W4:Y:S01]  /*22580*/  LDL.LU R8, [R1+0x830] ;  /* 0x0008300001087983 */ /* 0x000f220000300800 */
[----:B------:R-:W4:Y:S02]  /*22590*/  LDL.LU R9, [R1+0x834] ;  /* 0x0008340001097983 */ /* 0x000f240000300800 */
[----:B------:R-:W4:Y:S02]  /*225a0*/  LDL.LU R10, [R1+0x838] ;  /* 0x00083800010a7983 */ /* 0x000f240000300800 */
[----:B------:R-:W4:Y:S02]  /*225b0*/  LDL.LU R11, [R1+0x83c] ;  /* 0x00083c00010b7983 */ /* 0x000f240000300800 */
[----:B---3--:R-:W-:-:S02]  /*225c0*/  IMAD.MOV.U32 R2, RZ, RZ, R22 ;  /* 0x000000ffff027224 */ /* 0x008fc400078e0016 */
[----:B------:R-:W-:Y:S01]  /*225d0*/  IMAD.MOV.U32 R0, RZ, RZ, R23 ;  /* 0x000000ffff007224 */ /* 0x000fe200078e0017 */
[C---:B--2---:R-:W-:Y:S01]  /*225e0*/  HMMA.16816.F32.BF16 R4, R16.reuse, R22, R4 ;  /* 0x000000161004723c */ /* 0x044fe20000041804 */
[----:B----4-:R1:W-:Y:S01]  /*225f0*/  STL.64 [R1+0x3528], R26 ;  /* 0x0035281a01007387 */ /* 0x0103e20000100a00 */
[----:B------:R-:W-:Y:S03]  /*22600*/  STL.64 [R1+0x3520], R24 ;  /* 0x0035201801007387 */ /* 0x000fe60000100a00 */
[----:B-1----:R-:W2:Y:S01]  /*22610*/  LDL.64 R26, [R1+0x148] ;  /* 0x00014800011a7983 */ /* 0x002ea20000100a00 */
[----:B------:R-:W-:Y:S02]  /*22620*/  STL [R1+0x3440], R3 ;  /* 0x0034400301007387 */ /* 0x000fe40000100800 */
[----:B0-----:R0:W-:Y:S02]  /*22630*/  STL.64 [R1+0x3360], R14 ;  /* 0x0033600e01007387 */ /* 0x0011e40000100a00 */
[----:B------:R-:W-:Y:S01]  /*22640*/  STL.64 [R1+0x3358], R12 ;  /* 0x0033580c01007387 */ /* 0x000fe20000100a00 */
[----:B0-----:R-:W3:Y:S11]  /*22650*/  LDL.64 R14, [R1+0xd8] ;  /* 0x0000d800010e7983 */ /* 0x001ef60000100a00 */
[----:B------:R-:W-:Y:S01]  /*22660*/  @!UPT UIADD3 URZ, URZ, URZ, URZ ;  /* 0x0000003f3f3ff290 */ /* 0x000fe2000fffe03f */
[----:B------:R-:W-:Y:S02]  /*22670*/  STL.64 [R1+0x9a0], R4 ;  /* 0x0009a00401007387 */ /* 0x000fe40000100a00 */
[----:B------:R0:W-:Y:S02]  /*22680*/  STL.64 [R1+0x9a8], R6 ;  /* 0x0009a80601007387 */ /* 0x0001e40000100a00 */
[----:B0-----:R-:W4:Y:S01]  /*22690*/  LDL.LU.64 R6, [R1+0x3558] ;  /* 0x0035580001067983 */ /* 0x001f220000300a00 */
[----:B------:R-:W4:Y:S02]  /*226a0*/  LDL.LU.64 R4, [R1+0x3550] ;  /* 0x0035500001047983 */ /* 0x000f240000300a00 */
[----:B------:R-:W4:Y:S02]  /*226b0*/  LDL.LU.64 R22, [R1+0x3548] ;  /* 0x0035480001167983 */ /* 0x000f240000300a00 */
[----:B------:R-:W-:Y:S01]  /*226c0*/  STL [R1+0x3448], R0 ;  /* 0x0034480001007387 */ /* 0x000fe20000100800 */
[----:B------:R-:W-:Y:S01]  /*226d0*/  STL [R1+0x3444], R2 ;  /* 0x0034440201007387 */ /* 0x000fe20000100800 */
[C---:B----4-:R-:W-:Y:S11]  /*226e0*/  HMMA.16816.F32.BF16 R4, R16.reuse, R22, R4 ;  /* 0x000000161004723c */ /* 0x050ff60000041804 */
[----:B------:R-:W-:Y:S11]  /*226f0*/  @!UPT UIADD3 URZ, URZ, URZ, URZ ;  /* 0x0000003f3f3ff290 */ /* 0x000ff6000fffe03f */
[----:B------:R-:W-:Y:S01]  /*22700*/  @!UPT UIADD3 URZ, URZ, URZ, URZ ;  /* 0x0000003f3f3ff290 */ /* 0x000fe2000fffe03f */
[----:B------:R0:W-:Y:S01]  /*22710*/  STL.64 [R1+0x990], R4 ;  /* 0x0009900401007387 */ /* 0x0001e20000100a00 */
[----:B------:R1:W-:Y:S02]  /*22720*/  STL.64 [R1+0x998], R6 ;  /* 0x0009980601007387 */ /* 0x0003e40000100a00 */
[----:B0-----:R-:W-:Y:S01]  /*22730*/  IMAD.MOV.U32 R5, RZ, RZ, R22 ;  /* 0x000000ffff057224 */ /* 0x001fe200078e0016 */
[----:B-1----:R-:W4:Y:S01]  /*22740*/  LDL.LU.64 R6, [R1+0x3540] ;  /* 0x0035400001067983 */ /* 0x002f220000300a00 */
[----:B------:R-:W-:Y:S02]  /*22750*/  IMAD.MOV.U32 R4, RZ, RZ, R23 ;  /* 0x000000ffff047224 */ /* 0x000fe400078e0017 */
[----:B------:R-:W3:Y:S02]  /*22760*/  LDL.LU.64 R20, [R1+0x3538] ;  /* 0x0035380001147983 */ /* 0x000ee40000300a00 */
[----:B------:R-:W3:Y:S01]  /*22770*/  LDL.64 R22, [R1+0x118] ;  /* 0x0001180001167983 */ /* 0x000ee20000100a00 */
[----:B--2---:R-:W-:Y:S01]  /*22780*/  HMMA.16816.F32.BF16 R8, R16, R26, R8 ;  /* 0x0000001a1008723c */ /* 0x004fe20000041808 */
[----:B---3--:R-:W-:Y:S01]  /*22790*/  STL.64 [R1+0x3510], R22 ;  /* 0x0035101601007387 */ /* 0x008fe20000100a00 */
[----:B------:R0:W-:Y:S03]  /*227a0*/  STL.64 [R1+0x3508], R20 ;  /* 0x0035081401007387 */ /* 0x0001e60000100a00 */
[----:B0-----:R-:W2:Y:S01]  /*227b0*/  LDL.LU R20, [R1+0x810] ;  /* 0x0008100001147983 */ /* 0x001ea20000300800 */
[----:B------:R-:W2:Y:S02]  /*227c0*/  LDL.LU R21, [R1+0x814] ;  /* 0x0008140001157983 */ /* 0x000ea40000300800 */
[----:B------:R-:W2:Y:S02]  /*227d0*/  LDL.LU R22, [R1+0x818] ;  /* 0x0008180001167983 */ /* 0x000ea40000300800 */
[----:B------:R-:W2:Y:S01]  /*227e0*/  LDL.LU R23, [R1+0x81c] ;  /* 0x00081c0001177983 */ /* 0x000ea20000300800 */
[----:B------:R0:W-:Y:S01]  /*227f0*/  STL [R1+0x3450], R4 ;  /* 0x0034500401007387 */ /* 0x0001e20000100800 */
[----:B------:R1:W-:Y:S02]  /*22800*/  STL [R1+0x344c], R5 ;  /* 0x00344c0501007387 */ /* 0x0003e40000100800 */
[----:B----4-:R3:W-:Y:S01]  /*22810*/  STL.64 [R1+0x3500], R6 ;  /* 0x0035000601007387 */ /* 0x0107e20000100a00 */
[----:B0-----:R-:W4:Y:S01]  /*22820*/  LDL.LU R4, [R1+0x800] ;  /* 0x0008000001047983 */ /* 0x001f220000300800 */
[----:B-1----:R-:W4:Y:S03]  /*22830*/  LDL.LU R5, [R1+0x804] ;  /* 0x0008040001057983 */ /* 0x002f260000300800 */
[----:B---3--:R-:W4:Y:S01]  /*22840*/  LDL.LU R6, [R1+0x808] ;  /* 0x0008080001067983 */ /* 0x008f220000300800 */
[----:B------:R-:W4:Y:S03]  /*22850*/  LDL.LU R7, [R1+0x80c] ;  /* 0x00080c0001077983 */ /* 0x000f260000300800 */
[----:B------:R-:W-:Y:S02]  /*22860*/  STL.64 [R1+0x980], R8 ;  /* 0x0009800801007387 */ /* 0x000fe40000100a00 */
[----:B------:R0:W-:Y:S02]  /*22870*/  STL.64 [R1+0x988], R10 ;  /* 0x0009880a01007387 */ /* 0x0001e40000100a00 */
[----:B0-----:R-:W3:Y:S01]  /*22880*/  LDL.LU.64 R10, [R1+0x3530] ;  /* 0x00353000010a7983 */ /* 0x001ee20000300a00 */
[----:B------:R-:W-:-:S02]  /*22890*/  IMAD.MOV.U32 R8, RZ, RZ, R27 ;  /* 0x000000ffff087224 */ /* 0x000fc400078e001b */
[----:B------:R-:W-:Y:S02]  /*228a0*/  IMAD.MOV.U32 R9, RZ, RZ, R26 ;  /* 0x000000ffff097224 */ /* 0x000fe400078e001a */
[----:B------:R-:W2:Y:S01]  /*228b0*/  LDL.LU.64 R26, [R1+0x3528] ;  /* 0x00352800011a7983 */ /* 0x000ea20000300a00 */
[----:B------:R-:W2:Y:S02]  /*228c0*/  LDL.LU.64 R24, [R1+0x3520] ;  /* 0x0035200001187983 */ /* 0x000ea40000300a00 */
[----:B------:R-:W-:Y:S02]  /*228d0*/  STL [R1+0x3458], R8 ;  /* 0x0034580801007387 */ /* 0x000fe40000100800 */
[----:B------:R-:W-:Y:S01]  /*228e0*/  STL [R1+0x3454], R9 ;  /* 0x0034540901007387 */ /* 0x000fe20000100800 */
[----:B---3--:R0:W-:Y:S04]  /*228f0*/  STL.64 [R1+0x34f0], R10 ;  /* 0x0034f00a01007387 */ /* 0x0081e80000100a00 */
[----:B0-----:R-:W2:Y:S02]  /*22900*/  LDL.64 R10, [R1+0x138] ;  /* 0x00013800010a7983 */ /* 0x001ea40000100a00 */
[----:B--2---:R-:W-:Y:S11]  /*22910*/  HMMA.16816.F32.BF16 R24, R16, R10, R24 ;  /* 0x0000000a1018723c */ /* 0x004ff60000041818 */
[----:B------:R-:W-:Y:S11]  /*22920*/  @!UPT UIADD3 URZ, URZ, URZ, URZ ;  /* 0x0000003f3f3ff290 */ /* 0x000ff6000fffe03f */
[----:B------:R-:W-:Y:S01]  /*22930*/  @!UPT UIADD3 URZ, URZ, URZ, URZ ;  /* 0x0000003f3f3ff290 */ /* 0x000fe2000fffe03f */
[----:B------:R0:W-:Y:S01]  /*22940*/  STL.64 [R1+0x970], R24 ;  /* 0x0009701801007387 */ /* 0x0001e20000100a00 */
[----:B------:R1:W-:Y:S03]  /*22950*/  STL.64 [R1+0x978], R26 ;  /* 0x0009781a01007387 */ /* 0x0003e60000100a00 */
[----:B0-----:R-:W1:Y:S01]  /*22960*/  LDL.LU.64 R24, [R1+0x3518] ;  /* 0x0035180001187983 */ /* 0x001e620000300a00 */
[----:B------:R-:W2:Y:S02]  /*22970*/  LDL.LU R8, [R1+0x7e0] ;  /* 0x0007e00001087983 */ /* 0x000ea40000300800 */
[----:B------:R-:W-:Y:S02]  /*22980*/  IMAD.MOV.U32 R13, RZ, RZ, R10 ;  /* 0x000000ffff0d7224 */ /* 0x000fe400078e000a */
[----:B------:R-:W2:Y:S02]  /*22990*/  LDL.LU R9, [R1+0x7e4] ;  /* 0x0007e40001097983 */ /* 0x000ea40000300800 */
[----:B------:R-:W-:Y:S01]  /*229a0*/  IMAD.MOV.U32 R12, RZ, RZ, R11 ;  /* 0x000000ffff0c7224 */ /* 0x000fe200078e000b */
[----:B------:R-:W2:Y:S01]  /*229b0*/  LDL.LU R10, [R1+0x7e8] ;  /* 0x0007e800010a7983 */ /* 0x000ea20000300800 */
[----:B------:R-:W2:Y:S02]  /*229c0*/  LDL.LU R11, [R1+0x7ec] ;  /* 0x0007ec00010b7983 */ /* 0x000ea40000300800 */
[----:B-1----:R-:W-:-:S02]  /*229d0*/  IMAD.MOV.U32 R26, RZ, RZ, R25 ;  /* 0x000000ffff1a7224 */ /* 0x002fc400078e0019 */
[----:B------:R-:W-:-:S05]  /*229e0*/  IMAD.MOV.U32 R27, RZ, RZ, R24 ;  /* 0x000000ffff1b7224 */ /* 0x000fca00078e0018 */
[----:B------:R0:W-:Y:S04]  /*229f0*/  STL.64 [R1+0x3488], R26 ;  /* 0x0034881a01007387 */ /* 0x0001e80000100a00 */
[----:B0-----:R-:W3:Y:S01]  /*22a00*/  LDL.64 R26, [R1+0x128] ;  /* 0x00012800011a7983 */ /* 0x001ee20000100a00 */
[----:B------:R-:W-:Y:S02]  /*22a10*/  STL [R1+0x345c], R13 ;  /* 0x00345c0d01007387 */ /* 0x000fe40000100800 */
[----:B------:R0:W-:Y:S02]  /*22a20*/  STL.64 [R1+0x34d8], R14 ;  /* 0x0034d80e01007387 */ /* 0x0001e40000100a00 */
[----:B------:R-:W-:Y:S01]  /*22a30*/  STL [R1+0x34d0], R12 ;  /* 0x0034d00c01007387 */ /* 0x000fe20000100800 */
[----:B0-----:R-:W2:Y:S01]  /*22a40*/  LDL.64 R14, [R1+0x108] ;  /* 0x00010800010e7983 */ /* 0x001ea20000100a00 */
[----:B---3--:R-:W-:Y:S11]  /*22a50*/  HMMA.16816.F32.BF16 R20, R16, R26, R20 ;  /* 0x0000001a1014723c */ /* 0x008ff60000041814 */
[----:B------:R-:W-:Y:S11]  /*22a60*/  @!UPT UIADD3 URZ, URZ, URZ, URZ ;  /* 0x0000003f3f3ff290 */ /* 0x000ff6000fffe03f */
[----:B------:R-:W-:Y:S01]  /*22a70*/  @!UPT UIADD3 URZ, URZ, URZ, URZ ;  /* 0x0000003f3f3ff290 */ /* 0x000fe2000fffe03f */
[----:B------:R-:W-:Y:S01]  /*22a80*/  STL.64 [R1+0x960], R20 ;  /* 0x0009601401007387 */ /* 0x000fe20000100a00 */
[----:B------:R0:W-:Y:S03]  /*22a90*/  STL.64 [R1+0x968], R22 ;  /* 0x0009681601007387 */ /* 0x0001e60000100a00 */
[----:B0-----:R-:W4:Y:S01]  /*22aa0*/  LDL.LU.64 R22, [R1+0x3510] ;  /* 0x0035100001167983 */ /* 0x001f220000300a00 */
[----:B------:R-:W3:Y:S02]  /*22ab0*/  LDL.LU.64 R20, [R1+0x3508] ;  /* 0x0035080001147983 */ /* 0x000ee40000300a00 */
[----:B------:R-:W-:Y:S02]  /*22ac0*/  IMAD.MOV.U32 R29, RZ, RZ, R26 ;  /* 0x000000ffff1d7224 */ /* 0x000fe400078e001a */
[----:B------:R-:W-:Y:S02]  /*22ad0*/  IMAD.MOV.U32 R28, RZ, RZ, R27 ;  /* 0x000000ffff1c7224 */ /* 0x000fe400078e001b */
[----:B---3--:R-:W-:-:S02]  /*22ae0*/  IMAD.MOV.U32 R26, RZ, RZ, R21 ;  /* 0x000000ffff1a7224 */ /* 0x008fc400078e0015 */
[----:B------:R-:W-:Y:S01]  /*22af0*/  IMAD.MOV.U32 R27, RZ, RZ, R20 ;  /* 0x000000ffff1b7224 */ /* 0x000fe200078e0014 */
[C---:B----4-:R-:W-:Y:S04]  /*22b00*/  HMMA.16816.F32.BF16 R4, R16.reuse, R22, R4 ;  /* 0x000000161004723c */ /* 0x050fe80000041804 */
[----:B------:R0:W-:Y:S01]  /*22b10*/  STL.64 [R1+0x34a0], R26 ;  /* 0x0034a01a01007387 */ /* 0x0001e20000100a00 */
[----:B------:R-:W3:Y:S02]  /*22b20*/  LDL.LU R24, [R1+0x7f0] ;  /* 0x0007f00001187983 */ /* 0x000ee40000300800 */
[----:B------:R-:W3:Y:S01]  /*22b30*/  LDL.LU R25, [R1+0x7f4] ;  /* 0x0007f40001197983 */ /* 0x000ee20000300800 */
[----:B0-----:R-:W3:Y:S01]  /*22b40*/  LDL.LU R26, [R1+0x7f8] ;  /* 0x0007f800011a7983 */ /* 0x001ee20000300800 */
[----:B------:R-:W3:Y:S11]  /*22b50*/  LDL.LU R27, [R1+0x7fc] ;  /* 0x0007fc00011b7983 */ /* 0x000ef60000300800 */
[----:B------:R-:W-:Y:S03]  /*22b60*/  @!UPT UIADD3 URZ, URZ, URZ, URZ ;  /* 0x0000003f3f3ff290 */ /* 0x000fe6000fffe03f */
[----:B------:R-:W-:Y:S01]  /*22b70*/  STL.64 [R1+0x950], R4 ;  /* 0x0009500401007387 */ /* 0x000fe20000100a00 */
[----:B------:R0:W-:Y:S03]  /*22b80*/  STL.64 [R1+0x958], R6 ;  /* 0x0009580601007387 */ /* 0x0001e60000100a00 */
[----:B0-----:R-:W4:Y:S01]  /*22b90*/  LDL.LU.64 R6, [R1+0x3500] ;  /* 0x0035000001067983 */ /* 0x001f220000300a00 */
[----:B--2---:R-:W-:Y:S02]  /*22ba0*/  IMAD.MOV.U32 R5, RZ, RZ, R14 ;  /* 0x000000ffff057224 */ /* 0x004fe400078e000e */
[----:B------:R-:W2:Y:S01]  /*22bb0*/  LDL.LU.64 R20, [R1+0x34f8] ;  /* 0x0034f80001147983 */ /* 0x000ea20000300a00 */
[----:B---3--:R-:W-:Y:S11]  /*22bc0*/  HMMA.16816.F32.BF16 R24, R16, R14, R24 ;  /* 0x0000000e1018723c */ /* 0x008ff60000041818 */
[----:B------:R-:W-:Y:S11]  /*22bd0*/  @!UPT UIADD3 URZ, URZ, URZ, URZ ;  /* 0x0000003f3f3ff290 */ /* 0x000ff6000fffe03f */
[----:B------:R-:W-:Y:S01]  /*22be0*/  @!UPT UIADD3 URZ, URZ, URZ, URZ ;  /* 0x0000003f3f3ff290 */ /* 0x000fe2000fffe03f */
[----:B------:R-:W-:Y:S01]  /*22bf0*/  STL.64 [R1+0x850], R24 ;  /* 0x0008501801007387 */ /* 0x000fe20000100a00 */
[----:B------:R-:W-:Y:S02]  /*22c00*/  STL.64 [R1+0x858], R26 ;  /* 0x0008581a01007387 */ /* 0x000fe40000100a00 */
[----:B----4-:R0:W-:Y:S02]  /*22c10*/  STL.64 [R1+0x34e8], R6 ;  /* 0x0034e80601007387 */ /* 0x0101e40000100a00 */
[----:B------:R-:W-:Y:S01]  /*22c20*/  STL [R1+0x34e0], R5 ;  /* 0x0034e00501007387 */ /* 0x000fe20000100800 */
[----:B0-----:R-:W3:Y:S01]  /*22c30*/  LDL.64 R6, [R1+0xf8] ;  /* 0x0000f80001067983 */ /* 0x001ee20000100a00 */
[----:B--2---:R-:W-:Y:S02]  /*22c40*/  IMAD.MOV.U32 R26, RZ, RZ, R21 ;  /* 0x000000ffff1a7224 */ /* 0x004fe400078e0015 */
[----:B------:R-:W-:Y:S02]  /*22c50*/  IMAD.MOV.U32 R27, RZ, RZ, R20 ;  /* 0x000000ffff1b7224 */ /* 0x000fe400078e0014 */
[----:B------:R-:W2:Y:S01]  /*22c60*/  LDL.LU R12, [R1+0x7d0] ;  /* 0x0007d000010c7983 */ /* 0x000ea20000300800 */
[----:B------:R-:W2:Y:S01]  /*22c70*/  LDL.LU R13, [R1+0x7d4] ;  /* 0x0007d400010d7983 */ /* 0x000ea20000300800 */
[----:B------:R-:W-:-:S02]  /*22c80*/  IMAD.MOV.U32 R0, RZ, RZ, R15 ;  /* 0x000000ffff007224 */ /* 0x000fc400078e000f */
[----:B------:R-:W2:Y:S02]  /*22c90*/  LDL.LU R14, [R1+0x7d8] ;  /* 0x0007d800010e7983 */ /* 0x000ea40000300800 */
[----:B------:R-:W2:Y:S01]  /*22ca0*/  LDL.LU R15, [R1+0x7dc] ;  /* 0x0007dc00010f7983 */ /* 0x000ea20000300800 */
[----:B------:R0:W-:Y:S01]  /*22cb0*/  STL.64 [R1+0x34c8], R26 ;  /* 0x0034c81a01007387 */ /* 0x0001e20000100a00 */
[----:B------:R-:W-:Y:S02]  /*22cc0*/  IMAD.MOV.U32 R2, RZ, RZ, R22 ;  /* 0x000000ffff027224 */ /* 0x000fe400078e0016 */
[----:B------:R-:W-:Y:S01]  /*22cd0*/  IMAD.MOV.U32 R3, RZ, RZ, R23 ;  /* 0x000000ffff037224 */ /* 0x000fe200078e0017 */
[----:B0-----:R-:W2:Y:S01]  /*22ce0*/  LDL.64 R26, [R1+0xe8] ;  /* 0x0000e800011a7983 */ /* 0x001ea20000100a00 */
[----:B------:R-:W4:Y:S02]  /*22cf0*/  LDL.LU R20, [R1+0x4b0] ;  /* 0x0004b00001147983 */ /* 0x000f240000300800 */
[----:B------:R-:W4:Y:S02]  /*22d00*/  LDL.LU R21, [R1+0x4b4] ;  /* 0x0004b40001157983 */ /* 0x000f240000300800 */
[----:B------:R-:W4:Y:S01]  /*22d10*/  LDL.LU R22, [R1+0x4b8] ;  /* 0x0004b80001167983 */ /* 0x000f220000300800 */
[----:B------:R-:W4:Y:S01]  /*22d20*/  LDL.LU R23, [R1+0x4bc] ;  /* 0x0004bc0001177983 */ /* 0x000f220000300800 */
[C---:B---3--:R-:W-:Y:S01]  /*22d30*/  HMMA.16816.F32.BF16 R8, R16.reuse, R6, R8 ;  /* 0x000000061008723c */ /* 0x048fe20000041808 */
[----:B------:R-:W-:Y:S11]  /*22d40*/  IMAD.MOV.U32 R4, RZ, RZ, R7 ;  /* 0x000000ffff047224 */ /* 0x000ff600078e0007 */
[----:B------:R-:W-:Y:S11]  /*22d50*/  @!UPT UIADD3 URZ, URZ, URZ, URZ ;  /* 0x0000003f3f3ff290 */ /* 0x000ff6000fffe03f */
[----:B------:R0:W-:Y:S01]  /*22d60*/  STL.64 [R1+0x840], R8 ;  /* 0x0008400801007387 */ /* 0x0001e20000100a00 */
[----:B------:R1:W-:Y:S02]  /*22d70*/  STL.64 [R1+0x848], R10 ;  /* 0x0008480a01007387 */ /* 0x0003e40000100a00 */
[----:B0-----:R-:W-:Y:S01]  /*22d80*/  IMAD.MOV.U32 R9, RZ, RZ, R6 ;  /* 0x000000ffff097224 */ /* 0x001fe200078e0006 */
[----:B-1----:R-:W3:Y:S01]  /*22d90*/  LDL.LU.64 R10, [R1+0x34f0] ;  /* 0x0034f000010a7983 */ /* 0x002ee20000300a00 */
[----:B------:R-:W2:Y:S02]  /*22da0*/  LDL.LU.64 R6, [R1+0x34e8] ;  /* 0x0034e80001067983 */ /* 0x000ea40000300a00 */
[----:B------:R-:W3:Y:S01]  /*22db0*/  LDL.LU R5, [R1+0x34e0] ;  /* 0x0034e00001057983 */ /* 0x000ee20000300800 */
[----:B--2---:R-:W-:Y:S01]  /*22dc0*/  STL.64 [R1+0x3468], R6 ;  /* 0x0034680601007387 */ /* 0x004fe20000100a00 */
[----:B---3--:R0:W-:Y:S03]  /*22dd0*/  STL.64 [R1+0x3460], R4 ;  /* 0x0034600401007387 */ /* 0x0081e60000100a00 */
[----:B0-----:R-:W2:Y:S01]  /*22de0*/  LDL.LU R4, [R1+0x470] ;  /* 0x0004700001047983 */ /* 0x001ea20000300800 */
[----:B------:R-:W2:Y:S02]  /*22df0*/  LDL.LU R5, [R1+0x474] ;  /* 0x0004740001057983 */ /* 0x000ea40000300800 */
[----:B------:R-:W3:Y:S02]  /*22e00*/  LDL.LU R6, [R1+0x478] ;  /* 0x0004780001067983 */ /* 0x000ee40000300800 */
[----:B------:R-:W3:Y:S02]  /*22e10*/  LDL.LU R7, [R1+0x47c] ;  /* 0x00047c0001077983 */ /* 0x000ee40000300800 */
[----:B---3--:R-:W-:Y:S01]  /*22e20*/  STL.64 [R1+0x3480], R6 ;  /* 0x0034800601007387 */ /* 0x008fe20000100a00 */
[----:B--2---:R0:W-:Y:S03]  /*22e30*/  STL.64 [R1+0x3478], R4 ;  /* 0x0034780401007387 */ /* 0x0041e60000100a00 */
[----:B0-----:R-:W2:Y:S01]  /*22e40*/  LDL.LU R4, [R1+0x480] ;  /* 0x0004800001047983 */ /* 0x001ea20000300800 */
[----:B------:R-:W2:Y:S02]  /*22e50*/  LDL.LU R5, [R1+0x484] ;  /* 0x0004840001057983 */ /* 0x000ea40000300800 */
[----:B------:R-:W3:Y:S02]  /*22e60*/  LDL.LU R6, [R1+0x488] ;  /* 0x0004880001067983 */ /* 0x000ee40000300800 */
[----:B------:R-:W3:Y:S01]  /*22e70*/  LDL.LU R7, [R1+0x48c] ;  /* 0x00048c0001077983 */ /* 0x000ee20000300800 */
[----:B------:R-:W-:Y:S01]  /*22e80*/  HMMA.16816.F32.BF16 R12, R16, R26, R12 ;  /* 0x0000001a100c723c */ /* 0x000fe2000004180c */
[----:B---3--:R-:W-:Y:S01]  /*22e90*/  STL.64 [R1+0x3498], R6 ;  /* 0x0034980601007387 */ /* 0x008fe20000100a00 */
[----:B--2---:R0:W-:Y:S03]  /*22ea0*/  STL.64 [R1+0x3490], R4 ;  /* 0x0034900401007387 */ /* 0x0041e60000100a00 */
        /* <DEDUP_REMOVED lines=8> */
[----:B------:R-:W2:Y:S02]  /*22f30*/  LDL.LU R6, [R1+0x4a8] ;  /* 0x0004a80001067983 */ /* 0x000ea40000300800 */
[----:B------:R-:W2:Y:S02]  /*22f40*/  LDL.LU R7, [R1+0x4ac] ;  /* 0x0004ac0001077983 */ /* 0x000ea40000300800 */
[----:B------:R-:W-:Y:S01]  /*22f50*/  STL.64 [R1+0x4d0], R12 ;  /* 0x0004d00c01007387 */ /* 0x000fe20000100a00 */
[----:B------:R0:W-:Y:S03]  /*22f60*/  STL.64 [R1+0x4d8], R14 ;  /* 0x0004d80e01007387 */ /* 0x0001e60000100a00 */
[----:B0-----:R-:W4:Y:S01]  /*22f70*/  LDL.LU.64 R14, [R1+0x34d8] ;  /* 0x0034d800010e7983 */ /* 0x001f220000300a00 */
[----:B------:R-:W3:Y:S02]  /*22f80*/  LDL.LU R12, [R1+0x34d0] ;  /* 0x0034d000010c7983 */ /* 0x000ee40000300800 */
[----:B------:R-:W-:-:S02]  /*22f90*/  IMAD.MOV.U32 R13, RZ, RZ, R26 ;  /* 0x000000ffff0d7224 */ /* 0x000fc400078e001a */
[----:B------:R-:W-:Y:S02]  /*22fa0*/  IMAD.MOV.U32 R8, RZ, RZ, R27 ;  /* 0x000000ffff087224 */ /* 0x000fe400078e001b */
[----:B------:R-:W2:Y:S01]  /*22fb0*/  LDL.LU.64 R26, [R1+0x34c8] ;  /* 0x0034c800011a7983 */ /* 0x000ea20000300a00 */
[----:B----4-:R-:W-:Y:S03]  /*22fc0*/  HMMA.16816.F32.BF16 R16, R16, R14, R20 ;  /* 0x0000000e1010723c */ /* 0x010fe60000041814 */
[----:B------:R-:W2:Y:S01]  /*22fd0*/  LDL.LU.64 R22, [R1+0x34c0] ;  /* 0x0034c00001167983 */ /* 0x000ea20000300a00 */
[----:B------:R-:W2:Y:S11]  /*22fe0*/  LDL.LU.64 R20, [R1+0x34b8] ;  /* 0x0034b80001147983 */ /* 0x000eb60000300a00 */
[----:B------:R-:W-:Y:S08]  /*22ff0*/  @!UPT UIADD3 URZ, URZ, URZ, URZ ;  /* 0x0000003f3f3ff290 */ /* 0x000ff0000fffe03f */
[----:B------:R0:W-:Y:S01]  /*23000*/  STL.64 [R1+0x4b0], R16 ;  /* 0x0004b01001007387 */ /* 0x0001e20000100a00 */
[----:B------:R1:W-:Y:S03]  /*23010*/  STL.64 [R1+0x4b8], R18 ;  /* 0x0004b81201007387 */ /* 0x0003e60000100a00 */
[----:B0-----:R-:W4:Y:S01]  /*23020*/  LDL.LU R16, [R1+0x450] ;  /* 0x0004500001107983 */ /* 0x001f220000300800 */
[----:B------:R-:W4:Y:S02]  /*23030*/  LDL.LU R17, [R1+0x454] ;  /* 0x0004540001117983 */ /* 0x000f240000300800 */
[----:B-1----:R-:W4:Y:S02]  /*23040*/  LDL.LU R18, [R1+0x458] ;  /* 0x0004580001127983 */ /* 0x002f240000300800 */
[----:B------:R-:W4:Y:S01]  /*23050*/  LDL.LU R19, [R1+0x45c] ;  /* 0x00045c0001137983 */ /* 0x000f220000300800 */
[----:B------:R-:W-:Y:S01]  /*23060*/  STL.64 [R1+0x3378], R14 ;  /* 0x0033780e01007387 */ /* 0x000fe20000100a00 */
[C---:B--2---:R-:W-:Y:S03]  /*23070*/  HMMA.16816.F32.BF16 R24, R20.reuse, R26, R4 ;  /* 0x0000001a1418723c */ /* 0x044fe60000041804 */
[----:B------:R-:W2:Y:S01]  /*23080*/  LDL.LU.64 R6, [R1+0x34b0] ;  /* 0x0034b00001067983 */ /* 0x000ea20000300a00 */
[----:B------:R-:W2:Y:S11]  /*23090*/  LDL.LU.64 R4, [R1+0x34a8] ;  /* 0x0034a80001047983 */ /* 0x000eb60000300a00 */
[----:B------:R-:W-:Y:S08]  /*230a0*/  @!UPT UIADD3 URZ, URZ, URZ, URZ ;  /* 0x0000003f3f3ff290 */ /* 0x000ff0000fffe03f */
[----:B------:R-:W-:Y:S01]  /*230b0*/  STL.64 [R1+0x4a0], R24 ;  /* 0x0004a01801007387 */ /* 0x000fe20000100a00 */
[----:B------:R0:W-:Y:S03]  /*230c0*/  STL.64 [R1+0x4a8], R26 ;  /* 0x0004a81a01007387 */ /* 0x0001e60000100a00 */
[----:B0-----:R-:W2:Y:S02]  /*230d0*/  LDL.LU.64 R26, [R1+0x34a0] ;  /* 0x0034a000011a7983 */ /* 0x001ea40000300a00 */
[C---:B--2---:R-:W-:Y:S02]  /*230e0*/  HMMA.16816.F32.BF16 R24, R20.reuse, R26, R4 ;  /* 0x0000001a1418723c */ /* 0x044fe40000041804 */
[----:B------:R-:W2:Y:S01]  /*230f0*/  LDL.LU.64 R6, [R1+0x3498] ;  /* 0x0034980001067983 */ /* 0x000ea20000300a00 */
[----:B------:R-:W2:Y:S11]  /*23100*/  LDL.LU.64 R4, [R1+0x3490] ;  /* 0x0034900001047983 */ /* 0x000eb60000300a00 */
[----:B------:R-:W-:Y:S09]  /*23110*/  @!UPT UIADD3 URZ, URZ, URZ, URZ ;  /* 0x0000003f3f3ff290 */ /* 0x000ff2000fffe03f */
        /* <DEDUP_REMOVED lines=10> */
[C---:B--2---:R-:W-:Y:S11]  /*231c0*/  HMMA.16816.F32.BF16 R4, R20.reuse, R26, R4 ;  /* 0x0000001a1404723c */ /* 0x044ff60000041804 */
[----:B------:R-:W-:Y:S11]  /*231d0*/  @!UPT UIADD3 URZ, URZ, URZ, URZ ;  /* 0x0000003f3f3ff290 */ /* 0x000ff6000fffe03f */
[----:B------:R-:W-:Y:S01]  /*231e0*/  @!UPT UIADD3 URZ, URZ, URZ, URZ ;  /* 0x0000003f3f3ff290 */ /* 0x000fe2000fffe03f */
[----:B------:R-:W-:Y:S01]  /*231f0*/  STL.64 [R1+0x470], R4 ;  /* 0x0004700401007387 */ /* 0x000fe20000100a00 */
[----:B------:R0:W-:Y:S03]  /*23200*/  STL.64 [R1+0x478], R6 ;  /* 0x0004780601007387 */ /* 0x0001e60000100a00 */
[----:B0-----:R-:W4:Y:S01]  /*23210*/  LDL.LU.64 R6, [R1+0x3468] ;  /* 0x0034680001067983 */ /* 0x001f220000300a00 */
[----:B------:R-:W2:Y:S02]  /*23220*/  LDL.LU.64 R4, [R1+0x3460] ;  /* 0x0034600001047983 */ /* 0x000ea40000300a00 */
[----:B------:R0:W-:Y:S02]  /*23230*/  STL.64 [R1+0x3350], R26 ;  /* 0x0033501a01007387 */ /* 0x0001e40000100a00 */
[----:B------:R-:W2:Y:S01]  /*23240*/  LDL.LU R24, [R1+0x460] ;  /* 0x0004600001187983 */ /* 0x000ea20000300800 */
[----:B------:R-:W2:Y:S04]  /*23250*/  LDL.LU R25, [R1+0x464] ;  /* 0x0004640001197983 */ /* 0x000ea80000300800 */
[----:B0-----:R-:W2:Y:S01]  /*23260*/  LDL.LU R26, [R1+0x468] ;  /* 0x00046800011a7983 */ /* 0x001ea20000300800 */
[----:B------:R-:W2:Y:S02]  /*23270*/  LDL.LU R27, [R1+0x46c] ;  /* 0x00046c00011b7983 */ /* 0x000ea40000300800 */
[----:B------:R-:W-:Y:S01]  /*23280*/  STL.64 [R1+0x3320], R10 ;  /* 0x0033200a01007387 */ /* 0x000fe20000100a00 */
[C---:B----4-:R-:W-:Y:S08]  /*23290*/  HMMA.16816.F32.BF16 R16, R20.reuse, R6, R16 ;  /* 0x000000061410723c */ /* 0x050ff00000041810 */
[----:B--2---:R-:W-:Y:S11]  /*232a0*/  HMMA.16816.F32.BF16 R24, R20, R10, R24 ;  /* 0x0000000a1418723c */ /* 0x004ff60000041818 */
[----:B------:R-:W-:Y:S11]  /*232b0*/  @!UPT UIADD3 URZ, URZ, URZ, URZ ;  /* 0x0000003f3f3ff290 */ /* 0x000ff6000fffe03f */
[----:B------:R-:W-:Y:S01]  /*232c0*/  @!UPT UIADD3 URZ, URZ, URZ, URZ ;  /* 0x0000003f3f3ff290 */ /* 0x000fe2000fffe03f */
[----:B------:R0:W-:Y:S01]  /*232d0*/  STL.64 [R1+0x460], R24 ;  /* 0x0004601801007387 */ /* 0x0001e20000100a00 */
[----:B------:R1:W-:Y:S03]  /*232e0*/  STL.64 [R1+0x468], R26 ;  /* 0x0004681a01007387 */ /* 0x0003e60000100a00 */
[----:B0-----:R-:W2:Y:S01]  /*232f0*/  LDL.LU R24, [R1+0x430] ;  /* 0x0004300001187983 */ /* 0x001ea20000300800 */
[----:B------:R-:W-:Y:S02]  /*23300*/  STL.64 [R1+0x450], R16 ;  /* 0x0004501001007387 */ /* 0x000fe40000100a00 */
[----:B------:R-:W-:Y:S02]  /*23310*/  STL.64 [R1+0x458], R18 ;  /* 0x0004581201007387 */ /* 0x000fe40000100a00 */
[----:B------:R-:W2:Y:S01]  /*23320*/  LDL.LU R25, [R1+0x434] ;  /* 0x0004340001197983 */ /* 0x000ea20000300800 */
[----:B-1----:R-:W4:Y:S01]  /*23330*/  LDL.LU R26, [R1+0x438] ;  /* 0x00043800011a7983 */ /* 0x002f220000300800 */
[----:B------:R-:W4:Y:S03]  /*23340*/  LDL.LU R27, [R1+0x43c] ;  /* 0x00043c00011b7983 */ /* 0x000f260000300800 */
[----:B----4-:R-:W-:Y:S01]  /*23350*/  STL.64 [R1+0x3370], R26 ;  /* 0x0033701a01007387 */ /* 0x010fe20000100a00 */
[----:B--2---:R0:W-:Y:S03]  /*23360*/  STL.64 [R1+0x3368], R24 ;  /* 0x0033681801007387 */ /* 0x0041e60000100a00 */
[----:B0-----:R-:W2:Y:S01]  /*23370*/  LDL.LU R24, [R1+0x440] ;  /* 0x0004400001187983 */ /* 0x001ea20000300800 */
[----:B------:R-:W2:Y:S02]  /*23380*/  LDL.LU R25, [R1+0x444] ;  /* 0x0004440001197983 */ /* 0x000ea40000300800 */
[----:B------:R-:W4:Y:S02]  /*23390*/  LDL.LU R26, [R1+0x448] ;  /* 0x00044800011a7983 */ /* 0x000f240000300800 */
[----:B------:R-:W4:Y:S02]  /*233a0*/  LDL.LU R27, [R1+0x44c] ;  /* 0x00044c00011b7983 */ /* 0x000f240000300800 */
[----:B------:R-:W-:-:S02]  /*233b0*/  IMAD.MOV.U32 R14, RZ, RZ, R13 ;  /* 0x000000ffff0e7224 */ /* 0x000fc400078e000d */
[----:B------:R-:W-:Y:S01]  /*233c0*/  IMAD.MOV.U32 R15, RZ, RZ, R8 ;  /* 0x000000ffff0f7224 */ /* 0x000fe200078e0008 */
[----:B----4-:R-:W-:Y:S01]  /*233d0*/  STL.64 [R1+0x3388], R26 ;  /* 0x0033881a01007387 */ /* 0x010fe20000100a00 */
[----:B--2---:R0:W-:Y:S02]  /*233e0*/  STL.64 [R1+0x3380], R24 ;  /* 0x0033801801007387 */ /* 0x0041e40000100a00 */
[----:B------:R-:W2:Y:S02]  /*233f0*/  LDL.LU R13, [R1+0x345c] ;  /* 0x00345c00010d7983 */ /* 0x000ea40000300800 */
[----:B------:R-:W4:Y:S01]  /*23400*/  LDL.LU R8, [R1+0x3458] ;  /* 0x0034580001087983 */ /* 0x000f220000300800 */
[----:B------:R1:W-:Y:S04]  /*23410*/  STL.64 [R1+0x3390], R14 ;  /* 0x0033900e01007387 */ /* 0x0003e80000100a00 */
[----:B0-----:R-:W2:Y:S01]  /*23420*/  LDL.LU R24, [R1+0x740] ;  /* 0x0007400001187983 */ /* 0x001ea20000300800 */
[----:B------:R-:W2:Y:S02]  /*23430*/  LDL.LU R25, [R1+0x744] ;  /* 0x0007440001197983 */ /* 0x000ea40000300800 */
[----:B------:R-:W2:Y:S02]  /*23440*/  LDL.LU R26, [R1+0x748] ;  /* 0x00074800011a7983 */ /* 0x000ea40000300800 */
[----:B------:R-:W2:Y:S02]  /*23450*/  LDL.LU R27, [R1+0x74c] ;  /* 0x00074c00011b7983 */ /* 0x000ea40000300800 */
[----:B-1----:R-:W-:-:S02]  /*23460*/  IMAD.MOV.U32 R14, RZ, RZ, R9 ;  /* 0x000000ffff0e7224 */ /* 0x002fc400078e0009 */
[----:B------:R-:W-:Y:S01]  /*23470*/  IMAD.MOV.U32 R15, RZ, RZ, R4 ;  /* 0x000000ffff0f7224 */ /* 0x000fe200078e0004 */
[----:B--2---:R-:W-:Y:S01]  /*23480*/  STL.64 [R1+0x33a0], R26 ;  /* 0x0033a01a01007387 */ /* 0x004fe20000100a00 */
[----:B------:R0:W-:Y:S02]  /*23490*/  STL.64 [R1+0x3398], R24 ;  /* 0x0033981801007387 */ /* 0x0001e40000100a00 */
[----:B------:R-:W2:Y:S02]  /*234a0*/  LDL.LU R9, [R1+0x3454] ;  /* 0x0034540001097983 */ /* 0x000ea40000300800 */
[----:B------:R-:W2:Y:S01]  /*234b0*/  LDL.LU R4, [R1+0x3450] ;  /* 0x0034500001047983 */ /* 0x000ea20000300800 */
        /* <DEDUP_REMOVED lines=17> */
[----:B------:R-:W-:Y:S02]  /*235d0*/  IMAD.MOV.U32 R15, RZ, RZ, R3 ;  /* 0x000000ffff0f7224 */ /* 0x000fe400078e0003 */
[----:B------:R-:W-:Y:S02]  /*235e0*/  IMAD.MOV.U32 R10, RZ, RZ, R13 ;  /* 0x000000ffff0a7224 */ /* 0x000fe400078e000d */
[----:B---3--:R-:W-:Y:S01]  /*235f0*/  IMAD.MOV.U32 R11, RZ, RZ, R12 ;  /* 0x000000ffff0b7224 */ /* 0x008fe200078e000c */
[----:B--2---:R-:W-:Y:S01]  /*23600*/  STL.64 [R1+0x33d0], R26 ;  /* 0x0033d01a01007387 */ /* 0x004fe20000100a00 */
[----:B------:R-:W-:Y:S02]  /*23610*/  STL.64 [R1+0x33c8], R24 ;  /* 0x0033c81801007387 */ /* 0x000fe40000100a00 */
[----:B------:R-:W2:Y:S02]  /*23620*/  LDL.LU R2, [R1+0x3444] ;  /* 0x0034440001027983 */ /* 0x000ea40000300800 */
[----:B------:R-:W3:Y:S01]  /*23630*/  LDL.LU R3, [R1+0x3440] ;  /* 0x0034400001037983 */ /* 0x000ee20000300800 */
[----:B------:R0:W-:Y:S02]  /*23640*/  STL.64 [R1+0x33d8], R14 ;  /* 0x0033d80e01007387 */ /* 0x0001e40000100a00 */
[----:B0-----:R-:W-:-:S02]  /*23650*/  IMAD.MOV.U32 R14, RZ, RZ, R29 ;  /* 0x000000ffff0e7224 */ /* 0x001fc400078e001d */
[----:B------:R-:W-:-:S05]  /*23660*/  IMAD.MOV.U32 R15, RZ, RZ, R28 ;  /* 0x000000ffff0f7224 */ /* 0x000fca00078e001c */
[----:B------:R-:W-:Y:S01]  /*23670*/  STL.64 [R1+0x33f0], R14 ;  /* 0x0033f00e01007387 */ /* 0x000fe20000100a00 */
[----:B------:R-:W2:Y:S02]  /*23680*/  LDL.LU R24, [R1+0x770] ;  /* 0x0007700001187983 */ /* 0x000ea40000300800 */
[----:B------:R-:W2:Y:S02]  /*23690*/  LDL.LU R25, [R1+0x774] ;  /* 0x0007740001197983 */ /* 0x000ea40000300800 */
[----:B------:R-:W2:Y:S01]  /*236a0*/  LDL.LU R26, [R1+0x778] ;  /* 0x00077800011a7983 */ /* 0x000ea20000300800 */
[----:B------:R-:W2:Y:S01]  /*236b0*/  LDL.LU R27, [R1+0x77c] ;  /* 0x00077c00011b7983 */ /* 0x000ea20000300800 */
[----:B------:R0:W-:Y:S02]  /*236c0*/  STL.64 [R1+0x33f8], R10 ;  /* 0x0033f80a01007387 */ /* 0x0001e40000100a00 */
[----:B0-----:R-:W-:Y:S02]  /*236d0*/  IMAD.MOV.U32 R10, RZ, RZ, R9 ;  /* 0x000000ffff0a7224 */ /* 0x001fe400078e0009 */
[----:B----4-:R-:W-:-:S05]  /*236e0*/  IMAD.MOV.U32 R11, RZ, RZ, R8 ;  /* 0x000000ffff0b7224 */ /* 0x010fca00078e0008 */
[----:B------:R0:W-:Y:S01]  /*236f0*/  STL.64 [R1+0x3410], R10 ;  /* 0x0034100a01007387 */ /* 0x0001e20000100a00 */
[----:B------:R-:W4:Y:S02]  /*23700*/  LDL.LU R12, [R1+0x790] ;  /* 0x00079000010c7983 */ /* 0x000f240000300800 */
[----:B------:R-:W4:Y:S02]  /*23710*/  LDL.LU R13, [R1+0x794] ;  /* 0x00079400010d7983 */ /* 0x000f240000300800 */
[----:B------:R-:W2:Y:S01]  /*23720*/  LDL.LU R14, [R1+0x798] ;  /* 0x00079800010e7983 */ /* 0x000ea20000300800 */
[----:B------:R-:W2:Y:S01]  /*23730*/  LDL.LU R15, [R1+0x79c] ;  /* 0x00079c00010f7983 */ /* 0x000ea20000300800 */
[----:B0-----:R-:W-:Y:S02]  /*23740*/  IMAD.MOV.U32 R10, RZ, RZ, R5 ;  /* 0x000000ffff0a7224 */ /* 0x001fe400078e0005 */
[----:B------:R-:W-:-:S05]  /*23750*/  IMAD.MOV.U32 R11, RZ, RZ, R4 ;  /* 0x000000ffff0b7224 */ /* 0x000fca00078e0004 */
[----:B------:R-:W-:Y:S04]  /*23760*/  STL.64 [R1+0x3428], R10 ;  /* 0x0034280a01007387 */ /* 0x000fe80000100a00 */
[----:B---3--:R-:W0:Y:S04]  /*23770*/  LDSM.16.MT88.4 R16, [R3+0x4180] ;  /* 0x004180000310783b */ /* 0x008e280000004200 */
[----:B--2---:R-:W-:Y:S01]  /*23780*/  STL.64 [R1+0x3408], R14 ;  /* 0x0034080e01007387 */ /* 0x004fe20000100a00 */
[----:B----4-:R1:W-:Y:S03]  /*23790*/  STL.64 [R1+0x3400], R12 ;  /* 0x0034000c01007387 */ /* 0x0103e60000100a00 */
[----:B-1----:R-:W2:Y:S01]  /*237a0*/  LDL.LU R12, [R1+0x7a0] ;  /* 0x0007a000010c7983 */ /* 0x002ea20000300800 */
[----:B------:R-:W2:Y:S02]  /*237b0*/  LDL.LU R13, [R1+0x7a4] ;  /* 0x0007a400010d7983 */ /* 0x000ea40000300800 */
[----:B------:R-:W3:Y:S02]  /*237c0*/  LDL.LU R14, [R1+0x7a8] ;  /* 0x0007a800010e7983 */ /* 0x000ee40000300800 */
[----:B------:R-:W3:Y:S02]  /*237d0*/  LDL.LU R15, [R1+0x7ac] ;  /* 0x0007ac00010f7983 */ /* 0x000ee40000300800 */
[----:B---3--:R-:W-:Y:S01]  /*237e0*/  STL.64 [R1+0x3420], R14 ;  /* 0x0034200e01007387 */ /* 0x008fe20000100a00 */
[----:B--2---:R1:W-:Y:S03]  /*237f0*/  STL.64 [R1+0x3418], R12 ;  /* 0x0034180c01007387 */ /* 0x0043e60000100a00 */
        /* <DEDUP_REMOVED lines=8> */
[----:B------:R-:W2:Y:S02]  /*23880*/  LDL.LU R14, [R1+0x7c8] ;  /* 0x0007c800010e7983 */ /* 0x000ea40000300800 */
[----:B------:R-:W2:Y:S01]  /*23890*/  LDL.LU R15, [R1+0x7cc] ;  /* 0x0007cc00010f7983 */ /* 0x000ea20000300800 */
[----:B------:R-:W-:Y:S01]  /*238a0*/  STL.64 [R1+0x33e8], R26 ;  /* 0x0033e81a01007387 */ /* 0x000fe20000100a00 */
[----:B------:R1:W-:Y:S03]  /*238b0*/  STL.64 [R1+0x33e0], R24 ;  /* 0x0033e01801007387 */ /* 0x0003e60000100a00 */
[----:B-1----:R-:W3:Y:S01]  /*238c0*/  LDL.LU R24, [R1+0x780] ;  /* 0x0007800001187983 */ /* 0x002ee20000300800 */
[----:B------:R-:W3:Y:S02]  /*238d0*/  LDL.LU R25, [R1+0x784] ;  /* 0x0007840001197983 */ /* 0x000ee40000300800 */
[----:B------:R-:W3:Y:S02]  /*238e0*/  LDL.LU R26, [R1+0x788] ;  /* 0x00078800011a7983 */ /* 0x000ee40000300800 */
[----:B------:R-:W3:Y:S01]  /*238f0*/  LDL.LU R27, [R1+0x78c] ;  /* 0x00078c00011b7983 */ /* 0x000ee20000300800 */
[----:B------:R1:W-:Y:S04]  /*23900*/  STL.64 [R1+0x3328], R6 ;  /* 0x0033280601007387 */ /* 0x0003e80000100a00 */
[----:B-1----:R-:W4:Y:S04]  /*23910*/  LDL.64 R6, [R1+0x8] ;  /* 0x0000080001067983 */ /* 0x002f280000100a00 */
[----:B----4-:R1:W-:Y:S04]  /*23920*/  STL.64 [R1+0x3330], R6 ;  /* 0x0033300601007387 */ /* 0x0103e80000100a00 */
[----:B-1----:R-:W4:Y:S01]  /*23930*/  LDL.64 R6, [R1+0x18] ;  /* 0x0000180001067983 */ /* 0x002f220000100a00 */
[----:B------:R-:W-:-:S02]  /*23940*/  IMAD.MOV.U32 R10, RZ, RZ, R2 ;  /* 0x000000ffff0a7224 */ /* 0x000fc400078e0002 */
[----:B------:R-:W-:Y:S01]  /*23950*/  IMAD.MOV.U32 R11, RZ, RZ, R0 ;  /* 0x000000ffff0b7224 */ /* 0x000fe200078e0000 */
[----:B----4-:R1:W-:Y:S04]  /*23960*/  STL.64 [R1+0x3348], R6 ;  /* 0x0033480601007387 */ /* 0x0103e80000100a00 */
[----:B-1----:R-:W4:Y:S01]  /*23970*/  LDL.64 R6, [R1+0x28] ;  /* 0x0000280001067983 */ /* 0x002f220000100a00 */
[----:B0-----:R0:W-:Y:S02]  /*23980*/  STL [R1+0x3274], R16 ;  /* 0x0032741001007387 */ /* 0x0011e40000100800 */
[----:B------:R1:W-:Y:S02]  /*23990*/  STL [R1+0x3270], R17 ;  /* 0x0032701101007387 */ /* 0x0003e40000100800 */
[----:B------:R2:W-:Y:S01]  /*239a0*/  STL [R1+0x326c], R18 ;  /* 0x00326c1201007387 */ /* 0x0005e20000100800 */
[----:B------:R3:W-:Y:S04]  /*239b0*/  STL [R1+0x3268], R19 ;  /* 0x0032681301007387 */ /* 0x0007e80000100800 */
[----:B0-----:R-:W4:Y:S01]  /*239c0*/  LDL.LU R16, [R1+0x410] ;  /* 0x0004100001107983 */ /* 0x001f220000300800 */
[----:B-1----:R-:W4:Y:S02]  /*239d0*/  LDL.LU R17, [R1+0x414] ;  /* 0x0004140001117983 */ /* 0x002f240000300800 */
[----:B--2---:R-:W2:Y:S02]  /*239e0*/  LDL.LU R18, [R1+0x418] ;  /* 0x0004180001127983 */ /* 0x004ea40000300800 */
[----:B---3--:R-:W2:Y:S01]  /*239f0*/  LDL.LU R19, [R1+0x41c] ;  /* 0x00041c0001137983 */ /* 0x008ea20000300800 */
[C---:B------:R-:W-:Y:S01]  /*23a00*/  HMMA.16816.F32.BF16 R8, R20.reuse, R10, R12 ;  /* 0x0000000a1408723c */ /* 0x040fe2000004180c */
[----:B--2---:R-:W-:Y:S01]  /*23a10*/  STL.64 [R1+0x3340], R18 ;  /* 0x0033401201007387 */ /* 0x004fe20000100a00 */
[----:B----4-:R0:W-:Y:S03]  /*23a20*/  STL.64 [R1+0x3338], R16 ;  /* 0x0033381001007387 */ /* 0x0101e60000100a00 */
[----:B0-----:R-:W2:Y:S01]  /*23a30*/  LDL.LU R16, [R1+0x420] ;  /* 0x0004200001107983 */ /* 0x001ea20000300800 */
[----:B------:R-:W2:Y:S02]  /*23a40*/  LDL.LU R17, [R1+0x424] ;  /* 0x0004240001117983 */ /* 0x000ea40000300800 */
[----:B------:R-:W2:Y:S02]  /*23a50*/  LDL.LU R18, [R1+0x428] ;  /* 0x0004280001127983 */ /* 0x000ea40000300800 */
[----:B------:R-:W2:Y:S01]  /*23a60*/  LDL.LU R19, [R1+0x42c] ;  /* 0x00042c0001137983 */ /* 0x000ea20000300800 */
[----:B------:R-:W3:Y:S01]  /*23a70*/  LDL.LU.64 R14, [R1+0x3438] ;  /* 0x00343800010e7983 */ /* 0x000ee20000300a00 */
[----:B------:R-:W3:Y:S11]  /*23a80*/  LDL.LU.64 R12, [R1+0x3430] ;  /* 0x00343000010c7983 */ /* 0x000ef60000300a00 */
[----:B------:R-:W-:Y:S02]  /*23a90*/  STL.64 [R1+0x830], R8 ;  /* 0x0008300801007387 */ /* 0x000fe40000100a00 */
[----:B------:R0:W-:Y:S02]  /*23aa0*/  STL.64 [R1+0x838], R10 ;  /* 0x0008380a01007387 */ /* 0x0001e40000100a00 */
[----:B0-----:R-:W3:Y:S02]  /*23ab0*/  LDL.LU.64 R10, [R1+0x3428] ;  /* 0x00342800010a7983 */ /* 0x001ee40000300a00 */
[C---:B---3--:R-:W-:Y:S02]  /*23ac0*/  HMMA.16816.F32.BF16 R8, R20.reuse, R10, R12 ;  /* 0x0000000a1408723c */ /* 0x048fe4000004180c */
[----:B------:R-:W3:Y:S01]  /*23ad0*/  LDL.LU.64 R14, [R1+0x3420] ;  /* 0x00342000010e7983 */ /* 0x000ee20000300a00 */
[----:B------:R-:W3:Y:S11]  /*23ae0*/  LDL.LU.64 R12, [R1+0x3418] ;  /* 0x00341800010c7983 */ /* 0x000ef60000300a00 */
[----:B------:R-:W-:Y:S09]  /*23af0*/  @!UPT UIADD3 URZ, URZ, URZ, URZ ;  /* 0x0000003f3f3ff290 */ /* 0x000ff2000fffe03f */
[----:B------:R-:W-:Y:S01]  /*23b00*/  STL.64 [R1+0x820], R8 ;  /* 0x0008200801007387 */ /* 0x000fe20000100a00 */
        /* <DEDUP_REMOVED lines=10> */
[----:B------:R-:W3:Y:S11]  /*23bb0*/  LDL.LU.64 R14, [R1+0x33f0] ;  /* 0x0033f000010e7983 */ /* 0x000ef60000300a00 */
[----:B------:R-:W-:Y:S10]  /*23bc0*/  @!UPT UIADD3 URZ, URZ, URZ, URZ ;  /* 0x0000003f3f3ff290 */ /* 0x000ff4000fffe03f */
[----:B------:R0:W-:Y:S01]  /*23bd0*/  STL.64 [R1+0x800], R8 ;  /* 0x0008000801007387 */ /* 0x0001e20000100a00 */
[----:B------:R1:W-:Y:S03]  /*23be0*/  STL.64 [R1+0x808], R10 ;  /* 0x0008080a01007387 */ /* 0x0003e60000100a00 */
[----:B0-----:R-:W4:Y:S01]  /*23bf0*/  LDL.LU R8, [R1+0x400] ;  /* 0x0004000001087983 */ /* 0x001f220000300800 */
[----:B------:R-:W4:Y:S02]  /*23c00*/  LDL.LU R9, [R1+0x404] ;  /* 0x0004040001097983 */ /* 0x000f240000300800 */
[----:B-1----:R-:W4:Y:S02]  /*23c10*/  LDL.LU R10, [R1+0x408] ;  /* 0x00040800010a7983 */ /* 0x002f240000300800 */
[----:B------:R-:W4:Y:S01]  /*23c20*/  LDL.LU R11, [R1+0x40c] ;  /* 0x00040c00010b7983 */ /* 0x000f220000300800 */
[C---:B---3--:R-:W-:Y:S01]  /*23c30*/  HMMA.16816.F32.BF16 R12, R20.reuse, R14, R24 ;  /* 0x0000000e140c723c */ /* 0x048fe20000041818 */
[----:B------:R-:W3:Y:S01]  /*23c40*/  LDL.LU.64 R26, [R1+0x33e8] ;  /* 0x0033e800011a7983 */ /* 0x000ee20000300a00 */
[----:B------:R-:W3:Y:S11]  /*23c50*/  LDL.LU.64 R24, [R1+0x33e0] ;  /* 0x0033e00001187983 */ /* 0x000ef60000300a00 */
[----:B------:R-:W-:Y:S10]  /*23c60*/  @!UPT UIADD3 URZ, URZ, URZ, URZ ;  /* 0x0000003f3f3ff290 */ /* 0x000ff4000fffe03f */
        /* <DEDUP_REMOVED lines=31> */
[----:B---3--:R-:W-:Y:S02]  /*23e60*/  HMMA.16816.F32.BF16 R20, R20, R14, R24 ;  /* 0x0000000e1414723c */ /* 0x008fe40000041818 */
[----:B------:R-:W3:Y:S01]  /*23e70*/  LDL.LU.64 R26, [R1+0x3370] ;  /* 0x00337000011a7983 */ /* 0x000ee20000300a00 */
[----:B------:R-:W3:Y:S02]  /*23e80*/  LDL.LU.64 R24, [R1+0x3368] ;  /* 0x0033680001187983 */ /* 0x000ee40000300a00 */
[----:B------:R-:W-:-:S02]  /*23e90*/  IMAD.MOV.U32 R2, RZ, RZ, R14 ;  /* 0x000000ffff027224 */ /* 0x000fc400078e000e */
[----:B------:R-:W-:Y:S11]  /*23ea0*/  IMAD.MOV.U32 R0, RZ, RZ, R15 ;  /* 0x000000ffff007224 */ /* 0x000ff600078e000f */
[----:B------:R-:W-:Y:S05]  /*23eb0*/  @!UPT UIADD3 URZ, URZ, URZ, URZ ;  /* 0x0000003f3f3ff290 */ /* 0x000fea000fffe03f */
[----:B------:R0:W-:Y:S01]  /*23ec0*/  STL.64 [R1+0x440], R20 ;  /* 0x0004401401007387 */ /* 0x0001e20000100a00 */
[----:B------:R1:W-:Y:S02]  /*23ed0*/  STL.64 [R1+0x448], R22 ;  /* 0x0004481601007387 */ /* 0x0003e40000100a00 */
[----:B------:R-:W3:Y:S02]  /*23ee0*/  LDL.LU.64 R14, [R1+0x3360] ;  /* 0x00336000010e7983 */ /* 0x000ee40000300a00 */
[----:B------:R-:W3:Y:S01]  /*23ef0*/  LDL.LU.64 R12, [R1+0x3358] ;  /* 0x00335800010c7983 */ /* 0x000ee20000300a00 */
[----:B0-----:R-:W2:Y:S01]  /*23f00*/  LDL.LU R20, [R1+0x3e0] ;  /* 0x0003e00001147983 */ /* 0x001ea20000300800 */
[----:B------:R-:W2:Y:S02]  /*23f10*/  LDL.LU R21, [R1+0x3e4] ;  /* 0x0003e40001157983 */ /* 0x000ea40000300800 */
[----:B-1----:R-:W2:Y:S02]  /*23f20*/  LDL.LU R22, [R1+0x3e8] ;  /* 0x0003e80001167983 */ /* 0x002ea40000300800 */
[----:B------:R-:W2:Y:S01]  /*23f30*/  LDL.LU R23, [R1+0x3ec] ;  /* 0x0003ec0001177983 */ /* 0x000ea20000300800 */
[C---:B---3--:R-:W-:Y:S11]  /*23f40*/  HMMA.16816.F32.BF16 R24, R12.reuse, R6, R24 ;  /* 0x000000060c18723c */ /* 0x048ff60000041818 */
[----:B------:R-:W-:Y:S11]  /*23f50*/  @!UPT UIADD3 URZ, URZ, URZ, URZ ;  /* 0x0000003f3f3ff290 */ /* 0x000ff6000fffe03f */
[----:B------:R-:W-:Y:S01]  /*23f60*/  @!UPT UIADD3 URZ, URZ, URZ, URZ ;  /* 0x0000003f3f3ff290 */ /* 0x000fe2000fffe03f */
[----:B------:R0:W-:Y:S01]  /*23f70*/  STL.64 [R1+0x430], R24 ;  /* 0x0004301801007387 */ /* 0x0001e20000100a00 */
[----:B------:R1:W-:Y:S02]  /*23f80*/  STL.64 [R1+0x438], R26 ;  /* 0x0004381a01007387 */ /* 0x0003e40000100a00 */
[----:B0-----:R-:W-:Y:S01]  /*23f90*/  IMAD.MOV.U32 R25, RZ, RZ, R6 ;  /* 0x000000ffff197224 */ /* 0x001fe200078e0006 */
[----:B-1----:R-:W4:Y:S01]  /*23fa0*/  LDL.LU.64 R26, [R1+0x3350] ;  /* 0x00335000011a7983 */ /* 0x002f220000300a00 */
[----:B------:R-:W-:Y:S02]  /*23fb0*/  IMAD.MOV.U32 R24, RZ, RZ, R7 ;  /* 0x000000ffff187224 */ /* 0x000fe400078e0007 */
[----:B------:R-:W2:Y:S03]  /*23fc0*/  LDL.LU.64 R6, [R1+0x3348] ;  /* 0x0033480001067983 */ /* 0x000ea60000300a00 */
[----:B------:R-:W-:Y:S01]  /*23fd0*/  STL [R1+0x327c], R24 ;  /* 0x00327c1801007387 */ /* 0x000fe20000100800 */
[----:B------:R-:W-:Y:S01]  /*23fe0*/  STL [R1+0x3278], R25 ;  /* 0x0032781901007387 */ /* 0x000fe20000100800 */
[----:B--2---:R-:W-:Y:S01]  /*23ff0*/  HMMA.16816.F32.BF16 R16, R12, R6, R16 ;  /* 0x000000060c10723c */ /* 0x004fe20000041810 */
[----:B------:R-:W-:-:S02]  /*24000*/  IMAD.MOV.U32 R29, RZ, RZ, R6 ;  /* 0x000000ffff1d7224 */ /* 0x000fc400078e0006 */
[----:B------:R-:W-:Y:S11]  /*24010*/  IMAD.MOV.U32 R28, RZ, RZ, R7 ;  /* 0x000000ffff1c7224 */ /* 0x000ff600078e0007 */
[----:B------:R-:W-:Y:S09]  /*24020*/  @!UPT UIADD3 URZ, URZ, URZ, URZ ;  /* 0x0000003f3f3ff290 */ /* 0x000ff2000fffe03f */
[----:B------:R-:W-:Y:S01]  /*24030*/  STL.64 [R1+0x420], R16 ;  /* 0x0004201001007387 */ /* 0x000fe20000100a00 */
[----:B------:R0:W-:Y:S03]  /*24040*/  STL.64 [R1+0x428], R18 ;  /* 0x0004281201007387 */ /* 0x0001e60000100a00 */
[----:B0-----:R-:W2:Y:S01]  /*24050*/  LDL.LU.64 R18, [R1+0x3340] ;  /* 0x0033400001127983 */ /* 0x001ea20000300a00 */
[----:B------:R-:W2:Y:S02]  /*24060*/  LDL.LU.64 R16, [R1+0x3338] ;  /* 0x0033380001107983 */ /* 0x000ea40000300a00 */
[----:B------:R-:W2:Y:S01]  /*24070*/  LDL.LU.64 R6, [R1+0x3330] ;  /* 0x0033300001067983 */ /* 0x000ea20000300a00 */
[C---:B----4-:R-:W-:Y:S01]  /*24080*/  HMMA.16816.F32.BF16 R8, R12.reuse, R26, R8 ;  /* 0x0000001a0c08723c */ /* 0x050fe20000041808 */
[----:B------:R-:W-:Y:S01]  /*24090*/  STL [R1+0x3284], R28 ;  /* 0x0032841c01007387 */ /* 0x000fe20000100800 */
[----:B------:R-:W-:Y:S06]  /*240a0*/  STL [R1+0x3280], R29 ;  /* 0x0032801d01007387 */ /* 0x000fec0000100800 */
[C---:B--2---:R-:W-:Y:S11]  /*240b0*/  HMMA.16816.F32.BF16 R16, R12.reuse, R6, R16 ;  /* 0x000000060c10723c */ /* 0x044ff60000041810 */
[----:B------:R-:W-:Y:S11]  /*240c0*/  @!UPT UIADD3 URZ, URZ, URZ, URZ ;  /* 0x0000003f3f3ff290 */ /* 0x000ff6000fffe03f */
[----:B------:R-:W-:Y:S01]  /*240d0*/  @!UPT UIADD3 URZ, URZ, URZ, URZ ;  /* 0x0000003f3f3ff290 */ /* 0x000fe2000fffe03f */
[----:B------:R-:W-:Y:S01]  /*240e0*/  STL.64 [R1+0x410], R16 ;  /* 0x0004101001007387 */ /* 0x000fe20000100a00 */
[----:B------:R0:W-:Y:S02]  /*240f0*/  STL.64 [R1+0x418], R18 ;  /* 0x0004181201007387 */ /* 0x0001e40000100a00 */
[----:B0-----:R-:W-:Y:S02]  /*24100*/  IMAD.MOV.U32 R18, RZ, RZ, R6 ;  /* 0x000000ffff127224 */ /* 0x001fe400078e0006 */
[----:B------:R-:W-:Y:S02]  /*24110*/  IMAD.MOV.U32 R19, RZ, RZ, R7 ;  /* 0x000000ffff137224 */ /* 0x000fe400078e0007 */
[----:B------:R-:W2:Y:S03]  /*24120*/  LDL.LU.64 R6, [R1+0x3328] ;  /* 0x0033280001067983 */ /* 0x000ea60000300a00 */
[----:B------:R0:W-:Y:S02]  /*24130*/  STL.64 [R1+0x3318], R18 ;  /* 0x0033181201007387 */ /* 0x0001e40000100a00 */
[----:B------:R-:W3:Y:S02]  /*24140*/  LDL.LU R16, [R1+0x3f0] ;  /* 0x0003f00001107983 */ /* 0x000ee40000300800 */
[----:B------:R-:W3:Y:S01]  /*24150*/  LDL.LU R17, [R1+0x3f4] ;  /* 0x0003f40001117983 */ /* 0x000ee20000300800 */
[----:B0-----:R-:W3:Y:S01]  /*24160*/  LDL.LU R18, [R1+0x3f8] ;  /* 0x0003f80001127983 */ /* 0x001ee20000300800 */
[----:B------:R-:W3:Y:S02]  /*24170*/  LDL.LU R19, [R1+0x3fc] ;  /* 0x0003fc0001137983 */ /* 0x000ee40000300800 */
[----:B------:R-:W-:Y:S02]  /*24180*/  STL.64 [R1+0x400], R8 ;  /* 0x0004000801007387 */ /* 0x000fe40000100a00 */
[----:B------:R0:W-:Y:S02]  /*24190*/  STL.64 [R1+0x408], R10 ;  /* 0x0004080a01007387 */ /* 0x0001e40000100a00 */
[----:B0-----:R-:W3:Y:S01]  /*241a0*/  LDL.LU.64 R10, [R1+0x3320] ;  /* 0x00332000010a7983 */ /* 0x001ee20000300a00 */
[----:B------:R0:W-:Y:S02]  /*241b0*/  STL.64 [R1+0x3220], R26 ;  /* 0x0032201a01007387 */ /* 0x0001e40000100a00 */
[----:B------:R-:W4:Y:S02]  /*241c0*/  LDL.LU R24, [R1+0x730] ;  /* 0x0007300001187983 */ /* 0x000f240000300800 */
[----:B------:R-:W4:Y:S01]  /*241d0*/  LDL.LU R25, [R1+0x734] ;  /* 0x0007340001197983 */ /* 0x000f220000300800 */
[----:B0-----:R-:W4:Y:S01]  /*241e0*/  LDL.LU R26, [R1+0x738] ;  /* 0x00073800011a7983 */ /* 0x001f220000300800 */
[----:B------:R-:W4:Y:S01]  /*241f0*/  LDL.LU R27, [R1+0x73c] ;  /* 0x00073c00011b7983 */ /* 0x000f220000300800 */
[C---:B---3--:R-:W-:Y:S02]  /*24200*/  HMMA.16816.F32.BF16 R16, R12.reuse, R10, R16 ;  /* 0x0000000a0c10723c */ /* 0x048fe40000041810 */
[----:B------:R2:W-:Y:S06]  /*24210*/  STL.64 [R1+0x32b8], R10 ;  /* 0x0032b80a01007387 */ /* 0x0005ec0000100a00 */
[----:B--2---:R-:W-:Y:S01]  /*24220*/  HMMA.16816.F32.BF16 R8, R12, R6, R20 ;  /* 0x000000060c08723c */ /* 0x004fe20000041814 */
[----:B------:R-:W0:Y:S11]  /*24230*/  LDSM.16.MT88.4 R20, [R3+0x4200] ;  /* 0x004200000314783b */ /* 0x000e360000004200 */
[----:B------:R-:W-:Y:S03]  /*24240*/  @!UPT UIADD3 URZ, URZ, URZ, URZ ;  /* 0x0000003f3f3ff290 */ /* 0x000fe6000fffe03f */
[----:B------:R1:W-:Y:S01]  /*24250*/  STL.64 [R1+0x3f0], R16 ;  /* 0x0003f01001007387 */ /* 0x0003e20000100a00 */
[----:B------:R2:W-:Y:S03]  /*24260*/  STL.64 [R1+0x3f8], R18 ;  /* 0x0003f81201007387 */ /* 0x0005e60000100a00 */
[----:B-1----:R-:W3:Y:S04]  /*24270*/  LDL.LU R16, [R1+0x720] ;  /* 0x0007200001107983 */ /* 0x002ee80000300800 */
[----:B------:R-:W-:Y:S02]  /*24280*/  STL.64 [R1+0x3e0], R8 ;  /* 0x0003e00801007387 */ /* 0x000fe40000100a00 */
[----:B------:R1:W-:Y:S02]  /*24290*/  STL.64 [R1+0x3e8], R10 ;  /* 0x0003e80a01007387 */ /* 0x0003e40000100a00 */
[----:B------:R-:W3:Y:S01]  /*242a0*/  LDL.LU R17, [R1+0x724] ;  /* 0x0007240001117983 */ /* 0x000ee20000300800 */
[----:B--2---:R-:W3:Y:S01]  /*242b0*/  LDL.LU R18, [R1+0x728] ;  /* 0x0007280001127983 */ /* 0x004ee20000300800 */
[----:B------:R-:W3:Y:S03]  /*242c0*/  LDL.LU R19, [R1+0x72c] ;  /* 0x00072c0001137983 */ /* 0x000ee60000300800 */
[----:B-1----:R-:W3:Y:S01]  /*242d0*/  LDL.64 R10, [R1+0x158] ;  /* 0x00015800010a7983 */ /* 0x002ee20000100a00 */
[----:B------:R1:W-:Y:S03]  /*242e0*/  STL.64 [R1+0x32d0], R6 ;  /* 0x0032d00601007387 */ /* 0x0003e60000100a00 */
[----:B-1----:R-:W4:Y:S01]  /*242f0*/  LDL.64 R6, [R1+0x38] ;  /* 0x0000380001067983 */ /* 0x002f220000100a00 */
[----:B0-----:R0:W-:Y:S02]  /*24300*/  STL.64 [R1+0x3140], R22 ;  /* 0x0031401601007387 */ /* 0x0011e40000100a00 */
[----:B------:R-:W-:Y:S02]  /*24310*/  STL.64 [R1+0x3138], R20 ;  /* 0x0031381401007387 */ /* 0x000fe40000100a00 */
[----:B0-----:R-:W-:-:S02]  /*24320*/  IMAD.MOV.U32 R22, RZ, RZ, R2 ;  /* 0x000000ffff167224 */ /* 0x001fc400078e0002 */
[----:B------:R-:W-:-:S05]  /*24330*/  IMAD.MOV.U32 R23, RZ, RZ, R0 ;  /* 0x000000ffff177224 */ /* 0x000fca00078e0000 */
[----:B------:R4:W-:Y:S02]  /*24340*/  STL.64 [R1+0x32f8], R22 ;  /* 0x0032f81601007387 */ /* 0x0009e40000100a00 */
[C---:B----4-:R-:W-:Y:S07]  /*24350*/  HMMA.16816.F32.BF16 R20, R12.reuse, R6, R24 ;  /* 0x000000060c14723c */ /* 0x050fee0000041818 */
[----:B------:R-:W-:Y:S02]  /*24360*/  IMAD.MOV.U32 R27, RZ, RZ, R6 ;  /* 0x000000ffff1b7224 */ /* 0x000fe400078e0006 */
[----:B------:R-:W-:Y:S11]  /*24370*/  IMAD.MOV.U32 R26, RZ, RZ, R7 ;  /* 0x000000ffff1a7224 */ /* 0x000ff600078e0007 */
[----:B------:R-:W-:Y:S03]  /*24380*/  @!UPT UIADD3 URZ, URZ, URZ, URZ ;  /* 0x0000003f3f3ff290 */ /* 0x000fe6000fffe03f */
[----:B------:R0:W-:Y:S01]  /*24390*/  STL.64 [R1+0x7a0], R20 ;  /* 0x0007a01401007387 */ /* 0x0001e20000100a00 */
[----:B------:R1:W-:Y:S02]  /*243a0*/  STL.64 [R1+0x7a8], R22 ;  /* 0x0007a81601007387 */ /* 0x0003e40000100a00 */
[----:B------:R2:W-:Y:S02]  /*243b0*/  STL.64 [R1+0x3310], R26 ;  /* 0x0033101a01007387 */ /* 0x0005e40000100a00 */
[----:B------:R-:W4:Y:S01]  /*243c0*/  LDL.LU R4, [R1+0x6e0] ;  /* 0x0006e00001047983 */ /* 0x000f220000300800 */
[----:B------:R-:W4:Y:S01]  /*243d0*/  LDL.LU R5, [R1+0x6e4] ;  /* 0x0006e40001057983 */ /* 0x000f220000300800 */
[----:B------:R-:W4:Y:S02]  /*243e0*/  LDL.LU R6, [R1+0x6e8] ;  /* 0x0006e80001067983 */ /* 0x000f240000300800 */
[----:B------:R-:W4:Y:S01]  /*243f0*/  LDL.LU R7, [R1+0x6ec] ;  /* 0x0006ec0001077983 */ /* 0x000f220000300800 */
[----:B0-----:R-:W4:Y:S01]  /*24400*/  LDL.LU R20, [R1+0x700] ;  /* 0x0007000001147983 */ /* 0x001f220000300800 */
[----:B------:R-:W4:Y:S02]  /*24410*/  LDL.LU R21, [R1+0x704] ;  /* 0x0007040001157983 */ /* 0x000f240000300800 */
[----:B-1----:R-:W4:Y:S02]  /*24420*/  LDL.LU R22, [R1+0x708] ;  /* 0x0007080001167983 */ /* 0x002f240000300800 */
[----:B------:R-:W4:Y:S01]  /*24430*/  LDL.LU R23, [R1+0x70c] ;  /* 0x00070c0001177983 */ /* 0x000f220000300800 */
[----:B------:R-:W4:Y:S01]  /*24440*/  LDL.LU R24, [R1+0x710] ;  /* 0x0007100001187983 */ /* 0x000f220000300800 */
[----:B------:R-:W4:Y:S02]  /*24450*/  LDL.LU R25, [R1+0x714] ;  /* 0x0007140001197983 */ /* 0x000f240000300800 */
[----:B--2---:R-:W2:Y:S02]  /*24460*/  LDL.LU R26, [R1+0x718] ;  /* 0x00071800011a7983 */ /* 0x004ea40000300800 */
[----:B------:R-:W2:Y:S01]  /*24470*/  LDL.LU R27, [R1+0x71c] ;  /* 0x00071c00011b7983 */ /* 0x000ea20000300800 */
[----:B---3--:R-:W-:Y:S01]  /*24480*/  HMMA.16816.F32.BF16 R16, R12, R10, R16 ;  /* 0x0000000a0c10723c */ /* 0x008fe20000041810 */
[----:B----4-:R0:W-:Y:S01]  /*24490*/  STL.64 [R1+0x3308], R22 ;  /* 0x0033081601007387 */ /* 0x0101e20000100a00 */
[----:B------:R-:W-:Y:S03]  /*244a0*/  STL.64 [R1+0x3300], R20 ;  /* 0x0033001401007387 */ /* 0x000fe60000100a00 */
[----:B0-----:R-:W2:Y:S01]  /*244b0*/  LDL.64 R22, [R1+0x148] ;  /* 0x0001480001167983 */ /* 0x001ea20000100a00 */
[----:B------:R0:W-:Y:S02]  /*244c0*/  STL.64 [R1+0x32e0], R6 ;  /* 0x0032e00601007387 */ /* 0x0001e40000100a00 */
[----:B------:R-:W-:Y:S01]  /*244d0*/  STL.64 [R1+0x32d8], R4 ;  /* 0x0032d80401007387 */ /* 0x000fe20000100a00 */
[----:B0-----:R-:W3:Y:S04]  /*244e0*/  LDL.64 R6, [R1+0x128] ;  /* 0x0001280001067983 */ /* 0x001ee80000100a00 */
[----:B---3--:R0:W-:Y:S04]  /*244f0*/  STL.64 [R1+0x32f0], R6 ;  /* 0x0032f00601007387 */ /* 0x0081e80000100a00 */
[----:B0-----:R-:W3:Y:S06]  /*24500*/  LDL.64 R6, [R1+0x138] ;  /* 0x0001380001067983 */ /* 0x001eec0000100a00 */
[----:B------:R-:W-:Y:S02]  /*24510*/  STL.64 [R1+0x790], R16 ;  /* 0x0007901001007387 */ /* 0x000fe40000100a00 */
[----:B------:R0:W-:Y:S02]  /*24520*/  STL.64 [R1+0x798], R18 ;  /* 0x0007981201007387 */ /* 0x0001e40000100a00 */
[----:B0-----:R-:W4:Y:S01]  /*24530*/  LDL.LU.64 R18, [R1+0x3318] ;  /* 0x0033180001127983 */ /* 0x001f220000300a00 */
[----:B------:R-:W2:Y:S02]  /*24540*/  LDL.LU R8, [R1+0x6d0] ;  /* 0x0006d00001087983 */ /* 0x000ea40000300800 */
[----:B------:R-:W-:-:S02]  /*24550*/  IMAD.MOV.U32 R16, RZ, RZ, R10 ;  /* 0x000000ffff107224 */ /* 0x000fc400078e000a */
[----:B------:R-:W2:Y:S02]  /*24560*/  LDL.LU R9, [R1+0x6d4] ;  /* 0x0006d40001097983 */ /* 0x000ea40000300800 */
[----:B------:R-:W-:Y:S01]  /*24570*/  IMAD.MOV.U32 R17, RZ, RZ, R11 ;  /* 0x000000ffff117224 */ /* 0x000fe200078e000b */
[----:B------:R-:W2:Y:S01]  /*24580*/  LDL.LU R10, [R1+0x6d8] ;  /* 0x0006d800010a7983 */ /* 0x000ea20000300800 */
[----:B------:R-:W2:Y:S03]  /*24590*/  LDL.LU R11, [R1+0x6dc] ;  /* 0x0006dc00010b7983 */ /* 0x000ea60000300800 */
[----:B--2---:R0:W-:Y:S01]  /*245a0*/  STL.64 [R1+0x32c8], R10 ;  /* 0x0032c80a01007387 */ /* 0x0041e20000100a00 */
[----:B------:R1:W-:Y:S03]  /*245b0*/  STL.64 [R1+0x32c0], R8 ;  /* 0x0032c00801007387 */ /* 0x0003e60000100a00 */
[----:B0-----:R-:W2:Y:S04]  /*245c0*/  LDL.64 R10, [R1+0x118] ;  /* 0x00011800010a7983 */ /* 0x001ea80000100a00 */
[----:B--2---:R0:W-:Y:S01]  /*245d0*/  STL.64 [R1+0x32e8], R10 ;  /* 0x0032e80a01007387 */ /* 0x0041e20000100a00 */
[----:B-1----:R-:W2:Y:S02]  /*245e0*/  LDL.LU R8, [R1+0x6f0] ;  /* 0x0006f00001087983 */ /* 0x002ea40000300800 */
[----:B------:R-:W2:Y:S01]  /*245f0*/  LDL.LU R9, [R1+0x6f4] ;  /* 0x0006f40001097983 */ /* 0x000ea20000300800 */
[----:B0-----:R-:W2:Y:S01]  /*24600*/  LDL.LU R10, [R1+0x6f8] ;  /* 0x0006f800010a7983 */ /* 0x001ea20000300800 */
[----:B------:R-:W2:Y:S02]  /*24610*/  LDL.LU R11, [R1+0x6fc] ;  /* 0x0006fc00010b7983 */ /* 0x000ea40000300800 */
[----:B----4-:R0:W-:Y:S02]  /*24620*/  STL.64 [R1+0x3290], R18 ;  /* 0x0032901201007387 */ /* 0x0101e40000100a00 */
[----:B------:R-:W-:Y:S01]  /*24630*/  STL.64 [R1+0x3288], R16 ;  /* 0x0032881001007387 */ /* 0x000fe20000100a00 */
[----:B0-----:R-:W4:Y:S01]  /*24640*/  LDL.64 R18, [R1+0xe8] ;  /* 0x0000e80001127983 */ /* 0x001f220000100a00 */
[----:B------:R-:W-:Y:S03]  /*24650*/  HMMA.16816.F32.BF16 R24, R12, R22, R24 ;  /* 0x000000160c18723c */ /* 0x000fe60000041818 */
[----:B----4-:R0:W-:Y:S04]  /*24660*/  STL.64 [R1+0x32a8], R18 ;  /* 0x0032a81201007387 */ /* 0x0101e80000100a00 */
[----:B0-----:R-:W4:Y:S04]  /*24670*/  LDL.64 R18, [R1+0xf8] ;  /* 0x0000f80001127983 */ /* 0x001f280000100a00 */
[----:B----4-:R0:W-:Y:S04]  /*24680*/  STL.64 [R1+0x32b0], R18 ;  /* 0x0032b01201007387 */ /* 0x0101e80000100a00 */
[----:B0-----:R-:W4:Y:S08]  /*24690*/  LDL.64 R18, [R1+0x108] ;  /* 0x0001080001127983 */ /* 0x001f300000100a00 */
[----:B------:R0:W-:Y:S02]  /*246a0*/  STL.64 [R1+0x780], R24 ;  /* 0x0007801801007387 */ /* 0x0001e40000100a00 */
[----:B------:R1:W-:Y:S02]  /*246b0*/  STL.64 [R1+0x788], R26 ;  /* 0x0007881a01007387 */ /* 0x0003e40000100a00 */
[----:B0-----:R-:W-:Y:S01]  /*246c0*/  IMAD.MOV.U32 R24, RZ, RZ, R22 ;  /* 0x000000ffff187224 */ /* 0x001fe200078e0016 */
[----:B-1----:R-:W2:Y:S01]  /*246d0*/  LDL.LU.64 R26, [R1+0x3310] ;  /* 0x00331000011a7983 */ /* 0x002ea20000300a00 */
[----:B------:R-:W-:-:S02]  /*246e0*/  IMAD.MOV.U32 R25, RZ, RZ, R23 ;  /* 0x000000ffff197224 */ /* 0x000fc400078e0017 */
[----:B------:R-:W3:Y:S02]  /*246f0*/  LDL.LU.64 R22, [R1+0x3308] ;  /* 0x0033080001167983 */ /* 0x000ee40000300a00 */
[----:B------:R-:W3:Y:S02]  /*24700*/  LDL.LU.64 R20, [R1+0x3300] ;  /* 0x0033000001147983 */ /* 0x000ee40000300a00 */
[C---:B---3--:R-:W-:Y:S01]  /*24710*/  HMMA.16816.F32.BF16 R20, R12.reuse, R6, R20 ;  /* 0x000000060c14723c */ /* 0x048fe20000041814 */
[----:B--2---:R-:W-:Y:S01]  /*24720*/  STL.64 [R1+0x32a0], R26 ;  /* 0x0032a01a01007387 */ /* 0x004fe20000100a00 */
[----:B------:R0:W-:Y:S03]  /*24730*/  STL.64 [R1+0x3298], R24 ;  /* 0x0032981801007387 */ /* 0x0001e60000100a00 */
[----:B0-----:R-:W2:Y:S01]  /*24740*/  LDL.LU R24, [R1+0x6b0] ;  /* 0x0006b00001187983 */ /* 0x001ea20000300800 */
[----:B------:R-:W2:Y:S02]  /*24750*/  LDL.LU R25, [R1+0x6b4] ;  /* 0x0006b40001197983 */ /* 0x000ea40000300800 */
[----:B------:R-:W2:Y:S02]  /*24760*/  LDL.LU R26, [R1+0x6b8] ;  /* 0x0006b800011a7983 */ /* 0x000ea40000300800 */
[----:B------:R-:W2:Y:S11]  /*24770*/  LDL.LU R27, [R1+0x6bc] ;  /* 0x0006bc00011b7983 */ /* 0x000eb60000300800 */
[----:B------:R-:W-:Y:S02]  /*24780*/  @!UPT UIADD3 URZ, URZ, URZ, URZ ;  /* 0x0000003f3f3ff290 */ /* 0x000fe4000fffe03f */
[----:B------:R0:W-:Y:S01]  /*24790*/  STL.64 [R1+0x770], R20 ;  /* 0x0007701401007387 */ /* 0x0001e20000100a00 */
[----:B------:R1:W-:Y:S02]  /*247a0*/  STL.64 [R1+0x778], R22 ;  /* 0x0007781601007387 */ /* 0x0003e40000100a00 */
[----:B0-----:R-:W-:Y:S01]  /*247b0*/  IMAD.MOV.U32 R21, RZ, RZ, R6 ;  /* 0x000000ffff157224 */ /* 0x001fe200078e0006 */
[----:B-1----:R-:W3:Y:S01]  /*247c0*/  LDL.LU.64 R22, [R1+0x32f8] ;  /* 0x0032f80001167983 */ /* 0x002ee20000300a00 */
[----:B------:R-:W-:Y:S02]  /*247d0*/  IMAD.MOV.U32 R20, RZ, RZ, R7 ;  /* 0x000000ffff147224 */ /* 0x000fe400078e0007 */
[----:B------:R-:W2:Y:S02]  /*247e0*/  LDL.LU.64 R6, [R1+0x32f0] ;  /* 0x0032f00001067983 */ /* 0x000ea40000300a00 */
        /* <DEDUP_REMOVED lines=8> */
[----:B------:R-:W2:Y:S02]  /*24870*/  LDL.LU.64 R4, [R1+0x32d8] ;  /* 0x0032d80001047983 */ /* 0x000ea40000300a00 */
[C---:B--2---:R-:W-:Y:S11]  /*24880*/  HMMA.16816.F32.BF16 R4, R12.reuse, R10, R4 ;  /* 0x0000000a0c04723c */ /* 0x044ff60000041804 */
[----:B------:R-:W-:Y:S11]  /*24890*/  @!UPT UIADD3 URZ, URZ, URZ, URZ ;  /* 0x0000003f3f3ff290 */ /* 0x000ff6000fffe03f */
[----:B------:R-:W-:Y:S01]  /*248a0*/  @!UPT UIADD3 URZ, URZ, URZ, URZ ;  /* 0x0000003f3f3ff290 */ /* 0x000fe2000fffe03f */
[----:B------:R0:W-:Y:S01]  /*248b0*/  STL.64 [R1+0x750], R4 ;  /* 0x0007500401007387 */ /* 0x0001e20000100a00 */
[----:B------:R1:W-:Y:S02]  /*248c0*/  STL.64 [R1+0x758], R6 ;  /* 0x0007580601007387 */ /* 0x0003e40000100a00 */
[----:B0-----:R-:W-:Y:S01]  /*248d0*/  IMAD.MOV.U32 R5, RZ, RZ, R10 ;  /* 0x000000ffff057224 */ /* 0x001fe200078e000a */
[----:B-1----:R-:W2:Y:S01]  /*248e0*/  LDL.LU.64 R6, [R1+0x32d0] ;  /* 0x0032d00001067983 */ /* 0x002ea20000300a00 */
[----:B------:R-:W-:Y:S02]  /*248f0*/  IMAD.MOV.U32 R4, RZ, RZ, R11 ;  /* 0x000000ffff047224 */ /* 0x000fe400078e000b */
[----:B------:R-:W4:Y:S02]  /*24900*/  LDL.LU.64 R10, [R1+0x32c8] ;  /* 0x0032c800010a7983 */ /* 0x000f240000300a00 */
[----:B------:R-:W4:Y:S02]  /*24910*/  LDL.LU.64 R8, [R1+0x32c0] ;  /* 0x0032c00001087983 */ /* 0x000f240000300a00 */
[C---:B----4-:R-:W-:Y:S01]  /*24920*/  HMMA.16816.F32.BF16 R8, R12.reuse, R18, R8 ;  /* 0x000000120c08723c */ /* 0x050fe20000041808 */
        /* <DEDUP_REMOVED lines=10> */
[----:B-1----:R-:W4:Y:S01]  /*249d0*/  LDL.LU.64 R10, [R1+0x32b8] ;  /* 0x0032b800010a7983 */ /* 0x002f220000300a00 */
[----:B------:R-:W-:Y:S02]  /*249e0*/  IMAD.MOV.U32 R8, RZ, RZ, R19 ;  /* 0x000000ffff087224 */ /* 0x000fe400078e0013 */
[----:B------:R-:W2:Y:S02]  /*249f0*/  LDL.LU.64 R18, [R1+0x32b0] ;  /* 0x0032b00001127983 */ /* 0x000ea40000300a00 */
[C---:B--2---:R-:W-:Y:S01]  /*24a00*/  HMMA.16816.F32.BF16 R4, R12.reuse, R18, R4 ;  /* 0x000000120c04723c */ /* 0x044fe20000041804 */
[----:B----4-:R-:W-:Y:S01]  /*24a10*/  STL.64 [R1+0x3218], R10 ;  /* 0x0032180a01007387 */ /* 0x010fe20000100a00 */
[----:B------:R0:W-:Y:S03]  /*24a20*/  STL.64 [R1+0x3210], R8 ;  /* 0x0032100801007387 */ /* 0x0001e60000100a00 */
[----:B0-----:R-:W3:Y:S01]  /*24a30*/  LDL.LU R8, [R1+0x3d0] ;  /* 0x0003d00001087983 */ /* 0x001ee20000300800 */
[----:B------:R-:W3:Y:S02]  /*24a40*/  LDL.LU R9, [R1+0x3d4] ;  /* 0x0003d40001097983 */ /* 0x000ee40000300800 */
[----:B------:R-:W3:Y:S02]  /*24a50*/  LDL.LU R10, [R1+0x3d8] ;  /* 0x0003d800010a7983 */ /* 0x000ee40000300800 */
[----:B------:R-:W3:Y:S11]  /*24a60*/  LDL.LU R11, [R1+0x3dc] ;  /* 0x0003dc00010b7983 */ /* 0x000ef60000300800 */
[----:B------:R-:W-:Y:S02]  /*24a70*/  @!UPT UIADD3 URZ, URZ, URZ, URZ ;  /* 0x0000003f3f3ff290 */ /* 0x000fe4000fffe03f */
[----:B------:R0:W-:Y:S01]  /*24a80*/  STL.64 [R1+0x730], R4 ;  /* 0x0007300401007387 */ /* 0x0001e20000100a00 */
[----:B------:R-:W-:Y:S02]  /*24a90*/  STL.64 [R1+0x738], R6 ;  /* 0x0007380601007387 */ /* 0x000fe40000100a00 */
[----:B0-----:R-:W-:Y:S02]  /*24aa0*/  IMAD.MOV.U32 R5, RZ, RZ, R18 ;  /* 0x000000ffff057224 */ /* 0x001fe400078e0012 */
[----:B------:R-:W-:Y:S02]  /*24ab0*/  IMAD.MOV.U32 R4, RZ, RZ, R19 ;  /* 0x000000ffff047224 */ /* 0x000fe400078e0013 */
[----:B------:R-:W2:Y:S01]  /*24ac0*/  LDL.LU.64 R18, [R1+0x32a8] ;  /* 0x0032a80001127983 */ /* 0x000ea20000300a00 */
[C---:B---3--:R-:W-:Y:S08]  /*24ad0*/  HMMA.16816.F32.BF16 R8, R12.reuse, R22, R8 ;  /* 0x000000160c08723c */ /* 0x048ff00000041808 */
[----:B--2---:R-:W-:Y:S01]  /*24ae0*/  HMMA.16816.F32.BF16 R24, R12, R18, R24 ;  /* 0x000000120c18723c */ /* 0x004fe20000041818 */
[----:B------:R-:W-:-:S02]  /*24af0*/  IMAD.MOV.U32 R2, RZ, RZ, R18 ;  /* 0x000000ffff027224 */ /* 0x000fc400078e0012 */
[----:B------:R-:W-:-:S04]  /*24b00*/  IMAD.MOV.U32 R0, RZ, RZ, R19 ;  /* 0x000000ffff007224 */ /* 0x000fc800078e0013 */
[----:B------:R-:W-:Y:S02]  /*24b10*/  IMAD.MOV.U32 R14, RZ, RZ, R5 ;  /* 0x000000ffff0e7224 */ /* 0x000fe400078e0005 */
[----:B------:R-:W-:Y:S11]  /*24b20*/  IMAD.MOV.U32 R15, RZ, RZ, R4 ;  /* 0x000000ffff0f7224 */ /* 0x000ff600078e0004 */
[----:B------:R-:W-:Y:S03]  /*24b30*/  @!UPT UIADD3 URZ, URZ, URZ, URZ ;  /* 0x0000003f3f3ff290 */ /* 0x000fe6000fffe03f */
[----:B------:R-:W-:Y:S01]  /*24b40*/  STL.64 [R1+0x720], R24 ;  /* 0x0007201801007387 */ /* 0x000fe20000100a00 */
[----:B------:R0:W-:Y:S03]  /*24b50*/  STL.64 [R1+0x728], R26 ;  /* 0x0007281a01007387 */ /* 0x0001e60000100a00 */
[----:B0-----:R-:W2:Y:S01]  /*24b60*/  LDL.LU.64 R26, [R1+0x32a0] ;  /* 0x0032a000011a7983 */ /* 0x001ea20000300a00 */
[----:B------:R-:W3:Y:S02]  /*24b70*/  LDL.LU.64 R24, [R1+0x3298] ;  /* 0x0032980001187983 */ /* 0x000ee40000300a00 */
[----:B------:R-:W4:Y:S02]  /*24b80*/  LDL.LU.64 R18, [R1+0x3290] ;  /* 0x0032900001127983 */ /* 0x000f240000300a00 */
[----:B------:R-:W2:Y:S01]  /*24b90*/  LDL.LU.64 R16, [R1+0x3288] ;  /* 0x0032880001107983 */ /* 0x000ea20000300a00 */
[----:B------:R-:W-:Y:S01]  /*24ba0*/  STL.64 [R1+0x3d0], R8 ;  /* 0x0003d00801007387 */ /* 0x000fe20000100a00 */
[----:B------:R-:W-:Y:S02]  /*24bb0*/  STL.64 [R1+0x3d8], R10 ;  /* 0x0003d80a01007387 */ /* 0x000fe40000100a00 */
[----:B------:R0:W-:Y:S02]  /*24bc0*/  STL.64 [R1+0x3170], R14 ;  /* 0x0031700e01007387 */ /* 0x0001e40000100a00 */
[----:B------:R-:W2:Y:S01]  /*24bd0*/  LDL.LU R12, [R1+0x310] ;  /* 0x00031000010c7983 */ /* 0x000ea20000300800 */
[----:B------:R-:W2:Y:S04]  /*24be0*/  LDL.LU R13, [R1+0x314] ;  /* 0x00031400010d7983 */ /* 0x000ea80000300800 */
[----:B0-----:R-:W2:Y:S01]  /*24bf0*/  LDL.LU R14, [R1+0x318] ;  /* 0x00031800010e7983 */ /* 0x001ea20000300800 */
[----:B------:R-:W2:Y:S03]  /*24c00*/  LDL.LU R15, [R1+0x31c] ;  /* 0x00031c00010f7983 */ /* 0x000ea60000300800 */
[----:B--2---:R0:W-:Y:S01]  /*24c10*/  STL.64 [R1+0x3180], R14 ;  /* 0x0031800e01007387 */ /* 0x0041e20000100a00 */
[----:B------:R-:W-:Y:S02]  /*24c20*/  STL.64 [R1+0x3178], R12 ;  /* 0x0031780c01007387 */ /* 0x000fe40000100a00 */
[----:B0-----:R-:W-:-:S02]  /*24c30*/  IMAD.MOV.U32 R14, RZ, RZ, R28 ;  /* 0x000000ffff0e7224 */ /* 0x001fc400078e001c */
[----:B------:R-:W-:Y:S01]  /*24c40*/  IMAD.MOV.U32 R15, RZ, RZ, R29 ;  /* 0x000000ffff0f7224 */ /* 0x000fe200078e001d */
[----:B------:R-:W2:Y:S01]  /*24c50*/  LDL.LU R28, [R1+0x3284] ;  /* 0x00328400011c7983 */ /* 0x000ea20000300800 */
[----:B------:R-:W2:Y:S03]  /*24c60*/  LDL.LU R29, [R1+0x3280] ;  /* 0x00328000011d7983 */ /* 0x000ea60000300800 */
[----:B------:R0:W-:Y:S02]  /*24c70*/  STL.64 [R1+0x3198], R14 ;  /* 0x0031980e01007387 */ /* 0x0001e40000100a00 */
[----:B0-----:R-:W-:Y:S02]  /*24c80*/  IMAD.MOV.U32 R14, RZ, RZ, R21 ;  /* 0x000000ffff0e7224 */ /* 0x001fe400078e0015 */
[----:B------:R-:W-:-:S05]  /*24c90*/  IMAD.MOV.U32 R15, RZ, RZ, R20 ;  /* 0x000000ffff0f7224 */ /* 0x000fca00078e0014 */
[----:B------:R-:W-:Y:S01]  /*24ca0*/  STL.64 [R1+0x31b0], R14 ;  /* 0x0031b00e01007387 */ /* 0x000fe20000100a00 */
[----:B------:R0:W-:Y:S02]  /*24cb0*/  STL.64 [R1+0x3158], R22 ;  /* 0x0031581601007387 */ /* 0x0001e40000100a00 */
[----:B------:R-:W2:Y:S02]  /*24cc0*/  LDL.LU R20, [R1+0x2f0] ;  /* 0x0002f00001147983 */ /* 0x000ea40000300800 */
[----:B------:R-:W2:Y:S01]  /*24cd0*/  LDL.LU R21, [R1+0x2f4] ;  /* 0x0002f40001157983 */ /* 0x000ea20000300800 */
[----:B0-----:R-:W2:Y:S01]  /*24ce0*/  LDL.LU R22, [R1+0x2f8] ;  /* 0x0002f80001167983 */ /* 0x001ea20000300800 */
[----:B------:R-:W2:Y:S02]  /*24cf0*/  LDL.LU R23, [R1+0x2fc] ;  /* 0x0002fc0001177983 */ /* 0x000ea40000300800 */
[----:B---3--:R-:W-:Y:S02]  /*24d00*/  IMAD.MOV.U32 R14, RZ, RZ, R24 ;  /* 0x000000ffff0e7224 */ /* 0x008fe400078e0018 */
[----:B------:R-:W-:Y:S01]  /*24d10*/  IMAD.MOV.U32 R15, RZ, RZ, R25 ;  /* 0x000000ffff0f7224 */ /* 0x000fe200078e0019 */
[----:B------:R-:W3:Y:S01]  /*24d20*/  LDL.LU R24, [R1+0x327c] ;  /* 0x00327c0001187983 */ /* 0x000ee20000300800 */
[----:B------:R-:W3:Y:S03]  /*24d30*/  LDL.LU R25, [R1+0x3278] ;  /* 0x0032780001197983 */ /* 0x000ee60000300800 */
[----:B------:R0:W-:Y:S02]  /*24d40*/  STL.64 [R1+0x31c8], R14 ;  /* 0x0031c80e01007387 */ /* 0x0001e40000100a00 */
[----:B0-----:R-:W-:-:S02]  /*24d50*/  IMAD.MOV.U32 R14, RZ, RZ, R16 ;  /* 0x000000ffff0e7224 */ /* 0x001fc400078e0010 */
[----:B------:R-:W-:Y:S01]  /*24d60*/  IMAD.MOV.U32 R15, RZ, RZ, R17 ;  /* 0x000000ffff0f7224 */ /* 0x000fe200078e0011 */
[----:B--2---:R-:W-:Y:S01]  /*24d70*/  STL.64 [R1+0x3190], R22 ;  /* 0x0031901601007387 */ /* 0x004fe20000100a00 */
[----:B------:R0:W-:Y:S03]  /*24d80*/  STL.64 [R1+0x3188], R20 ;  /* 0x0031881401007387 */ /* 0x0001e60000100a00 */
[----:B0-----:R-:W2:Y:S01]  /*24d90*/  LDL.LU R20, [R1+0x320] ;  /* 0x0003200001147983 */ /* 0x001ea20000300800 */
[----:B------:R-:W2:Y:S02]  /*24da0*/  LDL.LU R21, [R1+0x324] ;  /* 0x0003240001157983 */ /* 0x000ea40000300800 */
[----:B------:R-:W2:Y:S02]  /*24db0*/  LDL.LU R22, [R1+0x328] ;  /* 0x0003280001167983 */ /* 0x000ea40000300800 */
[----:B------:R-:W2:Y:S01]  /*24dc0*/  LDL.LU R23, [R1+0x32c] ;  /* 0x00032c0001177983 */ /* 0x000ea20000300800 */
[----:B------:R-:W2:Y:S01]  /*24dd0*/  LDL.LU R16, [R1+0x3274] ;  /* 0x0032740001107983 */ /* 0x000ea20000300800 */
[----:B------:R-:W2:Y:S02]  /*24de0*/  LDL.LU R17, [R1+0x3270] ;  /* 0x0032700001117983 */ /* 0x000ea40000300800 */
[----:B------:R0:W-:Y:S02]  /*24df0*/  STL.64 [R1+0x31e0], R14 ;  /* 0x0031e00e01007387 */ /* 0x0001e40000100a00 */
[----:B------:R-:W2:Y:S01]  /*24e00*/  LDL.LU R4, [R1+0x380] ;  /* 0x0003800001047983 */ /* 0x000ea20000300800 */
[----:B------:R-:W2:Y:S01]  /*24e10*/  LDL.LU R5, [R1+0x384] ;  /* 0x0003840001057983 */ /* 0x000ea20000300800 */
[----:B------:R-:W2:Y:S02]  /*24e20*/  LDL.LU R6, [R1+0x388] ;  /* 0x0003880001067983 */ /* 0x000ea40000300800 */
[----:B------:R-:W2:Y:S02]  /*24e30*/  LDL.LU R7, [R1+0x38c] ;  /* 0x00038c0001077983 */ /* 0x000ea40000300800 */
[----:B--2---:R-:W-:Y:S01]  /*24e40*/  STL.64 [R1+0x3230], R6 ;  /* 0x0032300601007387 */ /* 0x004fe20000100a00 */
[----:B------:R1:W-:Y:S02]  /*24e50*/  STL.64 [R1+0x3228], R4 ;  /* 0x0032280401007387 */ /* 0x0003e40000100a00 */
[----:B------:R-:W2:Y:S02]  /*24e60*/  LDL.LU R8, [R1+0x390] ;  /* 0x0003900001087983 */ /* 0x000ea40000300800 */
[----:B------:R-:W2:Y:S01]  /*24e70*/  LDL.LU R9, [R1+0x394] ;  /* 0x0003940001097983 */ /* 0x000ea20000300800 */
[----:B------:R-:W2:Y:S01]  /*24e80*/  LDL.LU R10, [R1+0x398] ;  /* 0x00039800010a7983 */ /* 0x000ea20000300800 */
[----:B------:R-:W2:Y:S02]  /*24e90*/  LDL.LU R11, [R1+0x39c] ;  /* 0x00039c00010b7983 */ /* 0x000ea40000300800 */
[----:B0-----:R-:W-:-:S02]  /*24ea0*/  IMAD.MOV.U32 R14, RZ, RZ, R27 ;  /* 0x000000ffff0e7224 */ /* 0x001fc400078e001b */
[----:B------:R-:W-:Y:S02]  /*24eb0*/  IMAD.MOV.U32 R15, RZ, RZ, R26 ;  /* 0x000000ffff0f7224 */ /* 0x000fe400078e001a */
[----:B----4-:R-:W-:Y:S02]  /*24ec0*/  IMAD.MOV.U32 R26, RZ, RZ, R18 ;  /* 0x000000ffff1a7224 */ /* 0x010fe400078e0012 */
[----:B------:R-:W-:Y:S01]  /*24ed0*/  IMAD.MOV.U32 R27, RZ, RZ, R19 ;  /* 0x000000ffff1b7224 */ /* 0x000fe200078e0013 */
[----:B--2---:R0:W-:Y:S01]  /*24ee0*/  STL.64 [R1+0x3240], R10 ;  /* 0x0032400a01007387 */ /* 0x0041e20000100a00 */
[----:B------:R2:W-:Y:S02]  /*24ef0*/  STL.64 [R1+0x3238], R8 ;  /* 0x0032380801007387 */ /* 0x0005e40000100a00 */
[----:B------:R-:W4:Y:S02]  /*24f00*/  LDL.LU R18, [R1+0x326c] ;  /* 0x00326c0001127983 */ /* 0x000f240000300800 */
[----:B------:R-:W4:Y:S01]  /*24f10*/  LDL.LU R19, [R1+0x3268] ;  /* 0x0032680001137983 */ /* 0x000f220000300800 */
[----:B------:R-:W-:Y:S01]  /*24f20*/  STL.64 [R1+0x3248], R26 ;  /* 0x0032481a01007387 */ /* 0x000fe20000100a00 */
[----:B-1----:R-:W2:Y:S02]  /*24f30*/  LDL.LU R4, [R1+0x3a0] ;  /* 0x0003a00001047983 */ /* 0x002ea40000300800 */
[----:B------:R-:W2:Y:S02]  /*24f40*/  LDL.LU R5, [R1+0x3a4] ;  /* 0x0003a40001057983 */ /* 0x000ea40000300800 */
[----:B------:R-:W2:Y:S01]  /*24f50*/  LDL.LU R6, [R1+0x3a8] ;  /* 0x0003a80001067983 */ /* 0x000ea20000300800 */
[----:B------:R-:W2:Y:S01]  /*24f60*/  LDL.LU R7, [R1+0x3ac] ;  /* 0x0003ac0001077983 */ /* 0x000ea20000300800 */
[----:B0-----:R-:W-:-:S02]  /*24f70*/  IMAD.MOV.U32 R10, RZ, RZ, R29 ;  /* 0x000000ffff0a7224 */ /* 0x001fc400078e001d */
[----:B------:R-:W-:Y:S01]  /*24f80*/  IMAD.MOV.U32 R11, RZ, RZ, R28 ;  /* 0x000000ffff0b7224 */ /* 0x000fe200078e001c */
[----:B--2---:R3:W-:Y:S01]  /*24f90*/  STL.64 [R1+0x3258], R6 ;  /* 0x0032580601007387 */ /* 0x0047e20000100a00 */
[----:B------:R-:W-:Y:S03]  /*24fa0*/  STL.64 [R1+0x3250], R4 ;  /* 0x0032500401007387 */ /* 0x000fe60000100a00 */
[----:B------:R0:W-:Y:S02]  /*24fb0*/  STL.64 [R1+0x3260], R10 ;  /* 0x0032600a01007387 */ /* 0x0001e40000100a00 */
[----:B------:R-:W4:Y:S01]  /*24fc0*/  LDL.LU R8, [R1+0x3c0] ;  /* 0x0003c00001087983 */ /* 0x000f220000300800 */
[----:B------:R-:W4:Y:S01]  /*24fd0*/  LDL.LU R9, [R1+0x3c4] ;  /* 0x0003c40001097983 */ /* 0x000f220000300800 */
[----:B---3--:R-:W-:-:S03]  /*24fe0*/  IMAD.MOV.U32 R7, RZ, RZ, R24 ;  /* 0x000000ffff077224 */ /* 0x008fc600078e0018 */
[----:B0-----:R-:W4:Y:S01]  /*24ff0*/  LDL.LU R10, [R1+0x3c8] ;  /* 0x0003c800010a7983 */ /* 0x001f220000300800 */
[----:B------:R-:W4:Y:S02]  /*25000*/  LDL.LU R11, [R1+0x3cc] ;  /* 0x0003cc00010b7983 */ /* 0x000f240000300800 */
[----:B------:R-:W-:Y:S02]  /*25010*/  IMAD.MOV.U32 R6, RZ, RZ, R25 ;  /* 0x000000ffff067224 */ /* 0x000fe400078e0019 */
[----:B------:R-:W2:Y:S01]  /*25020*/  LDL.LU R24, [R1+0x3b0] ;  /* 0x0003b00001187983 */ /* 0x000ea20000300800 */
[----:B------:R-:W2:Y:S01]  /*25030*/  LDL.LU R25, [R1+0x3b4] ;  /* 0x0003b40001197983 */ /* 0x000ea20000300800 */
[----:B------:R-:W2:Y:S02]  /*25040*/  LDL.LU R26, [R1+0x3b8] ;  /* 0x0003b800011a7983 */ /* 0x000ea40000300800 */
[----:B------:R-:W2:Y:S02]  /*25050*/  LDL.LU R27, [R1+0x3bc] ;  /* 0x0003bc00011b7983 */ /* 0x000ea40000300800 */
[----:B------:R-:W-:Y:S01]  /*25060*/  STL.64 [R1+0x31f8], R14 ;  /* 0x0031f80e01007387 */ /* 0x000fe20000100a00 */
[----:B------:R-:W-:Y:S01]  /*25070*/  STL.64 [R1+0x31a8], R22 ;  /* 0x0031a81601007387 */ /* 0x000fe20000100a00 */
[----:B------:R0:W-:Y:S03]  /*25080*/  STL.64 [R1+0x31a0], R20 ;  /* 0x0031a01401007387 */ /* 0x0001e60000100a00 */
[----:B0-----:R-:W3:Y:S01]  /*25090*/  LDL.LU R20, [R1+0x330] ;  /* 0x0003300001147983 */ /* 0x001ee20000300800 */
[----:B------:R-:W3:Y:S02]  /*250a0*/  LDL.LU R21, [R1+0x334] ;  /* 0x0003340001157983 */ /* 0x000ee40000300800 */
[----:B------:R-:W2:Y:S02]  /*250b0*/  LDL.LU R22, [R1+0x338] ;  /* 0x0003380001167983 */ /* 0x000ea40000300800 */
[----:B------:R-:W2:Y:S01]  /*250c0*/  LDL.LU R23, [R1+0x33c] ;  /* 0x00033c0001177983 */ /* 0x000ea20000300800 */
[----:B------:R-:W3:Y:S01]  /*250d0*/  LDL.LU R12, [R1+0x370] ;  /* 0x00037000010c7983 */ /* 0x000ee20000300800 */
[----:B------:R-:W4:Y:S02]  /*250e0*/  LDL.LU R13, [R1+0x374] ;  /* 0x00037400010d7983 */ /* 0x000f240000300800 */
[----:B------:R-:W4:Y:S02]  /*250f0*/  LDL.LU R14, [R1+0x378] ;  /* 0x00037800010e7983 */ /* 0x000f240000300800 */
[----:B------:R-:W4:Y:S01]  /*25100*/  LDL.LU R15, [R1+0x37c] ;  /* 0x00037c00010f7983 */ /* 0x000f220000300800 */
        /* <DEDUP_REMOVED lines=12> */
[C---:B----4-:R-:W-:Y:S01]  /*251d0*/  HMMA.16816.F32.BF16 R4, R16.reuse, R6, R8 ;  /* 0x000000061004723c */ /* 0x050fe20000041808 */
[----:B---3--:R-:W-:Y:S01]  /*251e0*/  STL.64 [R1+0x31f0], R22 ;  /* 0x0031f01601007387 */ /* 0x008fe20000100a00 */
[----:B--2---:R0:W-:Y:S03]  /*251f0*/  STL.64 [R1+0x31e8], R20 ;  /* 0x0031e81401007387 */ /* 0x0041e60000100a00 */
[----:B0-----:R-:W2:Y:S01]  /*25200*/  LDL.LU R20, [R1+0x360] ;  /* 0x0003600001147983 */ /* 0x001ea20000300800 */
[----:B------:R-:W2:Y:S02]  /*25210*/  LDL.LU R21, [R1+0x364] ;  /* 0x0003640001157983 */ /* 0x000ea40000300800 */
[----:B------:R-:W2:Y:S02]  /*25220*/  LDL.LU R22, [R1+0x368] ;  /* 0x0003680001167983 */ /* 0x000ea40000300800 */
[----:B------:R-:W2:Y:S01]  /*25230*/  LDL.LU R23, [R1+0x36c] ;  /* 0x00036c0001177983 */ /* 0x000ea20000300800 */
[----:B------:R-:W3:Y:S11]  /*25240*/  LDL.LU.64 R10, [R1+0x3260] ;  /* 0x00326000010a7983 */ /* 0x000ef60000300a00 */
[----:B------:R-:W-:Y:S01]  /*25250*/  @!UPT UIADD3 URZ, URZ, URZ, URZ ;  /* 0x0000003f3f3ff290 */ /* 0x000fe2000fffe03f */
[----:B------:R-:W-:Y:S02]  /*25260*/  STL.64 [R1+0x3c0], R4 ;  /* 0x0003c00401007387 */ /* 0x000fe40000100a00 */
[----:B------:R0:W-:Y:S02]  /*25270*/  STL.64 [R1+0x3c8], R6 ;  /* 0x0003c80601007387 */ /* 0x0001e40000100a00 */
[----:B0-----:R-:W4:Y:S01]  /*25280*/  LDL.LU.64 R6, [R1+0x3258] ;  /* 0x0032580001067983 */ /* 0x001f220000300a00 */
[----:B------:R-:W4:Y:S01]  /*25290*/  LDL.LU.64 R4, [R1+0x3250] ;  /* 0x0032500001047983 */ /* 0x000f220000300a00 */
[C---:B---3--:R-:W-:Y:S02]  /*252a0*/  HMMA.16816.F32.BF16 R8, R16.reuse, R10, R24 ;  /* 0x0000000a1008723c */ /* 0x048fe40000041818 */
[----:B------:R-:W4:Y:S11]  /*252b0*/  LDL.LU.64 R26, [R1+0x3248] ;  /* 0x00324800011a7983 */ /* 0x000f360000300a00 */
[----:B------:R-:W-:Y:S10]  /*252c0*/  @!UPT UIADD3 URZ, URZ, URZ, URZ ;  /* 0x0000003f3f3ff290 */ /* 0x000ff4000fffe03f */
[----:B------:R-:W-:Y:S01]  /*252d0*/  STL.64 [R1+0x3b0], R8 ;  /* 0x0003b00801007387 */ /* 0x000fe20000100a00 */
[----:B------:R0:W-:Y:S03]  /*252e0*/  STL.64 [R1+0x3b8], R10 ;  /* 0x0003b80a01007387 */ /* 0x0001e60000100a00 */
[----:B0-----:R-:W3:Y:S01]  /*252f0*/  LDL.LU.64 R10, [R1+0x3240] ;  /* 0x00324000010a7983 */ /* 0x001ee20000300a00 */
[----:B------:R-:W3:Y:S01]  /*25300*/  LDL.LU.64 R8, [R1+0x3238] ;  /* 0x0032380001087983 */ /* 0x000ee20000300a00 */
[C---:B----4-:R-:W-:Y:S02]  /*25310*/  HMMA.16816.F32.BF16 R24, R16.reuse, R26, R4 ;  /* 0x0000001a1018723c */ /* 0x050fe40000041804 */
[----:B------:R-:W4:Y:S01]  /*25320*/  LDL.LU.64 R6, [R1+0x3230] ;  /* 0x0032300001067983 */ /* 0x000f220000300a00 */
[----:B------:R-:W4:Y:S11]  /*25330*/  LDL.LU.64 R4, [R1+0x3228] ;  /* 0x0032280001047983 */ /* 0x000f360000300a00 */
[----:B------:R-:W-:Y:S09]  /*25340*/  @!UPT UIADD3 URZ, URZ, URZ, URZ ;  /* 0x0000003f3f3ff290 */ /* 0x000ff2000fffe03f */
[----:B------:R-:W-:Y:S01]  /*25350*/  STL.64 [R1+0x3a0], R24 ;  /* 0x0003a01801007387 */ /* 0x000fe20000100a00 */
[----:B------:R0:W-:Y:S03]  /*25360*/  STL.64 [R1+0x3a8], R26 ;  /* 0x0003a81a01007387 */ /* 0x0001e60000100a00 */
[----:B0-----:R-:W3:Y:S02]  /*25370*/  LDL.LU.64 R26, [R1+0x3220] ;  /* 0x00322000011a7983 */ /* 0x001ee40000300a00 */
[C---:B---3--:R-:W-:Y:S11]  /*25380*/  HMMA.16816.F32.BF16 R8, R16.reuse, R26, R8 ;  /* 0x0000001a1008723c */ /* 0x048ff60000041808 */
[----:B------:R-:W-:Y:S11]  /*25390*/  @!UPT UIADD3 URZ, URZ, URZ, URZ ;  /* 0x0000003f3f3ff290 */ /* 0x000ff6000fffe03f */
[----:B------:R-:W-:Y:S01]  /*253a0*/  @!UPT UIADD3 URZ, URZ, URZ, URZ ;  /* 0x0000003f3f3ff290 */ /* 0x000fe2000fffe03f */
[----:B------:R-:W-:Y:S01]  /*253b0*/  STL.64 [R1+0x390], R8 ;  /* 0x0003900801007387 */ /* 0x000fe20000100a00 */
[----:B------:R0:W-:Y:S03]  /*253c0*/  STL.64 [R1+0x398], R10 ;  /* 0x0003980a01007387 */ /* 0x0001e60000100a00 */
[----:B0-----:R-:W4:Y:S01]  /*253d0*/  LDL.LU.64 R10, [R1+0x3218] ;  /* 0x00321800010a7983 */ /* 0x001f220000300a00 */
[----:B------:R-:W3:Y:S02]  /*253e0*/  LDL.LU.64 R8, [R1+0x3210] ;  /* 0x0032100001087983 */ /* 0x000ee40000300a00 */
[----:B------:R-:W-:Y:S01]  /*253f0*/  STL.64 [R1+0x3118], R26 ;  /* 0x0031181a01007387 */ /* 0x000fe20000100a00 */
[C---:B----4-:R-:W-:Y:S11]  /*25400*/  HMMA.16816.F32.BF16 R4, R16.reuse, R10, R4 ;  /* 0x0000000a1004723c */ /* 0x050ff60000041804 */
[----:B------:R-:W-:Y:S11]  /*25410*/  @!UPT UIADD3 URZ, URZ, URZ, URZ ;  /* 0x0000003f3f3ff290 */ /* 0x000ff6000fffe03f */
[----:B------:R-:W-:Y:S01]  /*25420*/  @!UPT UIADD3 URZ, URZ, URZ, URZ ;  /* 0x0000003f3f3ff290 */ /* 0x000fe2000fffe03f */
[----:B------:R-:W-:Y:S01]  /*25430*/  STL.64 [R1+0x380], R4 ;  /* 0x0003800401007387 */ /* 0x000fe20000100a00 */
[----:B------:R0:W-:Y:S03]  /*25440*/  STL.64 [R1+0x388], R6 ;  /* 0x0003880601007387 */ /* 0x0001e60000100a00 */
[----:B0-----:R-:W4:Y:S01]  /*25450*/  LDL.LU.64 R6, [R1+0x3208] ;  /* 0x0032080001067983 */ /* 0x001f220000300a00 */
[----:B------:R-:W2:Y:S02]  /*25460*/  LDL.LU.64 R4, [R1+0x3200] ;  /* 0x0032000001047983 */ /* 0x000ea40000300a00 */
[----:B---3--:R-:W-:Y:S02]  /*25470*/  IMAD.MOV.U32 R27, RZ, RZ, R8 ;  /* 0x000000ffff1b7224 */ /* 0x008fe400078e0008 */
[----:B------:R0:W-:Y:S02]  /*25480*/  STL.64 [R1+0x30e8], R10 ;  /* 0x0030e80a01007387 */ /* 0x0001e40000100a00 */
[----:B------:R-:W-:Y:S01]  /*25490*/  IMAD.MOV.U32 R26, RZ, RZ, R9 ;  /* 0x000000ffff1a7224 */ /* 0x000fe200078e0009 */
[----:B------:R-:W3:Y:S01]  /*254a0*/  LDL.LU R8, [R1+0x300] ;  /* 0x0003000001087983 */ /* 0x000ee20000300800 */
[----:B------:R-:W3:Y:S03]  /*254b0*/  LDL.LU R9, [R1+0x304] ;  /* 0x0003040001097983 */ /* 0x000ee60000300800 */
[----:B0-----:R-:W3:Y:S01]  /*254c0*/  LDL.LU R10, [R1+0x308] ;  /* 0x00030800010a7983 */ /* 0x001ee20000300800 */
[----:B------:R-:W3:Y:S01]  /*254d0*/  LDL.LU R11, [R1+0x30c] ;  /* 0x00030c00010b7983 */ /* 0x000ee20000300800 */
[C---:B----4-:R-:W-:Y:S11]  /*254e0*/  HMMA.16816.F32.BF16 R12, R16.reuse, R6, R12 ;  /* 0x00000006100c723c */ /* 0x050ff6000004180c */
[----:B------:R-:W-:Y:S11]  /*254f0*/  @!UPT UIADD3 URZ, URZ, URZ, URZ ;  /* 0x0000003f3f3ff290 */ /* 0x000ff6000fffe03f */
[----:B------:R-:W-:Y:S01]  /*25500*/  @!UPT UIADD3 URZ, URZ, URZ, URZ ;  /* 0x0000003f3f3ff290 */ /* 0x000fe2000fffe03f */
[----:B------:R-:W-:Y:S01]  /*25510*/  STL.64 [R1+0x370], R12 ;  /* 0x0003700c01007387 */ /* 0x000fe20000100a00 */
[----:B------:R0:W-:Y:S03]  /*25520*/  STL.64 [R1+0x378], R14 ;  /* 0x0003780e01007387 */ /* 0x0001e60000100a00 */
[----:B0-----:R-:W2:Y:S01]  /*25530*/  LDL.LU.64 R14, [R1+0x31f8] ;  /* 0x0031f800010e7983 */ /* 0x001ea20000300a00 */
[----:B------:R-:W-:Y:S01]  /*25540*/  STL.64 [R1+0x3130], R6 ;  /* 0x0031300601007387 */ /* 0x000fe20000100a00 */
        /* <DEDUP_REMOVED lines=28> */
[----:B--2---:R-:W-:Y:S02]  /*25710*/  HMMA.16816.F32.BF16 R12, R16, R14, R20 ;  /* 0x0000000e100c723c */ /* 0x004fe40000041814 */
[----:B------:R-:W2:Y:S01]  /*25720*/  LDL.LU.64 R22, [R1+0x3190] ;  /* 0x0031900001167983 */ /* 0x000ea20000300a00 */
[----:B------:R-:W2:Y:S11]  /*25730*/  LDL.LU.64 R20, [R1+0x3188] ;  /* 0x0031880001147983 */ /* 0x000eb60000300a00 */
[----:B------:R-:W-:Y:S09]  /*25740*/  @!UPT UIADD3 URZ, URZ, URZ, URZ ;  /* 0x0000003f3f3ff290 */ /* 0x000ff2000fffe03f */
[----:B------:R-:W-:Y:S01]  /*25750*/  STL.64 [R1+0x6d0], R12 ;  /* 0x0006d00c01007387 */ /* 0x000fe20000100a00 */
[----:B------:R0:W-:Y:S03]  /*25760*/  STL.64 [R1+0x6d8], R14 ;  /* 0x0006d80e01007387 */ /* 0x0001e60000100a00 */
[----:B0-----:R-:W4:Y:S01]  /*25770*/  LDL.LU.64 R14, [R1+0x3180] ;  /* 0x00318000010e7983 */ /* 0x001f220000300a00 */
[----:B------:R-:W4:Y:S02]  /*25780*/  LDL.LU.64 R12, [R1+0x3178] ;  /* 0x00317800010c7983 */ /* 0x000f240000300a00 */
[----:B------:R-:W-:Y:S02]  /*25790*/  IMAD.MOV.U32 R6, RZ, RZ, R5 ;  /* 0x000000ffff067224 */ /* 0x000fe400078e0005 */
[----:B------:R-:W-:-:S07]  /*257a0*/  IMAD.MOV.U32 R7, RZ, RZ, R4 ;  /* 0x000000ffff077224 */ /* 0x000fce00078e0004 */
[C---:B----4-:R-:W-:Y:S01]  /*257b0*/  HMMA.16816.F32.BF16 R4, R16.reuse, R6, R12 ;  /* 0x000000061004723c */ /* 0x050fe2000004180c */
[----:B------:R-:W2:Y:S07]  /*257c0*/  LDL.LU.64 R14, [R1+0x3170] ;  /* 0x00317000010e7983 */ /* 0x000eae0000300a00 */
[C---:B---3--:R-:W-:Y:S11]  /*257d0*/  HMMA.16816.F32.BF16 R24, R16.reuse, R26, R8 ;  /* 0x0000001a1018723c */ /* 0x048ff60000041808 */
[----:B------:R-:W-:Y:S04]  /*257e0*/  @!UPT UIADD3 URZ, URZ, URZ, URZ ;  /* 0x0000003f3f3ff290 */ /* 0x000fe8000fffe03f */
[----:B------:R-:W-:Y:S01]  /*257f0*/  STL.64 [R1+0x6c0], R4 ;  /* 0x0006c00401007387 */ /* 0x000fe20000100a00 */
[----:B------:R2:W-:Y:S02]  /*25800*/  STL.64 [R1+0x6c8], R6 ;  /* 0x0006c80601007387 */ /* 0x0005e40000100a00 */
[----:B------:R-:W3:Y:S05]  /*25810*/  LDL.LU R8, [R1+0x290] ;  /* 0x0002900001087983 */ /* 0x000eea0000300800 */
[----:B------:R0:W-:Y:S01]  /*25820*/  STL.64 [R1+0x360], R24 ;  /* 0x0003601801007387 */ /* 0x0001e20000100a00 */
[----:B------:R1:W-:Y:S01]  /*25830*/  STL.64 [R1+0x368], R26 ;  /* 0x0003681a01007387 */ /* 0x0003e20000100a00 */
[----:B--2---:R-:W-:Y:S03]  /*25840*/  HMMA.16816.F32.BF16 R4, R16, R14, R20 ;  /* 0x0000000e1004723c */ /* 0x004fe60000041814 */
[----:B------:R-:W2:Y:S11]  /*25850*/  LDSM.16.MT88.4 R12, [R3+0x4280] ;  /* 0x00428000030c783b */ /* 0x000eb60000004200 */
[----:B------:R-:W-:Y:S09]  /*25860*/  @!UPT UIADD3 URZ, URZ, URZ, URZ ;  /* 0x0000003f3f3ff290 */ /* 0x000ff2000fffe03f */
[----:B------:R4:W-:Y:S01]  /*25870*/  STL.64 [R1+0x350], R4 ;  /* 0x0003500401007387 */ /* 0x0009e20000100a00 */
[----:B------:R3:W-:Y:S02]  /*25880*/  STL.64 [R1+0x358], R6 ;  /* 0x0003580601007387 */ /* 0x0007e40000100a00 */
[----:B------:R-:W2:Y:S02]  /*25890*/  LDL.LU R9, [R1+0x294] ;  /* 0x0002940001097983 */ /* 0x000ea40000300800 */
[----:B------:R-:W2:Y:S01]  /*258a0*/  LDL.LU R10, [R1+0x298] ;  /* 0x00029800010a7983 */ /* 0x000ea20000300800 */
[----:B------:R-:W2:Y:S01]  /*258b0*/  LDL.LU R11, [R1+0x29c] ;  /* 0x00029c00010b7983 */ /* 0x000ea20000300800 */
[----:B0-----:R-:W2:Y:S02]  /*258c0*/  LDL.LU R24, [R1+0x2b0] ;  /* 0x0002b00001187983 */ /* 0x001ea40000300800 */
[----:B------:R-:W2:Y:S02]  /*258d0*/  LDL.LU R25, [R1+0x2b4] ;  /* 0x0002b40001197983 */ /* 0x000ea40000300800 */
[----:B-1----:R-:W2:Y:S01]  /*258e0*/  LDL.LU R26, [R1+0x2b8] ;  /* 0x0002b800011a7983 */ /* 0x002ea20000300800 */
[----:B------:R-:W2:Y:S04]  /*258f0*/  LDL.LU R27, [R1+0x2bc] ;  /* 0x0002bc00011b7983 */ /* 0x000ea80000300800 */
[----:B----4-:R-:W4:Y:S01]  /*25900*/  LDL.LU R4, [R1+0x2d0] ;  /* 0x0002d00001047983 */ /* 0x010f220000300800 */
[----:B------:R-:W4:Y:S02]  /*25910*/  LDL.LU R5, [R1+0x2d4] ;  /* 0x0002d40001057983 */ /* 0x000f240000300800 */
[----:B---3--:R-:W3:Y:S02]  /*25920*/  LDL.LU R6, [R1+0x2d8] ;  /* 0x0002d80001067983 */ /* 0x008ee40000300800 */
[----:B------:R-:W3:Y:S02]  /*25930*/  LDL.LU R7, [R1+0x2dc] ;  /* 0x0002dc0001077983 */ /* 0x000ee40000300800 */
[----:B---3--:R-:W-:Y:S01]  /*25940*/  STL.64 [R1+0x3150], R6 ;  /* 0x0031500601007387 */ /* 0x008fe20000100a00 */
[----:B----4-:R0:W-:Y:S03]  /*25950*/  STL.64 [R1+0x3148], R4 ;  /* 0x0031480401007387 */ /* 0x0101e60000100a00 */
[----:B0-----:R-:W3:Y:S01]  /*25960*/  LDL.LU R4, [R1+0x2e0] ;  /* 0x0002e00001047983 */ /* 0x001ee20000300800 */
[----:B------:R-:W3:Y:S02]  /*25970*/  LDL.LU R5, [R1+0x2e4] ;  /* 0x0002e40001057983 */ /* 0x000ee40000300800 */
[----:B------:R-:W4:Y:S02]  /*25980*/  LDL.LU R6, [R1+0x2e8] ;  /* 0x0002e80001067983 */ /* 0x000f240000300800 */
[----:B------:R-:W4:Y:S02]  /*25990*/  LDL.LU R7, [R1+0x2ec] ;  /* 0x0002ec0001077983 */ /* 0x000f240000300800 */
[----:B----4-:R-:W-:Y:S01]  /*259a0*/  STL.64 [R1+0x3168], R6 ;  /* 0x0031680601007387 */ /* 0x010fe20000100a00 */
[----:B---3--:R0:W-:Y:S03]  /*259b0*/  STL.64 [R1+0x3160], R4 ;  /* 0x0031600401007387 */ /* 0x0081e60000100a00 */
[----:B0-----:R-:W3:Y:S01]  /*259c0*/  LDL.LU R4, [R1+0x6a0] ;  /* 0x0006a00001047983 */ /* 0x001ee20000300800 */
[----:B------:R-:W3:Y:S02]  /*259d0*/  LDL.LU R5, [R1+0x6a4] ;  /* 0x0006a40001057983 */ /* 0x000ee40000300800 */
[----:B------:R-:W3:Y:S02]  /*259e0*/  LDL.LU R6, [R1+0x6a8] ;  /* 0x0006a80001067983 */ /* 0x000ee40000300800 */
[----:B------:R-:W3:Y:S01]  /*259f0*/  LDL.LU R7, [R1+0x6ac] ;  /* 0x0006ac0001077983 */ /* 0x000ee20000300800 */
[----:B--2---:R0:W-:Y:S01]  /*25a00*/  STL.64 [R1+0x3128], R26 ;  /* 0x0031281a01007387 */ /* 0x0041e20000100a00 */
[----:B------:R-:W-:Y:S03]  /*25a10*/  STL.64 [R1+0x3120], R24 ;  /* 0x0031201801007387 */ /* 0x000fe60000100a00 */
[----:B0-----:R-:W2:Y:S01]  /*25a20*/  LDL.64 R26, [R1+0x28] ;  /* 0x00002800011a7983 */ /* 0x001ea20000100a00 */
[----:B------:R0:W-:Y:S02]  /*25a30*/  STL.64 [R1+0x30f8], R10 ;  /* 0x0030f80a01007387 */ /* 0x0001e40000100a00 */
[----:B------:R-:W-:Y:S01]  /*25a40*/  STL.64 [R1+0x30f0], R8 ;  /* 0x0030f00801007387 */ /* 0x000fe20000100a00 */
[----:B0-----:R-:W4:Y:S04]  /*25a50*/  LDL.64 R10, [R1+0x8] ;  /* 0x00000800010a7983 */ /* 0x001f280000100a00 */
[----:B----4-:R0:W-:Y:S04]  /*25a60*/  STL.64 [R1+0x3110], R10 ;  /* 0x0031100a01007387 */ /* 0x0101e80000100a00 */
[----:B0-----:R-:W4:Y:S01]  /*25a70*/  LDL.64 R10, [R1+0x18] ;  /* 0x00001800010a7983 */ /* 0x001f220000100a00 */
[----:B------:R-:W-:Y:S02]  /*25a80*/  STL [R1+0x3024], R12 ;  /* 0x0030240c01007387 */ /* 0x000fe40000100800 */
[----:B------:R-:W-:Y:S02]  /*25a90*/  STL [R1+0x3020], R13 ;  /* 0x0030200d01007387 */ /* 0x000fe40000100800 */
[----:B------:R-:W-:Y:S01]  /*25aa0*/  STL [R1+0x301c], R14 ;  /* 0x00301c0e01007387 */ /* 0x000fe20000100800 */
[----:B------:R0:W-:Y:S04]  /*25ab0*/  STL [R1+0x3018], R15 ;  /* 0x0030180f01007387 */ /* 0x0001e80000100800 */
[----:B0-----:R-:W2:Y:S01]  /*25ac0*/  LDL.64 R14, [R1+0x38] ;  /* 0x00003800010e7983 */ /* 0x001ea20000100a00 */
[----:B------:R-:W-:-:S02]  /*25ad0*/  IMAD.MOV.U32 R22, RZ, RZ, R2 ;  /* 0x000000ffff167224 */ /* 0x000fc400078e0002 */
[----:B------:R-:W-:-:S07]  /*25ae0*/  IMAD.MOV.U32 R23, RZ, RZ, R0 ;  /* 0x000000ffff177224 */ /* 0x000fce00078e0000 */
[C---:B---3--:R-:W-:Y:S01]  /*25af0*/  HMMA.16816.F32.BF16 R20, R16.reuse, R22, R4 ;  /* 0x000000161014723c */ /* 0x048fe20000041804 */
[----:B--2---:R0:W-:Y:S01]  /*25b00*/  STL.64 [R1+0x30e0], R14 ;  /* 0x0030e00e01007387 */ /* 0x0041e20000100a00 */
[----:B------:R-:W2:Y:S02]  /*25b10*/  LDL.LU R12, [R1+0x280] ;  /* 0x00028000010c7983 */ /* 0x000ea40000300800 */
[----:B------:R-:W2:Y:S01]  /*25b20*/  LDL.LU R13, [R1+0x284] ;  /* 0x00028400010d7983 */ /* 0x000ea20000300800 */
[----:B0-----:R-:W3:Y:S01]  /*25b30*/  LDL.LU R14, [R1+0x288] ;  /* 0x00028800010e7983 */ /* 0x001ee20000300800 */
[----:B------:R-:W3:Y:S03]  /*25b40*/  LDL.LU R15, [R1+0x28c] ;  /* 0x00028c00010f7983 */ /* 0x000ee60000300800 */
[----:B---3--:R-:W-:Y:S01]  /*25b50*/  STL.64 [R1+0x3108], R14 ;  /* 0x0031080e01007387 */ /* 0x008fe20000100a00 */
[----:B--2---:R0:W-:Y:S03]  /*25b60*/  STL.64 [R1+0x3100], R12 ;  /* 0x0031000c01007387 */ /* 0x0041e60000100a00 */
[----:B0-----:R-:W2:Y:S01]  /*25b70*/  LDL.LU R12, [R1+0x2a0] ;  /* 0x0002a000010c7983 */ /* 0x001ea20000300800 */
[----:B------:R-:W2:Y:S02]  /*25b80*/  LDL.LU R13, [R1+0x2a4] ;  /* 0x0002a400010d7983 */ /* 0x000ea40000300800 */
[----:B------:R-:W2:Y:S02]  /*25b90*/  LDL.LU R14, [R1+0x2a8] ;  /* 0x0002a800010e7983 */ /* 0x000ea40000300800 */
[----:B------:R-:W2:Y:S01]  /*25ba0*/  LDL.LU R15, [R1+0x2ac] ;  /* 0x0002ac00010f7983 */ /* 0x000ea20000300800 */
[----:B------:R-:W3:Y:S01]  /*25bb0*/  LDL.LU.64 R6, [R1+0x3168] ;  /* 0x0031680001067983 */ /* 0x000ee20000300a00 */
[----:B------:R-:W3:Y:S03]  /*25bc0*/  LDL.LU.64 R4, [R1+0x3160] ;  /* 0x0031600001047983 */ /* 0x000ee60000300a00 */
[----:B------:R-:W-:Y:S02]  /*25bd0*/  STL.64 [R1+0x340], R20 ;  /* 0x0003401401007387 */ /* 0x000fe40000100a00 */
[----:B------:R0:W-:Y:S02]  /*25be0*/  STL.64 [R1+0x348], R22 ;  /* 0x0003481601007387 */ /* 0x0001e40000100a00 */
[----:B0-----:R-:W3:Y:S02]  /*25bf0*/  LDL.LU.64 R22, [R1+0x3158] ;  /* 0x0031580001167983 */ /* 0x001ee40000300a00 */
[----:B---3--:R-:W-:Y:S02]  /*25c00*/  HMMA.16816.F32.BF16 R16, R16, R22, R4 ;  /* 0x000000161010723c */ /* 0x008fe40000041804 */
[----:B------:R-:W3:Y:S01]  /*25c10*/  LDL.LU.64 R6, [R1+0x3150] ;  /* 0x0031500001067983 */ /* 0x000ee20000300a00 */
[----:B------:R-:W3:Y:S02]  /*25c20*/  LDL.LU.64 R4, [R1+0x3148] ;  /* 0x0031480001047983 */ /* 0x000ee40000300a00 */
[----:B------:R-:W3:Y:S02]  /*25c30*/  LDL.LU.64 R22, [R1+0x3140] ;  /* 0x0031400001167983 */ /* 0x000ee40000300a00 */
[----:B------:R-:W3:Y:S02]  /*25c40*/  LDL.LU.64 R20, [R1+0x3138] ;  /* 0x0031380001147983 */ /* 0x000ee40000300a00 */
[----:B------:R-:W-:Y:S11]  /*25c50*/  IMAD.MOV.U32 R2, RZ, RZ, R27 ;  /* 0x000000ffff027224 */ /* 0x000ff600078e001b */
[----:B------:R-:W-:Y:S03]  /*25c60*/  @!UPT UIADD3 URZ, URZ, URZ, URZ ;  /* 0x0000003f3f3ff290 */ /* 0x000fe6000fffe03f */
[----:B------:R0:W-:Y:S01]  /*25c70*/  STL.64 [R1+0x330], R16 ;  /* 0x0003301001007387 */ /* 0x0001e20000100a00 */
[----:B------:R1:W-:Y:S03]  /*25c80*/  STL.64 [R1+0x338], R18 ;  /* 0x0003381201007387 */ /* 0x0003e60000100a00 */
        /* <DEDUP_REMOVED lines=10> */
[----:B-1----:R-:W3:Y:S01]  /*25d30*/  LDL.LU.64 R6, [R1+0x3130] ;  /* 0x0031300001067983 */ /* 0x002ee20000300a00 */
[----:B------:R-:W2:Y:S02]  /*25d40*/  LDL.LU.64 R26, [R1+0x3128] ;  /* 0x00312800011a7983 */ /* 0x000ea40000300a00 */
[----:B------:R-:W2:Y:S02]  /*25d50*/  LDL.LU.64 R24, [R1+0x3120] ;  /* 0x0031200001187983 */ /* 0x000ea40000300a00 */
[----:B------:R-:W-:Y:S01]  /*25d60*/  STL [R1+0x302c], R2 ;  /* 0x00302c0201007387 */ /* 0x000fe20000100800 */
[----:B------:R-:W-:Y:S01]  /*25d70*/  STL [R1+0x3028], R4 ;  /* 0x0030280401007387 */ /* 0x000fe20000100800 */
[----:B----4-:R-:W-:Y:S01]  /*25d80*/  IMAD.MOV.U32 R5, RZ, RZ, R11 ;  /* 0x000000ffff057224 */ /* 0x010fe200078e000b */
[C---:B--2---:R-:W-:Y:S11]  /*25d90*/  HMMA.16816.F32.BF16 R24, R20.reuse, R10, R24 ;  /* 0x0000000a1418723c */ /* 0x044ff60000041818 */
[----:B------:R-:W-:Y:S11]  /*25da0*/  @!UPT UIADD3 URZ, URZ, URZ, URZ ;  /* 0x0000003f3f3ff290 */ /* 0x000ff6000fffe03f */
[----:B------:R-:W-:Y:S01]  /*25db0*/  @!UPT UIADD3 URZ, URZ, URZ, URZ ;  /* 0x0000003f3f3ff290 */ /* 0x000fe2000fffe03f */
[----:B------:R0:W-:Y:S01]  /*25dc0*/  STL.64 [R1+0x310], R24 ;  /* 0x0003101801007387 */ /* 0x0001e20000100a00 */
[----:B------:R1:W-:Y:S02]  /*25dd0*/  STL.64 [R1+0x318], R26 ;  /* 0x0003181a01007387 */ /* 0x0003e40000100a00 */
[----:B0-----:R-:W-:Y:S01]  /*25de0*/  IMAD.MOV.U32 R24, RZ, RZ, R10 ;  /* 0x000000ffff187224 */ /* 0x001fe200078e000a */
[----:B-1----:R-:W2:Y:S01]  /*25df0*/  LDL.LU.64 R26, [R1+0x3118] ;  /* 0x00311800011a7983 */ /* 0x002ea20000300a00 */
[----:B------:R-:W4:Y:S02]  /*25e00*/  LDL.LU.64 R10, [R1+0x3110] ;  /* 0x00311000010a7983 */ /* 0x000f240000300a00 */
[----:B------:R-:W-:Y:S01]  /*25e10*/  STL [R1+0x3034], R5 ;  /* 0x0030340501007387 */ /* 0x000fe20000100800 */
[----:B------:R-:W-:Y:S01]  /*25e20*/  STL [R1+0x3030], R24 ;  /* 0x0030301801007387 */ /* 0x000fe20000100800 */
[----:B----4-:R-:W-:Y:S01]  /*25e30*/  HMMA.16816.F32.BF16 R12, R20, R10, R12 ;  /* 0x0000000a140c723c */ /* 0x010fe2000004180c */
[----:B------:R-:W-:-:S02]  /*25e40*/  IMAD.MOV.U32 R29, RZ, RZ, R10 ;  /* 0x000000ffff1d7224 */ /* 0x000fc400078e000a */
[----:B------:R-:W-:Y:S11]  /*25e50*/  IMAD.MOV.U32 R25, RZ, RZ, R11 ;  /* 0x000000ffff197224 */ /* 0x000ff600078e000b */
[----:B------:R-:W-:Y:S09]  /*25e60*/  @!UPT UIADD3 URZ, URZ, URZ, URZ ;  /* 0x0000003f3f3ff290 */ /* 0x000ff2000fffe03f */
[----:B------:R-:W-:Y:S01]  /*25e70*/  STL.64 [R1+0x300], R12 ;  /* 0x0003000c01007387 */ /* 0x000fe20000100a00 */
[----:B------:R0:W-:Y:S03]  /*25e80*/  STL.64 [R1+0x308], R14 ;  /* 0x0003080e01007387 */ /* 0x0001e60000100a00 */
[----:B0-----:R-:W4:Y:S01]  /*25e90*/  LDL.LU.64 R14, [R1+0x3108] ;  /* 0x00310800010e7983 */ /* 0x001f220000300a00 */
[----:B------:R-:W4:Y:S02]  /*25ea0*/  LDL.LU.64 R12, [R1+0x3100] ;  /* 0x00310000010c7983 */ /* 0x000f240000300a00 */
[----:B------:R-:W2:Y:S02]  /*25eb0*/  LDL.LU.64 R10, [R1+0x30f8] ;  /* 0x0030f800010a7983 */ /* 0x000ea40000300a00 */
[----:B------:R-:W2:Y:S01]  /*25ec0*/  LDL.LU.64 R8, [R1+0x30f0] ;  /* 0x0030f00001087983 */ /* 0x000ea20000300a00 */
[----:B------:R-:W-:Y:S01]  /*25ed0*/  STL [R1+0x303c], R25 ;  /* 0x00303c1901007387 */ /* 0x000fe20000100800 */
[----:B------:R-:W-:Y:S01]  /*25ee0*/  STL [R1+0x3038], R29 ;  /* 0x0030381d01007387 */ /* 0x000fe20000100800 */
[C---:B--2---:R-:W-:Y:S11]  /*25ef0*/  HMMA.16816.F32.BF16 R8, R20.reuse, R26, R8 ;  /* 0x0000001a1408723c */ /* 0x044ff60000041808 */
[----:B------:R-:W-:Y:S11]  /*25f00*/  @!UPT UIADD3 URZ, URZ, URZ, URZ ;  /* 0x0000003f3f3ff290 */ /* 0x000ff6000fffe03f */
[----:B------:R-:W-:Y:S01]  /*25f10*/  @!UPT UIADD3 URZ, URZ, URZ, URZ ;  /* 0x0000003f3f3ff290 */ /* 0x000fe2000fffe03f */
[----:B------:R-:W-:Y:S01]  /*25f20*/  STL.64 [R1+0x2f0], R8 ;  /* 0x0002f00801007387 */ /* 0x000fe20000100a00 */
[----:B------:R0:W-:Y:S03]  /*25f30*/  STL.64 [R1+0x2f8], R10 ;  /* 0x0002f80a01007387 */ /* 0x0001e60000100a00 */
[----:B0-----:R-:W4:Y:S01]  /*25f40*/  LDL.LU.64 R10, [R1+0x30e8] ;  /* 0x0030e800010a7983 */ /* 0x001f220000300a00 */
[----:B------:R0:W-:Y:S02]  /*25f50*/  STL.64 [R1+0x2fc8], R26 ;  /* 0x002fc81a01007387 */ /* 0x0001e40000100a00 */
[----:B------:R-:W3:Y:S02]  /*25f60*/  LDL.LU R24, [R1+0x270] ;  /* 0x0002700001187983 */ /* 0x000ee40000300800 */
[----:B------:R-:W3:Y:S01]  /*25f70*/  LDL.LU R25, [R1+0x274] ;  /* 0x0002740001197983 */ /* 0x000ee20000300800 */
        /* <DEDUP_REMOVED lines=8> */
[C---:B---3--:R-:W-:Y:S01]  /*26000*/  HMMA.16816.F32.BF16 R24, R20.reuse, R6, R24 ;  /* 0x000000061418723c */ /* 0x048fe20000041818 */
[----:B------:R2:W-:Y:S02]  /*26010*/  STL.64 [R1+0x2fc0], R10 ;  /* 0x002fc00a01007387 */ /* 0x0005e40000100a00 */
[----:B------:R0:W-:Y:S11]  /*26020*/  STL.64 [R1+0x2fb8], R6 ;  /* 0x002fb80601007387 */ /* 0x0001f60000100a00 */
[----:B------:R-:W-:Y:S09]  /*26030*/  @!UPT UIADD3 URZ, URZ, URZ, URZ ;  /* 0x0000003f3f3ff290 */ /* 0x000ff2000fffe03f */
[----:B------:R-:W-:Y:S01]  /*26040*/  STL.64 [R1+0x2d0], R24 ;  /* 0x0002d01801007387 */ /* 0x000fe20000100a00 */
[----:B------:R-:W-:Y:S01]  /*26050*/  STL.64 [R1+0x2d8], R26 ;  /* 0x0002d81a01007387 */ /* 0x000fe20000100a00 */
[C---:B--2---:R-:W-:Y:S01]  /*26060*/  HMMA.16816.F32.BF16 R8, R20.reuse, R14, R16 ;  /* 0x0000000e1408723c */ /* 0x044fe20000041810 */
[----:B0-----:R-:W-:Y:S02]  /*26070*/  IMAD.MOV.U32 R7, RZ, RZ, R14 ;  /* 0x000000ffff077224 */ /* 0x001fe400078e000e */
[----:B------:R-:W-:Y:S01]  /*26080*/  IMAD.MOV.U32 R6, RZ, RZ, R15 ;  /* 0x000000ffff067224 */ /* 0x000fe200078e000f */
[----:B------:R-:W0:Y:S11]  /*26090*/  LDSM.16.MT88.4 R16, [R3+0x4300] ;  /* 0x004300000310783b */ /* 0x000e360000004200 */
[----:B------:R-:W-:Y:S08]  /*260a0*/  @!UPT UIADD3 URZ, URZ, URZ, URZ ;  /* 0x0000003f3f3ff290 */ /* 0x000ff0000fffe03f */
[----:B------:R-:W-:Y:S01]  /*260b0*/  STL.64 [R1+0x6b0], R8 ;  /* 0x0006b00801007387 */ /* 0x000fe20000100a00 */
[----:B------:R-:W-:Y:S02]  /*260c0*/  STL.64 [R1+0x6b8], R10 ;  /* 0x0006b80a01007387 */ /* 0x000fe40000100a00 */
[----:B------:R1:W-:Y:S02]  /*260d0*/  STL.64 [R1+0x3070], R6 ;  /* 0x0030700601007387 */ /* 0x0003e40000100a00 */
[----:B------:R-:W2:Y:S01]  /*260e0*/  LDL.LU R4, [R1+0x630] ;  /* 0x0006300001047983 */ /* 0x000ea20000300800 */
[----:B------:R-:W2:Y:S04]  /*260f0*/  LDL.LU R5, [R1+0x634] ;  /* 0x0006340001057983 */ /* 0x000ea80000300800 */
[----:B-1----:R-:W3:Y:S01]  /*26100*/  LDL.LU R6, [R1+0x638] ;  /* 0x0006380001067983 */ /* 0x002ee20000300800 */
[----:B------:R-:W3:Y:S02]  /*26110*/  LDL.LU R7, [R1+0x63c] ;  /* 0x00063c0001077983 */ /* 0x000ee40000300800 */
[----:B------:R-:W4:Y:S02]  /*26120*/  LDL.LU R12, [R1+0x650] ;  /* 0x00065000010c7983 */ /* 0x000f240000300800 */
[----:B------:R-:W4:Y:S01]  /*26130*/  LDL.LU R13, [R1+0x654] ;  /* 0x00065400010d7983 */ /* 0x000f220000300800 */
[----:B------:R-:W2:Y:S01]  /*26140*/  LDL.LU R14, [R1+0x658] ;  /* 0x00065800010e7983 */ /* 0x000ea20000300800 */
[----:B------:R-:W2:Y:S02]  /*26150*/  LDL.LU R15, [R1+0x65c] ;  /* 0x00065c00010f7983 */ /* 0x000ea40000300800 */
[----:B------:R-:W3:Y:S02]  /*26160*/  LDL.LU R8, [R1+0x690] ;  /* 0x0006900001087983 */ /* 0x000ee40000300800 */
[----:B------:R-:W3:Y:S01]  /*26170*/  LDL.LU R9, [R1+0x694] ;  /* 0x0006940001097983 */ /* 0x000ee20000300800 */
[----:B------:R-:W3:Y:S01]  /*26180*/  LDL.LU R10, [R1+0x698] ;  /* 0x00069800010a7983 */ /* 0x000ee20000300800 */
[----:B------:R-:W3:Y:S03]  /*26190*/  LDL.LU R11, [R1+0x69c] ;  /* 0x00069c00010b7983 */ /* 0x000ee60000300800 */
[----:B--2---:R1:W-:Y:S01]  /*261a0*/  STL.64 [R1+0x30a0], R14 ;  /* 0x0030a00e01007387 */ /* 0x0043e20000100a00 */
[----:B----4-:R-:W-:Y:S03]  /*261b0*/  STL.64 [R1+0x3098], R12 ;  /* 0x0030980c01007387 */ /* 0x010fe60000100a00 */
[----:B-1----:R-:W2:Y:S04]  /*261c0*/  LDL.64 R14, [R1+0x128] ;  /* 0x00012800010e7983 */ /* 0x002ea80000100a00 */
[----:B--2---:R-:W-:Y:S01]  /*261d0*/  STL.64 [R1+0x30b0], R14 ;  /* 0x0030b00e01007387 */ /* 0x004fe20000100a00 */
[----:B---3--:R1:W-:Y:S02]  /*261e0*/  STL.64 [R1+0x3080], R6 ;  /* 0x0030800601007387 */ /* 0x0083e40000100a00 */
[----:B------:R-:W-:Y:S01]  /*261f0*/  STL.64 [R1+0x3078], R4 ;  /* 0x0030780401007387 */ /* 0x000fe20000100a00 */
[----:B-1----:R-:W2:Y:S04]  /*26200*/  LDL.64 R6, [R1+0x108] ;  /* 0x0001080001067983 */ /* 0x002ea80000100a00 */
[----:B--2---:R1:W-:Y:S04]  /*26210*/  STL.64 [R1+0x3090], R6 ;  /* 0x0030900601007387 */ /* 0x0043e80000100a00 */
[----:B-1----:R-:W2:Y:S04]  /*26220*/  LDL.64 R6, [R1+0x118] ;  /* 0x0001180001067983 */ /* 0x002ea80000100a00 */
[----:B--2---:R1:W-:Y:S01]  /*26230*/  STL.64 [R1+0x30a8], R6 ;  /* 0x0030a80601007387 */ /* 0x0043e20000100a00 */
[----:B------:R-:W2:Y:S02]  /*26240*/  LDL.LU R4, [R1+0x660] ;  /* 0x0006600001047983 */ /* 0x000ea40000300800 */
[----:B------:R-:W2:Y:S01]  /*26250*/  LDL.LU R5, [R1+0x664] ;  /* 0x0006640001057983 */ /* 0x000ea20000300800 */
[----:B-1----:R-:W3:Y:S01]  /*26260*/  LDL.LU R6, [R1+0x668] ;  /* 0x0006680001067983 */ /* 0x002ee20000300800 */
[----:B------:R-:W3:Y:S03]  /*26270*/  LDL.LU R7, [R1+0x66c] ;  /* 0x00066c0001077983 */ /* 0x000ee60000300800 */
[----:B---3--:R1:W-:Y:S01]  /*26280*/  STL.64 [R1+0x30c0], R6 ;  /* 0x0030c00601007387 */ /* 0x0083e20000100a00 */
[----:B--2---:R-:W-:Y:S03]  /*26290*/  STL.64 [R1+0x30b8], R4 ;  /* 0x0030b80401007387 */ /* 0x004fe60000100a00 */
[----:B-1----:R-:W2:Y:S04]  /*262a0*/  LDL.64 R6, [R1+0x148] ;  /* 0x0001480001067983 */ /* 0x002ea80000100a00 */
[----:B--2---:R1:W-:Y:S04]  /*262b0*/  STL.64 [R1+0x30d8], R6 ;  /* 0x0030d80601007387 */ /* 0x0043e80000100a00 */
[----:B-1----:R-:W2:Y:S01]  /*262c0*/  LDL.64 R6, [R1+0x158] ;  /* 0x0001580001067983 */ /* 0x002ea20000100a00 */
[----:B------:R-:W3:Y:S02]  /*262d0*/  LDL.LU R24, [R1+0x670] ;  /* 0x0006700001187983 */ /* 0x000ee40000300800 */
[----:B------:R-:W3:Y:S02]  /*262e0*/  LDL.LU R25, [R1+0x674] ;  /* 0x0006740001197983 */ /* 0x000ee40000300800 */
[----:B------:R-:W4:Y:S01]  /*262f0*/  LDL.LU R26, [R1+0x678] ;  /* 0x00067800011a7983 */ /* 0x000f220000300800 */
[----:B------:R-:W4:Y:S04]  /*26300*/  LDL.LU R27, [R1+0x67c] ;  /* 0x00067c00011b7983 */ /* 0x000f280000300800 */
[----:B----4-:R-:W-:Y:S01]  /*26310*/  STL.64 [R1+0x30d0], R26 ;  /* 0x0030d01a01007387 */ /* 0x010fe20000100a00 */
[----:B---3--:R1:W-:Y:S03]  /*26320*/  STL.64 [R1+0x30c8], R24 ;  /* 0x0030c81801007387 */ /* 0x0083e60000100a00 */
[----:B-1----:R-:W3:Y:S01]  /*26330*/  LDL.LU R24, [R1+0x680] ;  /* 0x0006800001187983 */ /* 0x002ee20000300800 */
[----:B------:R-:W3:Y:S02]  /*26340*/  LDL.LU R25, [R1+0x684] ;  /* 0x0006840001197983 */ /* 0x000ee40000300800 */
[----:B------:R-:W3:Y:S02]  /*26350*/  LDL.LU R26, [R1+0x688] ;  /* 0x00068800011a7983 */ /* 0x000ee40000300800 */
[----:B------:R-:W3:Y:S01]  /*26360*/  LDL.LU R27, [R1+0x68c] ;  /* 0x00068c00011b7983 */ /* 0x000ee20000300800 */
[----:B------:R-:W4:Y:S01]  /*26370*/  LDL.64 R14, [R1+0x138] ;  /* 0x00013800010e7983 */ /* 0x000f220000100a00 */
[----:B0-----:R0:W-:Y:S02]  /*26380*/  STL.64 [R1+0x2ed0], R18 ;  /* 0x002ed01201007387 */ /* 0x0011e40000100a00 */
[----:B------:R-:W-:Y:S01]  /*26390*/  STL.64 [R1+0x2ec8], R16 ;  /* 0x002ec81001007387 */ /* 0x000fe20000100a00 */
[----:B0-----:R-:W2:Y:S04]  /*263a0*/  LDL.64 R18, [R1+0xd8] ;  /* 0x0000d80001127983 */ /* 0x001ea80000100a00 */
[----:B--2---:R0:W-:Y:S04]  /*263b0*/  STL.64 [R1+0x3050], R18 ;  /* 0x0030501201007387 */ /* 0x0041e80000100a00 */
[----:B0-----:R-:W2:Y:S01]  /*263c0*/  LDL.64 R18, [R1+0xe8] ;  /* 0x0000e80001127983 */ /* 0x001ea20000100a00 */
[----:B------:R-:W-:Y:S03]  /*263d0*/  HMMA.16816.F32.BF16 R8, R20, R6, R8 ;  /* 0x000000061408723c */ /* 0x000fe60000041808 */
[----:B--2---:R0:W-:Y:S04]  /*263e0*/  STL.64 [R1+0x3068], R18 ;  /* 0x0030681201007387 */ /* 0x0041e80000100a00 */
[----:B0-----:R-:W2:Y:S04]  /*263f0*/  LDL.64 R18, [R1+0xf8] ;  /* 0x0000f80001127983 */ /* 0x001ea80000100a00 */
[----:B--2---:R0:W-:Y:S01]  /*26400*/  STL.64 [R1+0x3088], R18 ;  /* 0x0030881201007387 */ /* 0x0041e20000100a00 */
[----:B------:R-:W2:Y:S02]  /*26410*/  LDL.LU R16, [R1+0x640] ;  /* 0x0006400001107983 */ /* 0x000ea40000300800 */
[----:B------:R-:W2:Y:S01]  /*26420*/  LDL.LU R17, [R1+0x644] ;  /* 0x0006440001117983 */ /* 0x000ea20000300800 */
[----:B0-----:R-:W2:Y:S01]  /*26430*/  LDL.LU R18, [R1+0x648] ;  /* 0x0006480001127983 */ /* 0x001ea20000300800 */
[----:B------:R-:W2:Y:S07]  /*26440*/  LDL.LU R19, [R1+0x64c] ;  /* 0x00064c0001137983 */ /* 0x000eae0000300800 */
[----:B------:R0:W-:Y:S02]  /*26450*/  STL.64 [R1+0x6a0], R8 ;  /* 0x0006a00801007387 */ /* 0x0001e40000100a00 */
[----:B------:R1:W-:Y:S02]  /*26460*/  STL.64 [R1+0x6a8], R10 ;  /* 0x0006a80a01007387 */ /* 0x0003e40000100a00 */
[----:B0-----:R-:W-:-:S02]  /*26470*/  IMAD.MOV.U32 R9, RZ, RZ, R6 ;  /* 0x000000ffff097224 */ /* 0x001fc400078e0006 */
[----:B------:R-:W-:Y:S02]  /*26480*/  IMAD.MOV.U32 R8, RZ, RZ, R7 ;  /* 0x000000ffff087224 */ /* 0x000fe400078e0007 */
[----:B------:R-:W3:Y:S02]  /*26490*/  LDL.LU.64 R6, [R1+0x30d8] ;  /* 0x0030d80001067983 */ /* 0x000ee40000300a00 */
[C---:B---3--:R-:W-:Y:S01]  /*264a0*/  HMMA.16816.F32.BF16 R24, R20.reuse, R6, R24 ;  /* 0x000000061418723c */ /* 0x048fe20000041818 */
[----:B-1----:R-:W-:Y:S02]  /*264b0*/  IMAD.MOV.U32 R11, RZ, RZ, R6 ;  /* 0x000000ffff0b7224 */ /* 0x002fe400078e0006 */
[----:B------:R-:W-:Y:S11]  /*264c0*/  IMAD.MOV.U32 R10, RZ, RZ, R7 ;  /* 0x000000ffff0a7224 */ /* 0x000ff600078e0007 */
[----:B------:R-:W-:Y:S09]  /*264d0*/  @!UPT UIADD3 URZ, URZ, URZ, URZ ;  /* 0x0000003f3f3ff290 */ /* 0x000ff2000fffe03f */
[----:B------:R-:W-:Y:S01]  /*264e0*/  STL.64 [R1+0x690], R24 ;  /* 0x0006901801007387 */ /* 0x000fe20000100a00 */
[----:B------:R0:W-:Y:S03]  /*264f0*/  STL.64 [R1+0x698], R26 ;  /* 0x0006981a01007387 */ /* 0x0001e60000100a00 */
[----:B0-----:R-:W4:Y:S01]  /*26500*/  LDL.LU.64 R26, [R1+0x30d0] ;  /* 0x0030d000011a7983 */ /* 0x001f220000300a00 */
[----:B------:R-:W4:Y:S02]  /*26510*/  LDL.LU.64 R24, [R1+0x30c8] ;  /* 0x0030c80001187983 */ /* 0x000f240000300a00 */
[----:B------:R-:W3:Y:S02]  /*26520*/  LDL.LU.64 R6, [R1+0x30c0] ;  /* 0x0030c00001067983 */ /* 0x000ee40000300a00 */
[----:B------:R-:W3:Y:S01]  /*26530*/  LDL.LU.64 R4, [R1+0x30b8] ;  /* 0x0030b80001047983 */ /* 0x000ee20000300a00 */
[----:B------:R-:W-:Y:S01]  /*26540*/  STL.64 [R1+0x3048], R10 ;  /* 0x0030480a01007387 */ /* 0x000fe20000100a00 */
[----:B------:R0:W-:Y:S03]  /*26550*/  STL.64 [R1+0x3040], R8 ;  /* 0x0030400801007387 */ /* 0x0001e60000100a00 */
[----:B0-----:R-:W2:Y:S01]  /*26560*/  LDL.LU R8, [R1+0x250] ;  /* 0x0002500001087983 */ /* 0x001ea20000300800 */
[----:B------:R-:W2:Y:S02]  /*26570*/  LDL.LU R9, [R1+0x254] ;  /* 0x0002540001097983 */ /* 0x000ea40000300800 */
[----:B------:R-:W2:Y:S02]  /*26580*/  LDL.LU R10, [R1+0x258] ;  /* 0x00025800010a7983 */ /* 0x000ea40000300800 */
[----:B------:R-:W2:Y:S01]  /*26590*/  LDL.LU R11, [R1+0x25c] ;  /* 0x00025c00010b7983 */ /* 0x000ea20000300800 */
        /* <DEDUP_REMOVED lines=8> */
[----:B------:R-:W-:Y:S01]  /*26620*/  STL.64 [R1+0x680], R24 ;  /* 0x0006801801007387 */ /* 0x000fe20000100a00 */
[----:B------:R0:W-:Y:S02]  /*26630*/  STL.64 [R1+0x688], R26 ;  /* 0x0006881a01007387 */ /* 0x0001e40000100a00 */
[----:B0-----:R-:W-:Y:S02]  /*26640*/  IMAD.MOV.U32 R27, RZ, RZ, R14 ;  /* 0x000000ffff1b7224 */ /* 0x001fe400078e000e */
[----:B------:R-:W-:Y:S02]  /*26650*/  IMAD.MOV.U32 R26, RZ, RZ, R15 ;  /* 0x000000ffff1a7224 */ /* 0x000fe400078e000f */
[----:B------:R-:W3:Y:S02]  /*26660*/  LDL.LU.64 R14, [R1+0x30b0] ;  /* 0x0030b000010e7983 */ /* 0x000ee40000300a00 */
[----:B---3--:R-:W-:Y:S01]  /*26670*/  HMMA.16816.F32.BF16 R4, R20, R14, R4 ;  /* 0x0000000e1404723c */ /* 0x008fe20000041804 */
[----:B------:R-:W-:-:S02]  /*26680*/  IMAD.MOV.U32 R0, RZ, RZ, R14 ;  /* 0x000000ffff007224 */ /* 0x000fc400078e000e */
[----:B------:R-:W-:Y:S11]  /*26690*/  IMAD.MOV.U32 R28, RZ, RZ, R15 ;  /* 0x000000ffff1c7224 */ /* 0x000ff600078e000f */
[----:B------:R-:W-:Y:S09]  /*266a0*/  @!UPT UIADD3 URZ, URZ, URZ, URZ ;  /* 0x0000003f3f3ff290 */ /* 0x000ff2000fffe03f */
[----:B------:R-:W-:Y:S01]  /*266b0*/  STL.64 [R1+0x670], R4 ;  /* 0x0006700401007387 */ /* 0x000fe20000100a00 */
[----:B------:R0:W-:Y:S03]  /*266c0*/  STL.64 [R1+0x678], R6 ;  /* 0x0006780601007387 */ /* 0x0001e60000100a00 */
[----:B0-----:R-:W3:Y:S01]  /*266d0*/  LDL.LU.64 R6, [R1+0x30a8] ;  /* 0x0030a80001067983 */ /* 0x001ee20000300a00 */
[----:B------:R-:W3:Y:S02]  /*266e0*/  LDL.LU.64 R14, [R1+0x30a0] ;  /* 0x0030a000010e7983 */ /* 0x000ee40000300a00 */
[----:B------:R-:W3:Y:S02]  /*266f0*/  LDL.LU.64 R12, [R1+0x3098] ;  /* 0x00309800010c7983 */ /* 0x000ee40000300a00 */
[C---:B---3--:R-:W-:Y:S11]  /*26700*/  HMMA.16816.F32.BF16 R12, R20.reuse, R6, R12 ;  /* 0x00000006140c723c */ /* 0x048ff6000004180c */
[----:B------:R-:W-:Y:S11]  /*26710*/  @!UPT UIADD3 URZ, URZ, URZ, URZ ;  /* 0x0000003f3f3ff290 */ /* 0x000ff6000fffe03f */
[----:B------:R-:W-:Y:S01]  /*26720*/  @!UPT UIADD3 URZ, URZ, URZ, URZ ;  /* 0x0000003f3f3ff290 */ /* 0x000fe2000fffe03f */
        /* <DEDUP_REMOVED lines=31> */
[----:B--2---:R-:W-:Y:S01]  /*26920*/  HMMA.16816.F32.BF16 R20, R20, R18, R8 ;  /* 0x000000121414723c */ /* 0x004fe20000041808 */
[----:B------:R-:W2:Y:S01]  /*26930*/  LDL.LU.64 R10, [R1+0x3048] ;  /* 0x00304800010a7983 */ /* 0x000ea20000300a00 */
[----:B------:R-:W4:Y:S02]  /*26940*/  LDL.LU.64 R8, [R1+0x3040] ;  /* 0x0030400001087983 */ /* 0x000f240000300a00 */
[----:B------:R-:W-:-:S02]  /*26950*/  IMAD.MOV.U32 R2, RZ, RZ, R18 ;  /* 0x000000ffff027224 */ /* 0x000fc400078e0012 */
[----:B------:R-:W-:Y:S11]  /*26960*/  IMAD.MOV.U32 R4, RZ, RZ, R19 ;  /* 0x000000ffff047224 */ /* 0x000ff600078e0013 */
[----:B------:R-:W-:Y:S06]  /*26970*/  @!UPT UIADD3 URZ, URZ, URZ, URZ ;  /* 0x0000003f3f3ff290 */ /* 0x000fec000fffe03f */
[----:B------:R-:W-:Y:S01]  /*26980*/  STL.64 [R1+0x2c0], R20 ;  /* 0x0002c01401007387 */ /* 0x000fe20000100a00 */
[----:B------:R-:W-:Y:S02]  /*26990*/  STL.64 [R1+0x2c8], R22 ;  /* 0x0002c81601007387 */ /* 0x000fe40000100a00 */
[----:B------:R-:W2:Y:S02]  /*269a0*/  LDL.LU R16, [R1+0x240] ;  /* 0x0002400001107983 */ /* 0x000ea40000300800 */
[----:B------:R-:W2:Y:S01]  /*269b0*/  LDL.LU R17, [R1+0x244] ;  /* 0x0002440001117983 */ /* 0x000ea20000300800 */
[----:B------:R-:W2:Y:S01]  /*269c0*/  LDL.LU R18, [R1+0x248] ;  /* 0x0002480001127983 */ /* 0x000ea20000300800 */
[----:B------:R-:W2:Y:S03]  /*269d0*/  LDL.LU R19, [R1+0x24c] ;  /* 0x00024c0001137983 */ /* 0x000ea60000300800 */
[----:B------:R-:W0:Y:S04]  /*269e0*/  LDSM.16.MT88.4 R20, [R3+0x4380] ;  /* 0x004380000314783b */ /* 0x000e280000004200 */
[----:B--2---:R1:W-:Y:S01]  /*269f0*/  STL.64 [R1+0x2ee0], R18 ;  /* 0x002ee01201007387 */ /* 0x0043e20000100a00 */
[----:B------:R-:W-:Y:S02]  /*26a00*/  STL.64 [R1+0x2ed8], R16 ;  /* 0x002ed81001007387 */ /* 0x000fe40000100a00 */
[----:B-1----:R-:W-:-:S02]  /*26a10*/  IMAD.MOV.U32 R18, RZ, RZ, R25 ;  /* 0x000000ffff127224 */ /* 0x002fc400078e0019 */
[----:B------:R-:W-:Y:S01]  /*26a20*/  IMAD.MOV.U32 R19, RZ, RZ, R29 ;  /* 0x000000ffff137224 */ /* 0x000fe200078e001d */
[----:B------:R-:W2:Y:S01]  /*26a30*/  LDL.LU R25, [R1+0x303c] ;  /* 0x00303c0001197983 */ /* 0x000ea20000300800 */
[----:B------:R-:W2:Y:S03]  /*26a40*/  LDL.LU R29, [R1+0x3038] ;  /* 0x00303800011d7983 */ /* 0x000ea60000300800 */
[----:B------:R1:W-:Y:S02]  /*26a50*/  STL.64 [R1+0x2ef0], R18 ;  /* 0x002ef01201007387 */ /* 0x0003e40000100a00 */
[----:B-1----:R-:W-:Y:S02]  /*26a60*/  IMAD.MOV.U32 R18, RZ, RZ, R5 ;  /* 0x000000ffff127224 */ /* 0x002fe400078e0005 */
[----:B------:R-:W-:Y:S01]  /*26a70*/  IMAD.MOV.U32 R19, RZ, RZ, R24 ;  /* 0x000000ffff137224 */ /* 0x000fe200078e0018 */
[----:B------:R-:W2:Y:S01]  /*26a80*/  LDL.LU R5, [R1+0x3034] ;  /* 0x0030340001057983 */ /* 0x000ea20000300800 */
[----:B------:R-:W2:Y:S03]  /*26a90*/  LDL.LU R24, [R1+0x3030] ;  /* 0x0030300001187983 */ /* 0x000ea60000300800 */
[----:B------:R1:W-:Y:S01]  /*26aa0*/  STL.64 [R1+0x2f08], R18 ;  /* 0x002f081201007387 */ /* 0x0003e20000100a00 */
[----:B------:R-:W-:Y:S02]  /*26ab0*/  STL [R1+0x2e08], R3 ;  /* 0x002e080301007387 */ /* 0x000fe40000100800 */
[----:B0-----:R0:W-:Y:S02]  /*26ac0*/  STL.64 [R1+0x2dc0], R22 ;  /* 0x002dc01601007387 */ /* 0x0011e40000100a00 */
[----:B------:R3:W-:Y:S02]  /*26ad0*/  STL.64 [R1+0x2db8], R20 ;  /* 0x002db81401007387 */ /* 0x0007e40000100a00 */
[----:B-1----:R-:W-:-:S02]  /*26ae0*/  IMAD.MOV.U32 R18, RZ, RZ, R12 ;  /* 0x000000ffff127224 */ /* 0x002fc400078e000c */
[----:B------:R-:W-:Y:S02]  /*26af0*/  IMAD.MOV.U32 R19, RZ, RZ, R13 ;  /* 0x000000ffff137224 */ /* 0x000fe400078e000d */
[----:B0-----:R-:W-:Y:S02]  /*26b00*/  IMAD.MOV.U32 R22, RZ, RZ, R2 ;  /* 0x000000ffff167224 */ /* 0x001fe400078e0002 */
[----:B------:R-:W-:Y:S01]  /*26b10*/  IMAD.MOV.U32 R23, RZ, RZ, R4 ;  /* 0x000000ffff177224 */ /* 0x000fe200078e0004 */
[----:B------:R-:W2:Y:S01]  /*26b20*/  LDL.LU R2, [R1+0x302c] ;  /* 0x00302c0001027983 */ /* 0x000ea20000300800 */
[----:B------:R-:W2:Y:S02]  /*26b30*/  LDL.LU R4, [R1+0x3028] ;  /* 0x0030280001047983 */ /* 0x000ea40000300800 */
[----:B------:R-:W2:Y:S02]  /*26b40*/  LDL.LU R12, [R1+0x3024] ;  /* 0x00302400010c7983 */ /* 0x000ea40000300800 */
[----:B------:R-:W2:Y:S01]  /*26b50*/  LDL.LU R13, [R1+0x3020] ;  /* 0x00302000010d7983 */ /* 0x000ea20000300800 */
[----:B------:R-:W-:Y:S01]  /*26b60*/  STL.64 [R1+0x2f20], R18 ;  /* 0x002f201201007387 */ /* 0x000fe20000100a00 */
[----:B------:R0:W-:Y:S02]  /*26b70*/  STL.64 [R1+0x2ee8], R22 ;  /* 0x002ee81601007387 */ /* 0x0001e40000100a00 */
[----:B---3--:R-:W3:Y:S02]  /*26b80*/  LDL.LU R20, [R1+0x530] ;  /* 0x0005300001147983 */ /* 0x008ee40000300800 */
[----:B------:R-:W3:Y:S01]  /*26b90*/  LDL.LU R21, [R1+0x534] ;  /* 0x0005340001157983 */ /* 0x000ee20000300800 */
[----:B0-----:R-:W2:Y:S01]  /*26ba0*/  LDL.LU R22, [R1+0x538] ;  /* 0x0005380001167983 */ /* 0x001ea20000300800 */
[----:B------:R-:W2:Y:S02]  /*26bb0*/  LDL.LU R23, [R1+0x53c] ;  /* 0x00053c0001177983 */ /* 0x000ea40000300800 */
[----:B------:R-:W-:-:S02]  /*26bc0*/  IMAD.MOV.U32 R18, RZ, RZ, R14 ;  /* 0x000000ffff127224 */ /* 0x000fc400078e000e */
[----:B------:R-:W-:Y:S01]  /*26bd0*/  IMAD.MOV.U32 R19, RZ, RZ, R15 ;  /* 0x000000ffff137224 */ /* 0x000fe200078e000f */
[----:B------:R-:W4:Y:S01]  /*26be0*/  LDL.LU R14, [R1+0x301c] ;  /* 0x00301c00010e7983 */ /* 0x000f220000300800 */
[----:B------:R-:W4:Y:S03]  /*26bf0*/  LDL.LU R15, [R1+0x3018] ;  /* 0x00301800010f7983 */ /* 0x000f260000300800 */
[----:B------:R-:W-:Y:S04]  /*26c00*/  STL.64 [R1+0x2f38], R18 ;  /* 0x002f381201007387 */ /* 0x000fe80000100a00 */
[----:B--2---:R-:W-:Y:S01]  /*26c10*/  STL.64 [R1+0x2f00], R22 ;  /* 0x002f001601007387 */ /* 0x004fe20000100a00 */
[----:B---3--:R0:W-:Y:S03]  /*26c20*/  STL.64 [R1+0x2ef8], R20 ;  /* 0x002ef81401007387 */ /* 0x0081e60000100a00 */
[----:B0-----:R-:W2:Y:S01]  /*26c30*/  LDL.LU R20, [R1+0x540] ;  /* 0x0005400001147983 */ /* 0x001ea20000300800 */
[----:B------:R-:W2:Y:S02]  /*26c40*/  LDL.LU R21, [R1+0x544] ;  /* 0x0005440001157983 */ /* 0x000ea40000300800 */
[----:B------:R-:W3:Y:S02]  /*26c50*/  LDL.LU R22, [R1+0x548] ;  /* 0x0005480001167983 */ /* 0x000ee40000300800 */
[----:B------:R-:W3:Y:S02]  /*26c60*/  LDL.LU R23, [R1+0x54c] ;  /* 0x00054c0001177983 */ /* 0x000ee40000300800 */
[----:B------:R-:W-:-:S02]  /*26c70*/  IMAD.MOV.U32 R18, RZ, RZ, R0 ;  /* 0x000000ffff127224 */ /* 0x000fc400078e0000 */
[----:B------:R-:W-:Y:S01]  /*26c80*/  IMAD.MOV.U32 R19, RZ, RZ, R28 ;  /* 0x000000ffff137224 */ /* 0x000fe200078e001c */
[----:B------:R-:W4:Y:S01]  /*26c90*/  LDL.LU R0, [R1+0x3014] ;  /* 0x0030140001007983 */ /* 0x000f220000300800 */
[----:B------:R-:W4:Y:S03]  /*26ca0*/  LDL.LU R28, [R1+0x3010] ;  /* 0x00301000011c7983 */ /* 0x000f260000300800 */
[----:B------:R-:W-:Y:S04]  /*26cb0*/  STL.64 [R1+0x2f50], R18 ;  /* 0x002f501201007387 */ /* 0x000fe80000100a00 */
[----:B---3--:R-:W-:Y:S01]  /*26cc0*/  STL.64 [R1+0x2f18], R22 ;  /* 0x002f181601007387 */ /* 0x008fe20000100a00 */
[----:B--2---:R0:W-:Y:S03]  /*26cd0*/  STL.64 [R1+0x2f10], R20 ;  /* 0x002f101401007387 */ /* 0x0041e60000100a00 */
[----:B0-----:R-:W2:Y:S01]  /*26ce0*/  LDL.LU R20, [R1+0x550] ;  /* 0x0005500001147983 */ /* 0x001ea20000300800 */
[----:B------:R-:W2:Y:S02]  /*26cf0*/  LDL.LU R21, [R1+0x554] ;  /* 0x0005540001157983 */ /* 0x000ea40000300800 */
[----:B------:R-:W3:Y:S02]  /*26d00*/  LDL.LU R22, [R1+0x558] ;  /* 0x0005580001167983 */ /* 0x000ee40000300800 */
[----:B------:R-:W3:Y:S02]  /*26d10*/  LDL.LU R23, [R1+0x55c] ;  /* 0x00055c0001177983 */ /* 0x000ee40000300800 */
[----:B------:R-:W-:-:S02]  /*26d20*/  IMAD.MOV.U32 R18, RZ, RZ, R27 ;  /* 0x000000ffff127224 */ /* 0x000fc400078e001b */
[----:B------:R-:W-:-:S05]  /*26d30*/  IMAD.MOV.U32 R19, RZ, RZ, R26 ;  /* 0x000000ffff137224 */ /* 0x000fca00078e001a */
[----:B------:R0:W-:Y:S02]  /*26d40*/  STL.64 [R1+0x2f68], R18 ;  /* 0x002f681201007387 */ /* 0x0001e40000100a00 */
[----:B0-----:R-:W-:Y:S02]  /*26d50*/  IMAD.MOV.U32 R18, RZ, RZ, R11 ;  /* 0x000000ffff127224 */ /* 0x001fe400078e000b */
[----:B------:R-:W-:-:S05]  /*26d60*/  IMAD.MOV.U32 R19, RZ, RZ, R10 ;  /* 0x000000ffff137224 */ /* 0x000fca00078e000a */
[----:B------:R-:W-:Y:S04]  /*26d70*/  STL.64 [R1+0x2f80], R18 ;  /* 0x002f801201007387 */ /* 0x000fe80000100a00 */
[----:B---3--:R-:W-:Y:S01]  /*26d80*/  STL.64 [R1+0x2f30], R22 ;  /* 0x002f301601007387 */ /* 0x008fe20000100a00 */
[----:B--2---:R0:W-:Y:S03]  /*26d90*/  STL.64 [R1+0x2f28], R20 ;  /* 0x002f281401007387 */ /* 0x0041e60000100a00 */
[----:B0-----:R-:W2:Y:S01]  /*26da0*/  LDL.LU R20, [R1+0x560] ;  /* 0x0005600001147983 */ /* 0x001ea20000300800 */
[----:B------:R-:W2:Y:S02]  /*26db0*/  LDL.LU R21, [R1+0x564] ;  /* 0x0005640001157983 */ /* 0x000ea40000300800 */
[----:B------:R-:W3:Y:S02]  /*26dc0*/  LDL.LU R22, [R1+0x568] ;  /* 0x0005680001167983 */ /* 0x000ee40000300800 */
[----:B------:R-:W3:Y:S02]  /*26dd0*/  LDL.LU R23, [R1+0x56c] ;  /* 0x00056c0001177983 */ /* 0x000ee40000300800 */
[----:B----4-:R-:W-:-:S02]  /*26de0*/  IMAD.MOV.U32 R18, RZ, RZ, R9 ;  /* 0x000000ffff127224 */ /* 0x010fc400078e0009 */
[----:B------:R-:W-:-:S05]  /*26df0*/  IMAD.MOV.U32 R19, RZ, RZ, R8 ;  /* 0x000000ffff137224 */ /* 0x000fca00078e0008 */
[----:B------:R-:W-:Y:S04]  /*26e00*/  STL.64 [R1+0x2f98], R18 ;  /* 0x002f981201007387 */ /* 0x000fe80000100a00 */
[----:B---3--:R-:W-:Y:S01]  /*26e10*/  STL.64 [R1+0x2f48], R22 ;  /* 0x002f481601007387 */ /* 0x008fe20000100a00 */
[----:B--2---:R0:W-:Y:S03]  /*26e20*/  STL.64 [R1+0x2f40], R20 ;  /* 0x002f401401007387 */ /* 0x0041e60000100a00 */
[----:B0-----:R-:W2:Y:S01]  /*26e30*/  LDL.LU R20, [R1+0x570] ;  /* 0x0005700001147983 */ /* 0x001ea20000300800 */
[----:B------:R-:W2:Y:S02]  /*26e40*/  LDL.LU R21, [R1+0x574] ;  /* 0x0005740001157983 */ /* 0x000ea40000300800 */
[----:B------:R-:W3:Y:S02]  /*26e50*/  LDL.LU R22, [R1+0x578] ;  /* 0x0005780001167983 */ /* 0x000ee40000300800 */
[----:B------:R-:W3:Y:S01]  /*26e60*/  LDL.LU R23, [R1+0x57c] ;  /* 0x00057c0001177983 */ /* 0x000ee20000300800 */
[----:B------:R-:W4:Y:S01]  /*26e70*/  LDL.LU R8, [R1+0x5e0] ;  /* 0x0005e00001087983 */ /* 0x000f220000300800 */
[----:B------:R-:W4:Y:S02]  /*26e80*/  LDL.LU R9, [R1+0x5e4] ;  /* 0x0005e40001097983 */ /* 0x000f240000300800 */
[----:B------:R-:W2:Y:S02]  /*26e90*/  LDL.LU R10, [R1+0x5e8] ;  /* 0x0005e800010a7983 */ /* 0x000ea40000300800 */
[----:B------:R-:W2:Y:S02]  /*26ea0*/  LDL.LU R11, [R1+0x5ec] ;  /* 0x0005ec00010b7983 */ /* 0x000ea40000300800 */
[----:B------:R-:W-:-:S02]  /*26eb0*/  IMAD.MOV.U32 R26, RZ, RZ, R29 ;  /* 0x000000ffff1a7224 */ /* 0x000fc400078e001d */
[----:B------:R-:W-:Y:S01]  /*26ec0*/  IMAD.MOV.U32 R27, RZ, RZ, R25 ;  /* 0x000000ffff1b7224 */ /* 0x000fe200078e0019 */
[----:B--2---:R-:W-:Y:S01]  /*26ed0*/  STL.64 [R1+0x2fd8], R10 ;  /* 0x002fd80a01007387 */ /* 0x004fe20000100a00 */
[----:B----4-:R0:W-:Y:S03]  /*26ee0*/  STL.64 [R1+0x2fd0], R8 ;  /* 0x002fd00801007387 */ /* 0x0101e60000100a00 */
[----:B------:R1:W-:Y:S01]  /*26ef0*/  STL.64 [R1+0x2fe0], R26 ;  /* 0x002fe01a01007387 */ /* 0x0003e20000100a00 */
[----:B0-----:R-:W2:Y:S01]  /*26f00*/  LDL.LU R8, [R1+0x5f0] ;  /* 0x0005f00001087983 */ /* 0x001ea20000300800 */
[----:B------:R-:W2:Y:S02]  /*26f10*/  LDL.LU R9, [R1+0x5f4] ;  /* 0x0005f40001097983 */ /* 0x000ea40000300800 */
[----:B------:R-:W4:Y:S02]  /*26f20*/  LDL.LU R10, [R1+0x5f8] ;  /* 0x0005f800010a7983 */ /* 0x000f240000300800 */
[----:B------:R-:W4:Y:S02]  /*26f30*/  LDL.LU R11, [R1+0x5fc] ;  /* 0x0005fc00010b7983 */ /* 0x000f240000300800 */
[----:B-1----:R-:W-:-:S02]  /*26f40*/  IMAD.MOV.U32 R26, RZ, RZ, R24 ;  /* 0x000000ffff1a7224 */ /* 0x002fc400078e0018 */
[----:B------:R-:W-:Y:S01]  /*26f50*/  IMAD.MOV.U32 R27, RZ, RZ, R5 ;  /* 0x000000ffff1b7224 */ /* 0x000fe200078e0005 */
[----:B----4-:R-:W-:Y:S01]  /*26f60*/  STL.64 [R1+0x2ff0], R10 ;  /* 0x002ff00a01007387 */ /* 0x010fe20000100a00 */
[----:B--2---:R0:W-:Y:S03]  /*26f70*/  STL.64 [R1+0x2fe8], R8 ;  /* 0x002fe80801007387 */ /* 0x0041e60000100a00 */
[----:B------:R-:W-:Y:S01]  /*26f80*/  STL.64 [R1+0x2ff8], R26 ;  /* 0x002ff81a01007387 */ /* 0x000fe20000100a00 */
[----:B0-----:R-:W2:Y:S01]  /*26f90*/  LDL.LU R8, [R1+0x600] ;  /* 0x0006000001087983 */ /* 0x001ea20000300800 */
[----:B------:R-:W2:Y:S02]  /*26fa0*/  LDL.LU R9, [R1+0x604] ;  /* 0x0006040001097983 */ /* 0x000ea40000300800 */
[----:B------:R-:W4:Y:S02]  /*26fb0*/  LDL.LU R10, [R1+0x608] ;  /* 0x00060800010a7983 */ /* 0x000f240000300800 */
[----:B------:R-:W4:Y:S02]  /*26fc0*/  LDL.LU R11, [R1+0x60c] ;  /* 0x00060c00010b7983 */ /* 0x000f240000300800 */
[----:B------:R-:W-:-:S02]  /*26fd0*/  IMAD.MOV.U32 R18, RZ, RZ, R7 ;  /* 0x000000ffff127224 */ /* 0x000fc400078e0007 */
[----:B------:R-:W-:Y:S01]  /*26fe0*/  IMAD.MOV.U32 R19, RZ, RZ, R6 ;  /* 0x000000ffff137224 */ /* 0x000fe200078e0006 */
[----:B----4-:R-:W-:Y:S01]  /*26ff0*/  STL.64 [R1+0x3008], R10 ;  /* 0x0030080a01007387 */ /* 0x010fe20000100a00 */
[----:B--2---:R0:W-:Y:S03]  /*27000*/  STL.64 [R1+0x3000], R8 ;  /* 0x0030000801007387 */ /* 0x0041e60000100a00 */
[----:B0-----:R-:W2:Y:S01]  /*27010*/  LDL.LU R8, [R1+0x610] ;  /* 0x0006100001087983 */ /* 0x001ea20000300800 */
[----:B------:R-:W2:Y:S02]  /*27020*/  LDL.LU R9, [R1+0x614] ;  /* 0x0006140001097983 */ /* 0x000ea40000300800 */
[----:B------:R-:W2:Y:S02]  /*27030*/  LDL.LU R10, [R1+0x618] ;  /* 0x00061800010a7983 */ /* 0x000ea40000300800 */
[----:B------:R-:W2:Y:S01]  /*27040*/  LDL.LU R11, [R1+0x61c] ;  /* 0x00061c00010b7983 */ /* 0x000ea20000300800 */
[----:B------:R-:W-:Y:S01]  /*27050*/  STL.64 [R1+0x2fb0], R18 ;  /* 0x002fb01201007387 */ /* 0x000fe20000100a00 */
[----:B---3--:R-:W-:Y:S02]  /*27060*/  STL.64 [R1+0x2f60], R22 ;  /* 0x002f601601007387 */ /* 0x008fe40000100a00 */
[----:B------:R0:W-:Y:S02]  /*27070*/  STL.64 [R1+0x2f58], R20 ;  /* 0x002f581401007387 */ /* 0x0001e40000100a00 */
[----:B0-----:R-:W3:Y:S01]  /*27080*/  LDL.LU R20, [R1+0x580] ;  /* 0x0005800001147983 */ /* 0x001ee20000300800 */
[----:B------:R-:W3:Y:S02]  /*27090*/  LDL.LU R21, [R1+0x584] ;  /* 0x0005840001157983 */ /* 0x000ee40000300800 */
[----:B------:R-:W4:Y:S02]  /*270a0*/  LDL.LU R22, [R1+0x588] ;  /* 0x0005880001167983 */ /* 0x000f240000300800 */
[----:B------:R-:W4:Y:S02]  /*270b0*/  LDL.LU R23, [R1+0x58c] ;  /* 0x00058c0001177983 */ /* 0x000f240000300800 */
[----:B------:R-:W-:-:S02]  /*270c0*/  IMAD.MOV.U32 R26, RZ, RZ, R4 ;  /* 0x000000ffff1a7224 */ /* 0x000fc400078e0004 */
        /* <DEDUP_REMOVED lines=8> */
[----:B----4-:R-:W-:Y:S01]  /*27150*/  STL.64 [R1+0x2f78], R22 ;  /* 0x002f781601007387 */ /* 0x010fe20000100a00 */
[----:B---3--:R0:W-:Y:S03]  /*27160*/  STL.64 [R1+0x2f70], R20 ;  /* 0x002f701401007387 */ /* 0x0081e60000100a00 */
[----:B0-----:R-:W3:Y:S01]  /*27170*/  LDL.LU R20, [R1+0x590] ;  /* 0x0005900001147983 */ /* 0x001ee20000300800 */
[----:B------:R-:W3:Y:S02]  /*27180*/  LDL.LU R21, [R1+0x594] ;  /* 0x0005940001157983 */ /* 0x000ee40000300800 */
[----:B------:R-:W4:Y:S02]  /*27190*/  LDL.LU R22, [R1+0x598] ;  /* 0x0005980001167983 */ /* 0x000f240000300800 */
[----:B------:R-:W4:Y:S02]  /*271a0*/  LDL.LU R23, [R1+0x59c] ;  /* 0x00059c0001177983 */ /* 0x000f240000300800 */
[----:B------:R-:W-:-:S07]  /*271b0*/  IMAD.MOV.U32 R27, RZ, RZ, R2 ;  /* 0x000000ffff1b7224 */ /* 0x000fce00078e0002 */
[C---:B--2---:R-:W-:Y:S01]  /*271c0*/  HMMA.16816.F32.BF16 R24, R12.reuse, R26, R8 ;  /* 0x0000001a0c18723c */ /* 0x044fe20000041808 */
[----:B----4-:R-:W-:Y:S01]  /*271d0*/  STL.64 [R1+0x2f90], R22 ;  /* 0x002f901601007387 */ /* 0x010fe20000100a00 */
        /* <DEDUP_REMOVED lines=10> */
[----:B------:R-:W2:Y:S01]  /*27280*/  LDL.LU R23, [R1+0x5bc] ;  /* 0x0005bc0001177983 */ /* 0x000ea20000300800 */
[----:B------:R-:W3:Y:S01]  /*27290*/  LDL.LU.64 R10, [R1+0x3008] ;  /* 0x00300800010a7983 */ /* 0x000ee20000300a00 */
[----:B------:R-:W3:Y:S02]  /*272a0*/  LDL.LU.64 R8, [R1+0x3000] ;  /* 0x0030000001087983 */ /* 0x000ee40000300a00 */
        /* <DEDUP_REMOVED lines=22> */
[----:B0-----:R-:W3:Y:S01]  /*27410*/  LDL.LU.64 R10, [R1+0x2fc0] ;  /* 0x002fc000010a7983 */ /* 0x001ee20000300a00 */
[----:B------:R0:W-:Y:S03]  /*27420*/  STL.64 [R1+0x2eb0], R26 ;  /* 0x002eb01a01007387 */ /* 0x0001e60000100a00 */
[----:B0-----:R-:W4:Y:S01]  /*27430*/  LDL.LU.64 R26, [R1+0x18] ;  /* 0x00001800011a7983 */ /* 0x001f220000300a00 */
[C---:B---3--:R-:W-:Y:S03]  /*27440*/  HMMA.16816.F32.BF16 R4, R12.reuse, R10, R4 ;  /* 0x0000000a0c04723c */ /* 0x048fe60000041804 */
[----:B----4-:R0:W-:Y:S04]  /*27450*/  STL.64 [R1+0x2eb8], R26 ;  /* 0x002eb81a01007387 */ /* 0x0101e80000100a00 */
[----:B0-----:R-:W3:Y:S11]  /*27460*/  LDL.LU.64 R26, [R1+0x28] ;  /* 0x00002800011a7983 */ /* 0x001ef60000300a00 */
[----:B------:R-:W-:Y:S05]  /*27470*/  @!UPT UIADD3 URZ, URZ, URZ, URZ ;  /* 0x0000003f3f3ff290 */ /* 0x000fea000fffe03f */
[----:B------:R-:W-:Y:S02]  /*27480*/  STL.64 [R1+0x270], R4 ;  /* 0x0002700401007387 */ /* 0x000fe40000100a00 */
[----:B------:R0:W-:Y:S02]  /*27490*/  STL.64 [R1+0x278], R6 ;  /* 0x0002780601007387 */ /* 0x0001e40000100a00 */
[----:B0-----:R-:W4:Y:S01]  /*274a0*/  LDL.LU.64 R6, [R1+0x2fb8] ;  /* 0x002fb80001067983 */ /* 0x001f220000300a00 */
[----:B------:R0:W-:Y:S02]  /*274b0*/  STL.64 [R1+0x2ec0], R10 ;  /* 0x002ec00a01007387 */ /* 0x0001e40000100a00 */
[----:B------:R-:W2:Y:S02]  /*274c0*/  LDL.LU R8, [R1+0x230] ;  /* 0x0002300001087983 */ /* 0x000ea40000300800 */
[----:B------:R-:W2:Y:S01]  /*274d0*/  LDL.LU R9, [R1+0x234] ;  /* 0x0002340001097983 */ /* 0x000ea20000300800 */
[----:B0-----:R-:W2:Y:S01]  /*274e0*/  LDL.LU R10, [R1+0x238] ;  /* 0x00023800010a7983 */ /* 0x001ea20000300800 */
[----:B------:R-:W2:Y:S01]  /*274f0*/  LDL.LU R11, [R1+0x23c] ;  /* 0x00023c00010b7983 */ /* 0x000ea20000300800 */
[C---:B----4-:R-:W-:Y:S11]  /*27500*/  HMMA.16816.F32.BF16 R16, R12.reuse, R6, R16 ;  /* 0x000000060c10723c */ /* 0x050ff60000041810 */
[----:B------:R-:W-:Y:S11]  /*27510*/  @!UPT UIADD3 URZ, URZ, URZ, URZ ;  /* 0x0000003f3f3ff290 */ /* 0x000ff6000fffe03f */
[----:B------:R-:W-:Y:S01]  /*27520*/  @!UPT UIADD3 URZ, URZ, URZ, URZ ;  /* 0x0000003f3f3ff290 */ /* 0x000fe2000fffe03f */
        /* <DEDUP_REMOVED lines=60> */
[----:B------:R-:W2:Y:S11]  /*278f0*/  LDL.LU.64 R22, [R1+0x2ee8] ;  /* 0x002ee80001167983 */ /* 0x000eb60000300a00 */
[----:B------:R-:W-:Y:S10]  /*27900*/  @!UPT UIADD3 URZ, URZ, URZ, URZ ;  /* 0x0000003f3f3ff290 */ /* 0x000ff4000fffe03f */
[----:B------:R-:W-:Y:S01]  /*27910*/  STL.64 [R1+0x5a0], R16 ;  /* 0x0005a01001007387 */ /* 0x000fe20000100a00 */
[----:B------:R0:W-:Y:S03]  /*27920*/  STL.64 [R1+0x5a8], R18 ;  /* 0x0005a81201007387 */ /* 0x0001e60000100a00 */
[----:B0-----:R-:W2:Y:S01]  /*27930*/  LDL.LU.64 R18, [R1+0x2ee0] ;  /* 0x002ee00001127983 */ /* 0x001ea20000300a00 */
[----:B------:R-:W2:Y:S02]  /*27940*/  LDL.LU.64 R16, [R1+0x2ed8] ;  /* 0x002ed80001107983 */ /* 0x000ea40000300a00 */
[----:B--2---:R-:W-:Y:S01]  /*27950*/  HMMA.16816.F32.BF16 R12, R12, R22, R16 ;  /* 0x000000160c0c723c */ /* 0x004fe20000041810 */
[----:B------:R-:W2:Y:S01]  /*27960*/  LDL.LU.64 R18, [R1+0x2ed0] ;  /* 0x002ed00001127983 */ /* 0x000ea20000300a00 */
[----:B------:R-:W2:Y:S02]  /*27970*/  LDL.LU.64 R16, [R1+0x2ec8] ;  /* 0x002ec80001107983 */ /* 0x000ea40000300a00 */
[----:B---3--:R-:W-:-:S02]  /*27980*/  IMAD.MOV.U32 R4, RZ, RZ, R27 ;  /* 0x000000ffff047224 */ /* 0x008fc400078e001b */
[----:B------:R-:W-:Y:S11]  /*27990*/  IMAD.MOV.U32 R3, RZ, RZ, R26 ;  /* 0x000000ffff037224 */ /* 0x000ff600078e001a */
[----:B------:R-:W-:Y:S06]  /*279a0*/  @!UPT UIADD3 URZ, URZ, URZ, URZ ;  /* 0x0000003f3f3ff290 */ /* 0x000fec000fffe03f */
[----:B------:R-:W-:Y:S01]  /*279b0*/  STL.64 [R1+0x250], R12 ;  /* 0x0002500c01007387 */ /* 0x000fe20000100a00 */
[----:B------:R0:W-:Y:S03]  /*279c0*/  STL.64 [R1+0x258], R14 ;  /* 0x0002580e01007387 */ /* 0x0001e60000100a00 */
[----:B0-----:R-:W3:Y:S01]  /*279d0*/  LDL.LU.64 R14, [R1+0x8] ;  /* 0x00000800010e7983 */ /* 0x001ee20000300a00 */
[----:B------:R0:W-:Y:S02]  /*279e0*/  STL.64 [R1+0x2dd0], R22 ;  /* 0x002dd01601007387 */ /* 0x0001e40000100a00 */
[----:B------:R-:W4:Y:S02]  /*279f0*/  LDL.LU R20, [R1+0x220] ;  /* 0x0002200001147983 */ /* 0x000f240000300800 */
[----:B------:R-:W4:Y:S01]  /*27a00*/  LDL.LU R21, [R1+0x224] ;  /* 0x0002240001157983 */ /* 0x000f220000300800 */
[----:B0-----:R-:W4:Y:S01]  /*27a10*/  LDL.LU R22, [R1+0x228] ;  /* 0x0002280001167983 */ /* 0x001f220000300800 */
[----:B------:R-:W4:Y:S01]  /*27a20*/  LDL.LU R23, [R1+0x22c] ;  /* 0x00022c0001177983 */ /* 0x000f220000300800 */
[C---:B--2---:R-:W-:Y:S11]  /*27a30*/  HMMA.16816.F32.BF16 R8, R16.reuse, R26, R8 ;  /* 0x0000001a1008723c */ /* 0x044ff60000041808 */
[----:B------:R-:W-:Y:S11]  /*27a40*/  @!UPT UIADD3 URZ, URZ, URZ, URZ ;  /* 0x0000003f3f3ff290 */ /* 0x000ff6000fffe03f */
[----:B------:R-:W-:Y:S01]  /*27a50*/  @!UPT UIADD3 URZ, URZ, URZ, URZ ;  /* 0x0000003f3f3ff290 */ /* 0x000fe2000fffe03f */
[----:B------:R-:W-:Y:S01]  /*27a60*/  STL.64 [R1+0x240], R8 ;  /* 0x0002400801007387 */ /* 0x000fe20000100a00 */
[----:B------:R0:W-:Y:S03]  /*27a70*/  STL.64 [R1+0x248], R10 ;  /* 0x0002480a01007387 */ /* 0x0001e60000100a00 */
[----:B0-----:R-:W2:Y:S01]  /*27a80*/  LDL.LU.64 R10, [R1+0x2ec0] ;  /* 0x002ec000010a7983 */ /* 0x001ea20000300a00 */
[----:B------:R-:W4:Y:S02]  /*27a90*/  LDL.LU.64 R26, [R1+0x2eb8] ;  /* 0x002eb800011a7983 */ /* 0x000f240000300a00 */
[----:B------:R-:W-:Y:S02]  /*27aa0*/  STL.64 [R1+0x2e98], R6 ;  /* 0x002e980601007387 */ /* 0x000fe40000100a00 */
[----:B------:R0:W-:Y:S02]  /*27ab0*/  STL [R1+0x2e90], R4 ;  /* 0x002e900401007387 */ /* 0x0001e40000100800 */
[----:B0-----:R-:W2:Y:S01]  /*27ac0*/  LDL.LU R4, [R1+0x210] ;  /* 0x0002100001047983 */ /* 0x001ea20000300800 */
[----:B------:R-:W2:Y:S02]  /*27ad0*/  LDL.LU R5, [R1+0x214] ;  /* 0x0002140001057983 */ /* 0x000ea40000300800 */
[----:B------:R-:W2:Y:S02]  /*27ae0*/  LDL.LU R6, [R1+0x218] ;  /* 0x0002180001067983 */ /* 0x000ea40000300800 */
[----:B------:R-:W2:Y:S02]  /*27af0*/  LDL.LU R7, [R1+0x21c] ;  /* 0x00021c0001077983 */ /* 0x000ea40000300800 */
[----:B---3--:R-:W-:Y:S01]  /*27b00*/  IMAD.MOV.U32 R8, RZ, RZ, R15 ;  /* 0x000000ffff087224 */ /* 0x008fe200078e000f */
[C---:B----4-:R-:W-:Y:S08]  /*27b10*/  HMMA.16816.F32.BF16 R20, R16.reuse, R26, R20 ;  /* 0x0000001a1014723c */ /* 0x050ff00000041814 */
[----:B--2---:R-:W-:Y:S11]  /*27b20*/  HMMA.16816.F32.BF16 R4, R16, R14, R4 ;  /* 0x0000000e1004723c */ /* 0x004ff60000041804 */
[----:B------:R-:W-:Y:S04]  /*27b30*/  @!UPT UIADD3 URZ, URZ, URZ, URZ ;  /* 0x0000003f3f3ff290 */ /* 0x000fe8000fffe03f */
[----:B------:R0:W-:Y:S01]  /*27b40*/  STL.64 [R1+0x230], R20 ;  /* 0x0002301401007387 */ /* 0x0001e20000100a00 */
[----:B------:R1:W-:Y:S02]  /*27b50*/  STL.64 [R1+0x238], R22 ;  /* 0x0002381601007387 */ /* 0x0003e40000100a00 */
[----:B0-----:R-:W-:Y:S02]  /*27b60*/  IMAD.MOV.U32 R21, RZ, RZ, R26 ;  /* 0x000000ffff157224 */ /* 0x001fe400078e001a */
[----:B------:R-:W-:Y:S02]  /*27b70*/  IMAD.MOV.U32 R20, RZ, RZ, R27 ;  /* 0x000000ffff147224 */ /* 0x000fe400078e001b */
[----:B------:R-:W2:Y:S01]  /*27b80*/  LDL.LU.64 R26, [R1+0x2eb0] ;  /* 0x002eb000011a7983 */ /* 0x000ea20000300a00 */
[----:B------:R-:W-:Y:S02]  /*27b90*/  STL.64 [R1+0x220], R4 ;  /* 0x0002200401007387 */ /* 0x000fe40000100a00 */
[----:B------:R-:W-:Y:S02]  /*27ba0*/  STL.64 [R1+0x228], R6 ;  /* 0x0002280601007387 */ /* 0x000fe40000100a00 */
[----:B------:R-:W-:Y:S01]  /*27bb0*/  STL.64 [R1+0x2ea8], R10 ;  /* 0x002ea80a01007387 */ /* 0x000fe20000100a00 */
[----:B------:R0:W-:Y:S01]  /*27bc0*/  STL [R1+0x2ea0], R8 ;  /* 0x002ea00801007387 */ /* 0x0001e20000100800 */
[----:B-1----:R-:W-:-:S03]  /*27bd0*/  IMAD.MOV.U32 R22, RZ, RZ, R14 ;  /* 0x000000ffff167224 */ /* 0x002fc600078e000e */
[----:B0-----:R-:W2:Y:S01]  /*27be0*/  LDL.LU R8, [R1+0x200] ;  /* 0x0002000001087983 */ /* 0x001ea20000300800 */
[----:B------:R-:W2:Y:S02]  /*27bf0*/  LDL.LU R9, [R1+0x204] ;  /* 0x0002040001097983 */ /* 0x000ea40000300800 */
[----:B------:R-:W2:Y:S02]  /*27c00*/  LDL.LU R10, [R1+0x208] ;  /* 0x00020800010a7983 */ /* 0x000ea40000300800 */
[----:B------:R-:W2:Y:S01]  /*27c10*/  LDL.LU R11, [R1+0x20c] ;  /* 0x00020c00010b7983 */ /* 0x000ea20000300800 */
[----:B------:R-:W3:Y:S01]  /*27c20*/  LDL.LU R12, [R1+0x1c0] ;  /* 0x0001c000010c7983 */ /* 0x000ee20000300800 */
[----:B------:R-:W3:Y:S02]  /*27c30*/  LDL.LU R13, [R1+0x1c4] ;  /* 0x0001c400010d7983 */ /* 0x000ee40000300800 */
[----:B------:R-:W4:Y:S02]  /*27c40*/  LDL.LU R14, [R1+0x1c8] ;  /* 0x0001c800010e7983 */ /* 0x000f240000300800 */
[----:B------:R-:W4:Y:S01]  /*27c50*/  LDL.LU R15, [R1+0x1cc] ;  /* 0x0001cc00010f7983 */ /* 0x000f220000300800 */
[----:B------:R-:W2:Y:S01]  /*27c60*/  LDL.LU R4, [R1+0x1f0] ;  /* 0x0001f00001047983 */ /* 0x000ea20000300800 */
[----:B------:R-:W2:Y:S02]  /*27c70*/  LDL.LU R5, [R1+0x1f4] ;  /* 0x0001f40001057983 */ /* 0x000ea40000300800 */
[----:B------:R-:W2:Y:S02]  /*27c80*/  LDL.LU R6, [R1+0x1f8] ;  /* 0x0001f80001067983 */ /* 0x000ea40000300800 */
[----:B------:R-:W2:Y:S01]  /*27c90*/  LDL.LU R7, [R1+0x1fc] ;  /* 0x0001fc0001077983 */ /* 0x000ea20000300800 */
[----:B----4-:R0:W-:Y:S01]  /*27ca0*/  STL.64 [R1+0x2e78], R14 ;  /* 0x002e780e01007387 */ /* 0x0101e20000100a00 */
[----:B---3--:R1:W-:Y:S03]  /*27cb0*/  STL.64 [R1+0x2e70], R12 ;  /* 0x002e700c01007387 */ /* 0x0083e60000100a00 */
[----:B0-----:R-:W3:Y:S04]  /*27cc0*/  LDL.64 R14, [R1+0x38] ;  /* 0x00003800010e7983 */ /* 0x001ee80000100a00 */
[----:B---3--:R0:W-:Y:S01]  /*27cd0*/  STL.64 [R1+0x2e88], R14 ;  /* 0x002e880e01007387 */ /* 0x0081e20000100a00 */
[----:B-1----:R-:W3:Y:S02]  /*27ce0*/  LDL.LU R12, [R1+0x1e0] ;  /* 0x0001e000010c7983 */ /* 0x002ee40000300800 */
[----:B------:R-:W3:Y:S01]  /*27cf0*/  LDL.LU R13, [R1+0x1e4] ;  /* 0x0001e400010d7983 */ /* 0x000ee20000300800 */
[----:B0-----:R-:W3:Y:S01]  /*27d00*/  LDL.LU R14, [R1+0x1e8] ;  /* 0x0001e800010e7983 */ /* 0x001ee20000300800 */
[----:B------:R-:W3:Y:S02]  /*27d10*/  LDL.LU R15, [R1+0x1ec] ;  /* 0x0001ec00010f7983 */ /* 0x000ee40000300800 */
[----:B------:R0:W-:Y:S02]  /*27d20*/  STL [R1+0x2e18], R22 ;  /* 0x002e181601007387 */ /* 0x0001e40000100800 */
[----:B------:R-:W-:Y:S01]  /*27d30*/  STL.64 [R1+0x2e10], R20 ;  /* 0x002e101401007387 */ /* 0x000fe20000100a00 */
[----:B0-----:R-:W4:Y:S04]  /*27d40*/  LDL.LU.64 R22, [R1+0x118] ;  /* 0x0001180001167983 */ /* 0x001f280000300a00 */
[----:B----4-:R0:W-:Y:S04]  /*27d50*/  STL.64 [R1+0x2e28], R22 ;  /* 0x002e281601007387 */ /* 0x0101e80000100a00 */
[----:B0-----:R-:W4:Y:S04]  /*27d60*/  LDL.LU.64 R22, [R1+0x128] ;  /* 0x0001280001167983 */ /* 0x001f280000300a00 */
[----:B----4-:R0:W-:Y:S04]  /*27d70*/  STL.64 [R1+0x2e40], R22 ;  /* 0x002e401601007387 */ /* 0x0101e80000100a00 */
[----:B0-----:R-:W4:Y:S04]  /*27d80*/  LDL.LU.64 R22, [R1+0x138] ;  /* 0x0001380001167983 */ /* 0x001f280000300a00 */
[----:B----4-:R0:W-:Y:S04]  /*27d90*/  STL.64 [R1+0x2e50], R22 ;  /* 0x002e501601007387 */ /* 0x0101e80000100a00 */
[----:B0-----:R-:W4:Y:S01]  /*27da0*/  LDL.LU.64 R22, [R1+0x148] ;  /* 0x0001480001167983 */ /* 0x001f220000300a00 */
[C---:B--2---:R-:W-:Y:S03]  /*27db0*/  HMMA.16816.F32.BF16 R8, R16.reuse, R26, R8 ;  /* 0x0000001a1008723c */ /* 0x044fe60000041808 */
[----:B----4-:R0:W-:Y:S04]  /*27dc0*/  STL.64 [R1+0x2e68], R22 ;  /* 0x002e681601007387 */ /* 0x0101e80000100a00 */
[----:B0-----:R-:W2:Y:S04]  /*27dd0*/  LDL.LU.64 R22, [R1+0x158] ;  /* 0x0001580001167983 */ /* 0x001ea80000300a00 */
[----:B--2---:R0:W-:Y:S01]  /*27de0*/  STL.64 [R1+0x2e80], R22 ;  /* 0x002e801601007387 */ /* 0x0041e20000100a00 */
[----:B------:R-:W2:Y:S02]  /*27df0*/  LDL.LU R20, [R1+0x1d0] ;  /* 0x0001d00001147983 */ /* 0x000ea40000300800 */
[----:B------:R-:W2:Y:S01]  /*27e00*/  LDL.LU R21, [R1+0x1d4] ;  /* 0x0001d40001157983 */ /* 0x000ea20000300800 */
[----:B0-----:R-:W2:Y:S01]  /*27e10*/  LDL.LU R22, [R1+0x1d8] ;  /* 0x0001d80001167983 */ /* 0x001ea20000300800 */
[----:B------:R-:W2:Y:S07]  /*27e20*/  LDL.LU R23, [R1+0x1dc] ;  /* 0x0001dc0001177983 */ /* 0x000eae0000300800 */
[----:B------:R-:W-:Y:S02]  /*27e30*/  STL.64 [R1+0x210], R8 ;  /* 0x0002100801007387 */ /* 0x000fe40000100a00 */
[----:B------:R0:W-:Y:S02]  /*27e40*/  STL.64 [R1+0x218], R10 ;  /* 0x0002180a01007387 */ /* 0x0001e40000100a00 */
[----:B0-----:R-:W4:Y:S01]  /*27e50*/  LDL.LU.64 R10, [R1+0x2ea8] ;  /* 0x002ea800010a7983 */ /* 0x001f220000300a00 */
[----:B------:R-:W2:Y:S02]  /*27e60*/  LDL.LU R8, [R1+0x2ea0] ;  /* 0x002ea00001087983 */ /* 0x000ea40000300800 */
[----:B------:R0:W-:Y:S02]  /*27e70*/  STL.64 [R1+0x2e48], R26 ;  /* 0x002e481a01007387 */ /* 0x0001e40000100a00 */
[----:B------:R-:W2:Y:S01]  /*27e80*/  LDL.LU R24, [R1+0x1a0] ;  /* 0x0001a00001187983 */ /* 0x000ea20000300800 */
[----:B------:R-:W2:Y:S04]  /*27e90*/  LDL.LU R25, [R1+0x1a4] ;  /* 0x0001a40001197983 */ /* 0x000ea80000300800 */
[----:B0-----:R-:W2:Y:S01]  /*27ea0*/  LDL.LU R26, [R1+0x1a8] ;  /* 0x0001a800011a7983 */ /* 0x001ea20000300800 */
[----:B------:R-:W2:Y:S01]  /*27eb0*/  LDL.LU R27, [R1+0x1ac] ;  /* 0x0001ac00011b7983 */ /* 0x000ea20000300800 */
[C---:B----4-:R-:W-:Y:S02]  /*27ec0*/  HMMA.16816.F32.BF16 R4, R16.reuse, R10, R4 ;  /* 0x0000000a1004723c */ /* 0x050fe40000041804 */
[----:B--2---:R-:W-:Y:S01]  /*27ed0*/  STL.64 [R1+0x2e60], R26 ;  /* 0x002e601a01007387 */ /* 0x004fe20000100a00 */
[----:B------:R0:W-:Y:S03]  /*27ee0*/  STL.64 [R1+0x2e58], R24 ;  /* 0x002e581801007387 */ /* 0x0001e60000100a00 */
[----:B0-----:R-:W2:Y:S01]  /*27ef0*/  LDL.LU R24, [R1+0x1b0] ;  /* 0x0001b00001187983 */ /* 0x001ea20000300800 */
[----:B------:R-:W2:Y:S02]  /*27f00*/  LDL.LU R25, [R1+0x1b4] ;  /* 0x0001b40001197983 */ /* 0x000ea40000300800 */
[----:B------:R-:W2:Y:S02]  /*27f10*/  LDL.LU R26, [R1+0x1b8] ;  /* 0x0001b800011a7983 */ /* 0x000ea40000300800 */
[----:B------:R-:W2:Y:S11]  /*27f20*/  LDL.LU R27, [R1+0x1bc] ;  /* 0x0001bc00011b7983 */ /* 0x000eb60000300800 */
[----:B------:R-:W-:Y:S01]  /*27f30*/  @!UPT UIADD3 URZ, URZ, URZ, URZ ;  /* 0x0000003f3f3ff290 */ /* 0x000fe2000fffe03f */
[----:B------:R-:W-:Y:S01]  /*27f40*/  STL.64 [R1+0x200], R4 ;  /* 0x0002000401007387 */ /* 0x000fe20000100a00 */
[----:B------:R0:W-:Y:S03]  /*27f50*/  STL.64 [R1+0x208], R6 ;  /* 0x0002080601007387 */ /* 0x0001e60000100a00 */
[----:B0-----:R-:W3:Y:S01]  /*27f60*/  LDL.LU.64 R6, [R1+0x2e98] ;  /* 0x002e980001067983 */ /* 0x001ee20000300a00 */
[----:B------:R-:W4:Y:S02]  /*27f70*/  LDL.LU R4, [R1+0x2e90] ;  /* 0x002e900001047983 */ /* 0x000f240000300800 */
[----:B------:R-:W-:Y:S02]  /*27f80*/  STL.64 [R1+0x2e20], R10 ;  /* 0x002e200a01007387 */ /* 0x000fe40000100a00 */
[----:B------:R0:W-:Y:S02]  /*27f90*/  STL [R1+0x2e1c], R8 ;  /* 0x002e1c0801007387 */ /* 0x0001e40000100800 */
[----:B0-----:R-:W2:Y:S01]  /*27fa0*/  LDL.LU R8, [R1+0x180] ;  /* 0x0001800001087983 */ /* 0x001ea20000300800 */
[----:B------:R-:W2:Y:S02]  /*27fb0*/  LDL.LU R9, [R1+0x184] ;  /* 0x0001840001097983 */ /* 0x000ea40000300800 */
[----:B------:R-:W2:Y:S02]  /*27fc0*/  LDL.LU R10, [R1+0x188] ;  /* 0x00018800010a7983 */ /* 0x000ea40000300800 */
[----:B------:R-:W2:Y:S01]  /*27fd0*/  LDL.LU R11, [R1+0x18c] ;  /* 0x00018c00010b7983 */ /* 0x000ea20000300800 */
        /* <DEDUP_REMOVED lines=9> */
[----:B------:R0:W-:Y:S03]  /*28070*/  STL.64 [R1+0x1f8], R14 ;  /* 0x0001f80e01007387 */ /* 0x0001e60000100a00 */
[----:B0-----:R-:W3:Y:S02]  /*28080*/  LDL.LU.64 R14, [R1+0x2e88] ;  /* 0x002e8800010e7983 */ /* 0x001ee40000300a00 */
[C---:B---3--:R-:W-:Y:S01]  /*28090*/  HMMA.16816.F32.BF16 R20, R16.reuse, R14, R20 ;  /* 0x0000000e1014723c */ /* 0x048fe20000041814 */
[----:B------:R-:W-:Y:S11]  /*280a0*/  IMAD.MOV.U32 R2, RZ, RZ, R15 ;  /* 0x000000ffff027224 */ /* 0x000ff600078e000f */
[----:B------:R-:W-:Y:S11]  /*280b0*/  @!UPT UIADD3 URZ, URZ, URZ, URZ ;  /* 0x0000003f3f3ff290 */ /* 0x000ff6000fffe03f */
        /* <DEDUP_REMOVED lines=8> */
[----:B------:R0:W-:Y:S01]  /*28140*/  STL.64 [R1+0x940], R12 ;  /* 0x0009400c01007387 */ /* 0x0001e20000100a00 */
[----:B------:R1:W-:Y:S02]  /*28150*/  STL.64 [R1+0x948], R14 ;  /* 0x0009480e01007387 */ /* 0x0003e40000100a00 */
[----:B0-----:R-:W-:Y:S02]  /*28160*/  IMAD.MOV.U32 R13, RZ, RZ, R22 ;  /* 0x000000ffff0d7224 */ /* 0x001fe400078e0016 */
[----:B------:R-:W-:Y:S02]  /*28170*/  IMAD.MOV.U32 R12, RZ, RZ, R23 ;  /* 0x000000ffff0c7224 */ /* 0x000fe400078e0017 */
[----:B------:R-:W3:Y:S01]  /*28180*/  LDL.LU.64 R22, [R1+0x2e68] ;  /* 0x002e680001167983 */ /* 0x000ee20000300a00 */
[----:B------:R-:W-:Y:S01]  /*28190*/  STL [R1+0x2d24], R13 ;  /* 0x002d240d01007387 */ /* 0x000fe20000100800 */
[----:B---3--:R-:W-:Y:S01]  /*281a0*/  HMMA.16816.F32.BF16 R24, R16, R22, R24 ;  /* 0x000000161018723c */ /* 0x008fe20000041818 */
[----:B-1----:R-:W-:-:S02]  /*281b0*/  IMAD.MOV.U32 R15, RZ, RZ, R22 ;  /* 0x000000ffff0f7224 */ /* 0x002fc400078e0016 */
[----:B------:R-:W-:Y:S11]  /*281c0*/  IMAD.MOV.U32 R14, RZ, RZ, R23 ;  /* 0x000000ffff0e7224 */ /* 0x000ff600078e0017 */
[----:B------:R-:W-:Y:S09]  /*281d0*/  @!UPT UIADD3 URZ, URZ, URZ, URZ ;  /* 0x0000003f3f3ff290 */ /* 0x000ff2000fffe03f */
[----:B------:R-:W-:Y:S01]  /*281e0*/  STL.64 [R1+0x930], R24 ;  /* 0x0009301801007387 */ /* 0x000fe20000100a00 */
[----:B------:R0:W-:Y:S03]  /*281f0*/  STL.64 [R1+0x938], R26 ;  /* 0x0009381a01007387 */ /* 0x0001e60000100a00 */
[----:B0-----:R-:W3:Y:S01]  /*28200*/  LDL.LU.64 R26, [R1+0x2e60] ;  /* 0x002e6000011a7983 */ /* 0x001ee20000300a00 */
[----:B------:R-:W3:Y:S02]  /*28210*/  LDL.LU.64 R24, [R1+0x2e58] ;  /* 0x002e580001187983 */ /* 0x000ee40000300a00 */
[----:B------:R-:W3:Y:S02]  /*28220*/  LDL.LU.64 R22, [R1+0x2e50] ;  /* 0x002e500001167983 */ /* 0x000ee40000300a00 */
[----:B------:R0:W-:Y:S01]  /*28230*/  STL.64 [R1+0x2e00], R14 ;  /* 0x002e000e01007387 */ /* 0x0001e20000100a00 */
[----:B------:R-:W-:Y:S04]  /*28240*/  STL [R1+0x2df8], R12 ;  /* 0x002df80c01007387 */ /* 0x000fe80000100800 */
[----:B0-----:R-:W2:Y:S01]  /*28250*/  LDL.64 R14, [R1+0x108] ;  /* 0x00010800010e7983 */ /* 0x001ea20000100a00 */
[C---:B---3--:R-:W-:Y:S11]  /*28260*/  HMMA.16816.F32.BF16 R24, R16.reuse, R22, R24 ;  /* 0x000000161018723c */ /* 0x048ff60000041818 */
[----:B------:R-:W-:Y:S11]  /*28270*/  @!UPT UIADD3 URZ, URZ, URZ, URZ ;  /* 0x0000003f3f3ff290 */ /* 0x000ff6000fffe03f */
[----:B------:R-:W-:Y:S01]  /*28280*/  @!UPT UIADD3 URZ, URZ, URZ, URZ ;  /* 0x0000003f3f3ff290 */ /* 0x000fe2000fffe03f */
[----:B------:R0:W-:Y:S01]  /*28290*/  STL.64 [R1+0x920], R24 ;  /* 0x0009201801007387 */ /* 0x0001e20000100a00 */
[----:B------:R1:W-:Y:S02]  /*282a0*/  STL.64 [R1+0x928], R26 ;  /* 0x0009281a01007387 */ /* 0x0003e40000100a00 */
[----:B0-----:R-:W-:Y:S01]  /*282b0*/  IMAD.MOV.U32 R25, RZ, RZ, R22 ;  /* 0x000000ffff197224 */ /* 0x001fe200078e0016 */
[----:B-1----:R-:W3:Y:S01]  /*282c0*/  LDL.LU.64 R26, [R1+0x2e48] ;  /* 0x002e4800011a7983 */ /* 0x002ee20000300a00 */
[----:B------:R-:W-:Y:S02]  /*282d0*/  IMAD.MOV.U32 R24, RZ, RZ, R23 ;  /* 0x000000ffff187224 */ /* 0x000fe400078e0017 */
[----:B------:R-:W2:Y:S02]  /*282e0*/  LDL.LU.64 R22, [R1+0x2e40] ;  /* 0x002e400001167983 */ /* 0x000ea40000300a00 */
[----:B--2---:R-:W-:Y:S01]  /*282f0*/  HMMA.16816.F32.BF16 R8, R16, R22, R8 ;  /* 0x000000161008723c */ /* 0x004fe20000041808 */
[----:B---3--:R-:W-:Y:S01]  /*28300*/  STL.64 [R1+0x2d70], R26 ;  /* 0x002d701a01007387 */ /* 0x008fe20000100a00 */
[----:B------:R0:W-:Y:S02]  /*28310*/  STL.64 [R1+0x2d68], R24 ;  /* 0x002d681801007387 */ /* 0x0001e40000100a00 */
[----:B------:R-:W-:-:S02]  /*28320*/  IMAD.MOV.U32 R5, RZ, RZ, R22 ;  /* 0x000000ffff057224 */ /* 0x000fc400078e0016 */
[----:B------:R-:W-:Y:S01]  /*28330*/  IMAD.MOV.U32 R29, RZ, RZ, R23 ;  /* 0x000000ffff1d7224 */ /* 0x000fe200078e0017 */
[----:B0-----:R-:W2:Y:S01]  /*28340*/  LDL.LU R24, [R1+0x170] ;  /* 0x0001700001187983 */ /* 0x001ea20000300800 */
[----:B------:R-:W2:Y:S11]  /*28350*/  LDL.LU R25, [R1+0x174] ;  /* 0x0001740001197983 */ /* 0x000eb60000300800 */
[----:B------:R-:W-:Y:S04]  /*28360*/  @!UPT UIADD3 URZ, URZ, URZ, URZ ;  /* 0x0000003f3f3ff290 */ /* 0x000fe8000fffe03f */
[----:B------:R-:W-:Y:S01]  /*28370*/  STL.64 [R1+0x910], R8 ;  /* 0x0009100801007387 */ /* 0x000fe20000100a00 */
[----:B------:R0:W-:Y:S03]  /*28380*/  STL.64 [R1+0x918], R10 ;  /* 0x0009180a01007387 */ /* 0x0001e60000100a00 */
[----:B0-----:R-:W3:Y:S01]  /*28390*/  LDL.LU.64 R10, [R1+0x2e38] ;  /* 0x002e3800010a7983 */ /* 0x001ee20000300a00 */
[----:B------:R-:W3:Y:S02]  /*283a0*/  LDL.LU.64 R8, [R1+0x2e30] ;  /* 0x002e300001087983 */ /* 0x000ee40000300a00 */
[----:B------:R-:W3:Y:S02]  /*283b0*/  LDL.LU.64 R22, [R1+0x2e28] ;  /* 0x002e280001167983 */ /* 0x000ee40000300a00 */
[----:B------:R-:W-:Y:S01]  /*283c0*/  STL.64 [R1+0x2df0], R6 ;  /* 0x002df00601007387 */ /* 0x000fe20000100a00 */
[----:B------:R-:W-:Y:S01]  /*283d0*/  STL [R1+0x2de8], R5 ;  /* 0x002de80501007387 */ /* 0x000fe20000100800 */
[----:B------:R-:W-:-:S02]  /*283e0*/  IMAD.MOV.U32 R26, RZ, RZ, R28 ;  /* 0x000000ffff1a7224 */ /* 0x000fc400078e001c */
[----:B------:R-:W-:Y:S01]  /*283f0*/  IMAD.MOV.U32 R27, RZ, RZ, R0 ;  /* 0x000000ffff1b7224 */ /* 0x000fe200078e0000 */
[C---:B---3--:R-:W-:Y:S01]  /*28400*/  HMMA.16816.F32.BF16 R8, R16.reuse, R22, R8 ;  /* 0x000000161008723c */ /* 0x048fe20000041808 */
[----:B------:R-:W-:Y:S11]  /*28410*/  IMAD.MOV.U32 R28, RZ, RZ, R22 ;  /* 0x000000ffff1c7224 */ /* 0x000ff600078e0016 */
[----:B------:R-:W-:Y:S11]  /*28420*/  @!UPT UIADD3 URZ, URZ, URZ, URZ ;  /* 0x0000003f3f3ff290 */ /* 0x000ff6000fffe03f */
[----:B------:R-:W-:Y:S01]  /*28430*/  STL.64 [R1+0x900], R8 ;  /* 0x0009000801007387 */ /* 0x000fe20000100a00 */
[----:B------:R0:W-:Y:S03]  /*28440*/  STL.64 [R1+0x908], R10 ;  /* 0x0009080a01007387 */ /* 0x0001e60000100a00 */
[----:B0-----:R-:W3:Y:S01]  /*28450*/  LDL.LU.64 R10, [R1+0x2e20] ;  /* 0x002e2000010a7983 */ /* 0x001ee20000300a00 */
[----:B------:R-:W3:Y:S02]  /*28460*/  LDL.LU R8, [R1+0x2e1c] ;  /* 0x002e1c0001087983 */ /* 0x000ee40000300800 */
[----:B------:R-:W4:Y:S01]  /*28470*/  LDL.LU R22, [R1+0x2e18] ;  /* 0x002e180001167983 */ /* 0x000f220000300800 */
[----:B--2---:R-:W-:Y:S01]  /*28480*/  HMMA.16816.F32.BF16 R24, R16, R14, R24 ;  /* 0x0000000e1018723c */ /* 0x004fe20000041818 */
[----:B------:R-:W2:Y:S01]  /*28490*/  LDL.LU.64 R20, [R1+0x2e10] ;  /* 0x002e100001147983 */ /* 0x000ea20000300a00 */
[----:B------:R-:W-:Y:S11]  /*284a0*/  IMAD.MOV.U32 R9, RZ, RZ, R15 ;  /* 0x000000ffff097224 */ /* 0x000ff600078e000f */
[----:B------:R-:W-:Y:S10]  /*284b0*/  @!UPT UIADD3 URZ, URZ, URZ, URZ ;  /* 0x0000003f3f3ff290 */ /* 0x000ff4000fffe03f */
[----:B------:R-:W-:Y:S01]  /*284c0*/  STL.64 [R1+0x8f0], R24 ;  /* 0x0008f01801007387 */ /* 0x000fe20000100a00 */
[----:B------:R3:W-:Y:S02]  /*284d0*/  STL.64 [R1+0x8f8], R26 ;  /* 0x0008f81a01007387 */ /* 0x0007e40000100a00 */
[----:B------:R-:W2:Y:S02]  /*284e0*/  LDL.LU R12, [R1+0x160] ;  /* 0x00016000010c7983 */ /* 0x000ea40000300800 */
[----:B------:R-:W2:Y:S01]  /*284f0*/  LDL.LU R13, [R1+0x164] ;  /* 0x00016400010d7983 */ /* 0x000ea20000300800 */
[----:B------:R-:W2:Y:S01]  /*28500*/  LDL.LU R14, [R1+0x168] ;  /* 0x00016800010e7983 */ /* 0x000ea20000300800 */
[----:B------:R-:W2:Y:S02]  /*28510*/  LDL.LU R15, [R1+0x16c] ;  /* 0x00016c00010f7983 */ /* 0x000ea40000300800 */
[----:B------:R-:W2:Y:S02]  /*28520*/  LDL.LU.64 R6, [R1+0xf8] ;  /* 0x0000f80001067983 */ /* 0x000ea40000300a00 */
[----:B---3--:R-:W-:-:S02]  /*28530*/  IMAD.MOV.U32 R27, RZ, RZ, R8 ;  /* 0x000000ffff1b7224 */ /* 0x008fc400078e0008 */
[----:B----4-:R-:W-:-:S05]  /*28540*/  IMAD.MOV.U32 R26, RZ, RZ, R22 ;  /* 0x000000ffff1a7224 */ /* 0x010fca00078e0016 */
[----:B------:R-:W-:Y:S01]  /*28550*/  STL.64 [R1+0x2dc8], R26 ;  /* 0x002dc81a01007387 */ /* 0x000fe20000100a00 */
[----:B------:R-:W-:Y:S02]  /*28560*/  STL.64 [R1+0x2d60], R10 ;  /* 0x002d600a01007387 */ /* 0x000fe40000100a00 */
[----:B------:R0:W-:Y:S02]  /*28570*/  STL [R1+0x2d58], R9 ;  /* 0x002d580901007387 */ /* 0x0001e40000100800 */
[----:B------:R-:W3:Y:S01]  /*28580*/  LDL.LU R8, [R1+0x70] ;  /* 0x0000700001087983 */ /* 0x000ee20000300800 */
[----:B0-----:R-:W3:Y:S01]  /*28590*/  LDL.LU R9, [R1+0x74] ;  /* 0x0000740001097983 */ /* 0x001ee20000300800 */
[----:B------:R-:W4:Y:S02]  /*285a0*/  LDL.LU R10, [R1+0x78] ;  /* 0x00007800010a7983 */ /* 0x000f240000300800 */
[----:B------:R-:W4:Y:S02]  /*285b0*/  LDL.LU R11, [R1+0x7c] ;  /* 0x00007c00010b7983 */ /* 0x000f240000300800 */
[----:B----4-:R-:W-:Y:S01]  /*285c0*/  STL.64 [R1+0x2d80], R10 ;  /* 0x002d800a01007387 */ /* 0x010fe20000100a00 */
[----:B---3--:R0:W-:Y:S03]  /*285d0*/  STL.64 [R1+0x2d78], R8 ;  /* 0x002d780801007387 */ /* 0x0081e60000100a00 */
[----:B0-----:R-:W3:Y:S01]  /*285e0*/  LDL.LU R8, [R1+0x80] ;  /* 0x0000800001087983 */ /* 0x001ee20000300800 */
[----:B------:R-:W3:Y:S02]  /*285f0*/  LDL.LU R9, [R1+0x84] ;  /* 0x0000840001097983 */ /* 0x000ee40000300800 */
[----:B------:R-:W4:Y:S02]  /*28600*/  LDL.LU R10, [R1+0x88] ;  /* 0x00008800010a7983 */ /* 0x000f240000300800 */
[----:B------:R-:W4:Y:S02]  /*28610*/  LDL.LU R11, [R1+0x8c] ;  /* 0x00008c00010b7983 */ /* 0x000f240000300800 */
[----:B------:R-:W-:Y:S01]  /*28620*/  IMAD.MOV.U32 R0, RZ, RZ, R23 ;  /* 0x000000ffff007224 */ /* 0x000fe200078e0017 */
[----:B--2---:R-:W-:Y:S01]  /*28630*/  HMMA.16816.F32.BF16 R12, R16, R6, R12 ;  /* 0x00000006100c723c */ /* 0x004fe2000004180c */
[----:B----4-:R-:W-:Y:S01]  /*28640*/  STL.64 [R1+0x2d90], R10 ;  /* 0x002d900a01007387 */ /* 0x010fe20000100a00 */
[----:B---3--:R0:W-:Y:S03]  /*28650*/  STL.64 [R1+0x2d88], R8 ;  /* 0x002d880801007387 */ /* 0x0081e60000100a00 */
[----:B0-----:R-:W2:Y:S01]  /*28660*/  LDL.LU R8, [R1+0x90] ;  /* 0x0000900001087983 */ /* 0x001ea20000300800 */
[----:B------:R-:W2:Y:S02]  /*28670*/  LDL.LU R9, [R1+0x94] ;  /* 0x0000940001097983 */ /* 0x000ea40000300800 */
[----:B------:R-:W3:Y:S02]  /*28680*/  LDL.LU R10, [R1+0x98] ;  /* 0x00009800010a7983 */ /* 0x000ee40000300800 */
[----:B------:R-:W3:Y:S01]  /*28690*/  LDL.LU R11, [R1+0x9c] ;  /* 0x00009c00010b7983 */ /* 0x000ee20000300800 */
[----:B------:R-:W4:Y:S04]  /*286a0*/  LDL R22, [R1+0xe8] ;  /* 0x0000e80001167983 */ /* 0x000f280000100800 */
[----:B------:R-:W4:Y:S01]  /*286b0*/  LDL R23, [R1+0xec] ;  /* 0x0000ec0001177983 */ /* 0x000f220000100800 */
[----:B------:R-:W2:Y:S02]  /*286c0*/  LDL.LU R24, [R1+0xb0] ;  /* 0x0000b00001187983 */ /* 0x000ea40000300800 */
[----:B------:R-:W2:Y:S02]  /*286d0*/  LDL.LU R25, [R1+0xb4] ;  /* 0x0000b40001197983 */ /* 0x000ea40000300800 */
[----:B------:R-:W2:Y:S01]  /*286e0*/  LDL.LU R26, [R1+0xb8] ;  /* 0x0000b800011a7983 */ /* 0x000ea20000300800 */
[----:B------:R-:W2:Y:S04]  /*286f0*/  LDL.LU R27, [R1+0xbc] ;  /* 0x0000bc00011b7983 */ /* 0x000ea80000300800 */
[----:B--2---:R-:W-:Y:S01]  /*28700*/  STL.64 [R1+0x2de0], R26 ;  /* 0x002de01a01007387 */ /* 0x004fe20000100a00 */
[----:B------:R0:W-:Y:S03]  /*28710*/  STL.64 [R1+0x2dd8], R24 ;  /* 0x002dd81801007387 */ /* 0x0001e60000100a00 */
[----:B0-----:R-:W4:Y:S01]  /*28720*/  LDL.LU R24, [R1+0xc0] ;  /* 0x0000c00001187983 */ /* 0x001f220000300800 */
[----:B------:R-:W4:Y:S02]  /*28730*/  LDL.LU R25, [R1+0xc4] ;  /* 0x0000c40001197983 */ /* 0x000f240000300800 */
[----:B------:R-:W4:Y:S02]  /*28740*/  LDL.LU R26, [R1+0xc8] ;  /* 0x0000c800011a7983 */ /* 0x000f240000300800 */
[----:B------:R-:W4:Y:S01]  /*28750*/  LDL.LU R27, [R1+0xcc] ;  /* 0x0000cc00011b7983 */ /* 0x000f220000300800 */
[----:B---3--:R0:W-:Y:S01]  /*28760*/  STL.64 [R1+0x2da0], R10 ;  /* 0x002da00a01007387 */ /* 0x0081e20000100a00 */
[----:B------:R-:W-:Y:S02]  /*28770*/  STL.64 [R1+0x2d98], R8 ;  /* 0x002d980801007387 */ /* 0x000fe40000100a00 */
[----:B0-----:R-:W-:-:S02]  /*28780*/  IMAD.MOV.U32 R10, RZ, RZ, R3 ;  /* 0x000000ffff0a7224 */ /* 0x001fc400078e0003 */
[----:B------:R-:W2:Y:S01]  /*28790*/  LDL.LU R3, [R1+0x2e08] ;  /* 0x002e080001037983 */ /* 0x000ea20000300800 */
[----:B------:R0:W-:Y:S02]  /*287a0*/  STL.64 [R1+0x8e0], R12 ;  /* 0x0008e00c01007387 */ /* 0x0001e40000100a00 */
[----:B------:R1:W-:Y:S02]  /*287b0*/  STL.64 [R1+0x8e8], R14 ;  /* 0x0008e80e01007387 */ /* 0x0003e40000100a00 */
[----:B------:R-:W-:Y:S02]  /*287c0*/  IMAD.MOV.U32 R11, RZ, RZ, R4 ;  /* 0x000000ffff0b7224 */ /* 0x000fe400078e0004 */
[----:B------:R-:W-:Y:S02]  /*287d0*/  IMAD.MOV.U32 R4, RZ, RZ, R7 ;  /* 0x000000ffff047224 */ /* 0x000fe400078e0007 */
[----:B0-----:R-:W-:Y:S01]  /*287e0*/  IMAD.MOV.U32 R13, RZ, RZ, R6 ;  /* 0x000000ffff0d7224 */ /* 0x001fe200078e0006 */
[----:B-1----:R-:W3:Y:S01]  /*287f0*/  LDL.LU.64 R14, [R1+0x2e00] ;  /* 0x002e0000010e7983 */ /* 0x002ee20000300a00 */
[----:B------:R-:W2:Y:S02]  /*28800*/  LDL.LU R12, [R1+0x2df8] ;  /* 0x002df800010c7983 */ /* 0x000ea40000300800 */
        /* <DEDUP_REMOVED lines=14> */
[----:B------:R-:W-:Y:S01]  /*288f0*/  STL.64 [R1+0x2d30], R14 ;  /* 0x002d300e01007387 */ /* 0x000fe20000100a00 */
[----:B------:R0:W-:Y:S03]  /*28900*/  STL.64 [R1+0x2d28], R12 ;  /* 0x002d280c01007387 */ /* 0x0001e60000100a00 */
[----:B0-----:R-:W3:Y:S01]  /*28910*/  LDL.LU R12, [R1+0x860] ;  /* 0x00086000010c7983 */ /* 0x001ee20000300800 */
[----:B------:R-:W3:Y:S02]  /*28920*/  LDL.LU R13, [R1+0x864] ;  /* 0x00086400010d7983 */ /* 0x000ee40000300800 */
[----:B------:R-:W2:Y:S02]  /*28930*/  LDL.LU R14, [R1+0x868] ;  /* 0x00086800010e7983 */ /* 0x000ea40000300800 */
[----:B------:R-:W2:Y:S02]  /*28940*/  LDL.LU R15, [R1+0x86c] ;  /* 0x00086c00010f7983 */ /* 0x000ea40000300800 */
[----:B--2---:R0:W-:Y:S02]  /*28950*/  STL.64 [R1+0x2d40], R14 ;  /* 0x002d400e01007387 */ /* 0x0041e40000100a00 */
[----:B0-----:R-:W-:-:S02]  /*28960*/  IMAD.MOV.U32 R14, RZ, RZ, R21 ;  /* 0x000000ffff0e7224 */ /* 0x001fc400078e0015 */
[----:B------:R-:W-:Y:S02]  /*28970*/  IMAD.MOV.U32 R15, RZ, RZ, R20 ;  /* 0x000000ffff0f7224 */ /* 0x000fe400078e0014 */
[C---:B----4-:R-:W-:Y:S01]  /*28980*/  HMMA.16816.F32.BF16 R20, R16.reuse, R22, R24 ;  /* 0x000000161014723c */ /* 0x050fe20000041818 */
[----:B---3--:R-:W-:Y:S01]  /*28990*/  STL.64 [R1+0x2d38], R12 ;  /* 0x002d380c01007387 */ /* 0x008fe20000100a00 */
[----:B------:R-:W2:Y:S02]  /*289a0*/  LDL.LU.64 R26, [R1+0x2de0] ;  /* 0x002de000011a7983 */ /* 0x000ea40000300a00 */
[----:B------:R-:W2:Y:S11]  /*289b0*/  LDL.LU.64 R24, [R1+0x2dd8] ;  /* 0x002dd80001187983 */ /* 0x000eb60000300a00 */
[----:B------:R-:W-:Y:S08]  /*289c0*/  @!UPT UIADD3 URZ, URZ, URZ, URZ ;  /* 0x0000003f3f3ff290 */ /* 0x000ff0000fffe03f */
[----:B------:R-:W-:Y:S01]  /*289d0*/  STL.64 [R1+0x8d0], R20 ;  /* 0x0008d01401007387 */ /* 0x000fe20000100a00 */
[----:B------:R0:W-:Y:S03]  /*289e0*/  STL.64 [R1+0x8d8], R22 ;  /* 0x0008d81601007387 */ /* 0x0001e60000100a00 */
[----:B0-----:R-:W2:Y:S02]  /*289f0*/  LDL.LU.64 R22, [R1+0x2dd0] ;  /* 0x002dd00001167983 */ /* 0x001ea40000300a00 */
[----:B--2---:R-:W-:Y:S02]  /*28a00*/  HMMA.16816.F32.BF16 R16, R16, R22, R24 ;  /* 0x000000161010723c */ /* 0x004fe40000041818 */
[----:B------:R-:W2:Y:S01]  /*28a10*/  LDL.LU.64 R26, [R1+0x2dc8] ;  /* 0x002dc800011a7983 */ /* 0x000ea20000300a00 */
[----:B------:R-:W3:Y:S02]  /*28a20*/  LDL.LU.64 R22, [R1+0x2dc0] ;  /* 0x002dc00001167983 */ /* 0x000ee40000300a00 */
[----:B------:R-:W3:Y:S11]  /*28a30*/  LDL.LU.64 R20, [R1+0x2db8] ;  /* 0x002db80001147983 */ /* 0x000ef60000300a00 */
[----:B------:R-:W-:Y:S07]  /*28a40*/  @!UPT UIADD3 URZ, URZ, URZ, URZ ;  /* 0x0000003f3f3ff290 */ /* 0x000fee000fffe03f */
        /* <DEDUP_REMOVED lines=12> */
[----:B0-----:R-:W2:Y:S01]  /*28b10*/  LDL.LU.64 R10, [R1+0x2da0] ;  /* 0x002da000010a7983 */ /* 0x001ea20000300a00 */
[----:B------:R-:W2:Y:S03]  /*28b20*/  LDL.LU.64 R8, [R1+0x2d98] ;  /* 0x002d980001087983 */ /* 0x000ea60000300a00 */
[----:B------:R-:W0:Y:S01]  /*28b30*/  S2R R25, SR_TID.X ;  /* 0x0000000000197919 */ /* 0x000e220000002100 */
[C---:B--2---:R-:W-:Y:S03]  /*28b40*/  HMMA.16816.F32.BF16 R12, R20.reuse, R14, R8 ;  /* 0x0000000e140c723c */ /* 0x044fe60000041808 */
[----:B------:R-:W2:Y:S01]  /*28b50*/  LDL.LU.64 R10, [R1+0x2d90] ;  /* 0x002d9000010a7983 */ /* 0x000ea20000300a00 */
[----:B------:R-:W2:Y:S11]  /*28b60*/  LDL.LU.64 R8, [R1+0x2d88] ;  /* 0x002d880001087983 */ /* 0x000eb60000300a00 */
[----:B------:R-:W-:Y:S08]  /*28b70*/  @!UPT UIADD3 URZ, URZ, URZ, URZ ;  /* 0x0000003f3f3ff290 */ /* 0x000ff0000fffe03f */
[----:B------:R-:W-:Y:S01]  /*28b80*/  STL.64 [R1+0x1b0], R12 ;  /* 0x0001b00c01007387 */ /* 0x000fe20000100a00 */
[----:B------:R0:W-:Y:S02]  /*28b90*/  STL.64 [R1+0x1b8], R14 ;  /* 0x0001b80e01007387 */ /* 0x0001e40000100a00 */
[----:B0-----:R-:W-:Y:S02]  /*28ba0*/  LOP3.LUT R15, R25, 0x7, RZ, 0xc0, !PT ;  /* 0x00000007190f7812 */ /* 0x001fe400078ec0ff */
[C---:B--2---:R-:W-:Y:S01]  /*28bb0*/  HMMA.16816.F32.BF16 R24, R20.reuse, R26, R8 ;  /* 0x0000001a1418723c */ /* 0x044fe20000041808 */
[----:B------:R-:W2:Y:S01]  /*28bc0*/  LDL.LU.64 R10, [R1+0x2d80] ;  /* 0x002d8000010a7983 */ /* 0x000ea20000300a00 */
[----:B------:R-:W2:Y:S11]  /*28bd0*/  LDL.LU.64 R8, [R1+0x2d78] ;  /* 0x002d780001087983 */ /* 0x000eb60000300a00 */
[----:B------:R-:W-:Y:S10]  /*28be0*/  @!UPT UIADD3 URZ, URZ, URZ, URZ ;  /* 0x0000003f3f3ff290 */ /* 0x000ff4000fffe03f */
[----:B------:R-:W-:Y:S01]  /*28bf0*/  STL.64 [R1+0x1a0], R24 ;  /* 0x0001a01801007387 */ /* 0x000fe20000100a00 */
[----:B------:R0:W-:Y:S03]  /*28c00*/  STL.64 [R1+0x1a8], R26 ;  /* 0x0001a81a01007387 */ /* 0x0001e60000100a00 */
[----:B0-----:R-:W2:Y:S01]  /*28c10*/  LDL.LU.64 R26, [R1+0x2d70] ;  /* 0x002d7000011a7983 */ /* 0x001ea20000300a00 */
[----:B------:R-:W3:Y:S01]  /*28c20*/  LDL.LU.64 R24, [R1+0x2d68] ;  /* 0x002d680001187983 */ /* 0x000ee20000300a00 */
[C---:B--2---:R-:W-:Y:S11]  /*28c30*/  HMMA.16816.F32.BF16 R8, R20.reuse, R26, R8 ;  /* 0x0000001a1408723c */ /* 0x044ff60000041808 */
[----:B------:R-:W-:Y:S11]  /*28c40*/  @!UPT UIADD3 URZ, URZ, URZ, URZ ;  /* 0x0000003f3f3ff290 */ /* 0x000ff6000fffe03f */
[----:B------:R-:W-:Y:S01]  /*28c50*/  @!UPT UIADD3 URZ, URZ, URZ, URZ ;  /* 0x0000003f3f3ff290 */ /* 0x000fe2000fffe03f */
[----:B------:R-:W-:Y:S01]  /*28c60*/  STL.64 [R1+0x190], R8 ;  /* 0x0001900801007387 */ /* 0x000fe20000100a00 */
[----:B------:R0:W-:Y:S03]  /*28c70*/  STL.64 [R1+0x198], R10 ;  /* 0x0001980a01007387 */ /* 0x0001e60000100a00 */
[----:B0-----:R-:W3:Y:S01]  /*28c80*/  LDL.LU.64 R10, [R1+0x2d60] ;  /* 0x002d6000010a7983 */ /* 0x001ee20000300a00 */
[----:B------:R-:W2:Y:S01]  /*28c90*/  LDL.LU R9, [R1+0x2d58] ;  /* 0x002d580001097983 */ /* 0x000ea20000300800 */
[----:B---3--:R-:W-:Y:S11]  /*28ca0*/  HMMA.16816.F32.BF16 R4, R20, R10, R4 ;  /* 0x0000000a1404723c */ /* 0x008ff60000041804 */
[----:B------:R-:W-:Y:S11]  /*28cb0*/  @!UPT UIADD3 URZ, URZ, URZ, URZ ;  /* 0x0000003f3f3ff290 */ /* 0x000ff6000fffe03f */
[----:B------:R-:W-:Y:S01]  /*28cc0*/  @!UPT UIADD3 URZ, URZ, URZ, URZ ;  /* 0x0000003f3f3ff290 */ /* 0x000fe2000fffe03f */
[----:B------:R-:W-:Y:S01]  /*28cd0*/  STL.64 [R1+0x180], R4 ;  /* 0x0001800401007387 */ /* 0x000fe20000100a00 */
[----:B------:R0:W-:Y:S03]  /*28ce0*/  STL.64 [R1+0x188], R6 ;  /* 0x0001880601007387 */ /* 0x0001e60000100a00 */
[----:B0-----:R-:W4:Y:S04]  /*28cf0*/  LDL.LU.64 R6, [R1+0x2d50] ;  /* 0x002d500001067983 */ /* 0x001f280000300a00 */
[----:B------:R-:W0:Y:S01]  /*28d00*/  S2R R8, SR_TID.X ;  /* 0x0000000000087919 */ /* 0x000e220000002100 */
[----:B------:R-:W-:Y:S02]  /*28d10*/  IMAD R15, R15, 0x90, RZ ;  /* 0x000000900f0f7824 */ /* 0x000fe400078e02ff */
[----:B------:R-:W3:Y:S02]  /*28d20*/  LDL.LU.64 R4, [R1+0x2d48] ;  /* 0x002d480001047983 */ /* 0x000ee40000300a00 */
[----:B0-----:R-:W-:-:S05]  /*28d30*/  IMAD.SHL.U32 R8, R8, 0x2, RZ ;  /* 0x0000000208087824 */ /* 0x001fca00078e00ff */
[----:B------:R-:W-:-:S04]  /*28d40*/  LOP3.LUT R8, R15, 0x30, R8, 0x78, !PT ;  /* 0x000000300f087812 */ /* 0x000fc800078e7808 */
[----:B------:R-:W-:-:S05]  /*28d50*/  LOP3.LUT R8, R8, 0x40, RZ, 0x3c, !PT ;  /* 0x0000004008087812 */ /* 0x000fca00078e3cff */
[----:B------:R-:W-:Y:S01]  /*28d60*/  LDSM.16.M88.4 R12, [R8+0x10000] ;  /* 0x01000000080c783b */ /* 0x000fe20000000200 */
[----:B----4-:R-:W-:Y:S11]  /*28d70*/  HMMA.16816.F32.BF16 R16, R20, R6, R16 ;  /* 0x000000061410723c */ /* 0x010ff60000041810 */
[----:B------:R-:W-:Y:S11]  /*28d80*/  @!UPT UIADD3 URZ, URZ, URZ, URZ ;  /* 0x0000003f3f3ff290 */ /* 0x000ff6000fffe03f */
[----:B------:R-:W-:Y:S01]  /*28d90*/  @!UPT UIADD3 URZ, URZ, URZ, URZ ;  /* 0x0000003f3f3ff290 */ /* 0x000fe2000fffe03f */
[----:B------:R-:W-:Y:S01]  /*28da0*/  STL.64 [R1+0x170], R16 ;  /* 0x0001701001007387 */ /* 0x000fe20000100a00 */
[----:B------:R-:W-:Y:S02]  /*28db0*/  STL.64 [R1+0x178], R18 ;  /* 0x0001781201007387 */ /* 0x000fe40000100a00 */
[----:B------:R-:W0:Y:S02]  /*28dc0*/  LDSM.16.MT88.4 R16, [R3+0x8000] ;  /* 0x008000000310783b */ /* 0x000e240000004200 */
[----:B0-----:R0:W-:Y:S02]  /*28dd0*/  STL.64 [R1+0x2c78], R18 ;  /* 0x002c781201007387 */ /* 0x0011e40000100a00 */
[----:B------:R-:W-:Y:S02]  /*28de0*/  STL.64 [R1+0x2c70], R16 ;  /* 0x002c701001007387 */ /* 0x000fe40000100a00 */
[----:B0-----:R-:W4:Y:S01]  /*28df0*/  LDL.LU R18, [R1+0x38] ;  /* 0x0000380001127983 */ /* 0x001f220000300800 */
[----:B------:R-:W-:Y:S02]  /*28e00*/  STL.64 [R1+0xc0], R12 ;  /* 0x0000c00c01007387 */ /* 0x000fe40000100a00 */
[----:B------:R-:W-:Y:S02]  /*28e10*/  STL.64 [R1+0xc8], R14 ;  /* 0x0000c80e01007387 */ /* 0x000fe40000100a00 */
[----:B------:R-:W0:Y:S01]  /*28e20*/  LDSM.16.M88.4 R12, [R8+0x10400] ;  /* 0x01040000080c783b */ /* 0x000e220000000200 */
[----:B------:R-:W-:-:S03]  /*28e30*/  IMAD.MOV.U32 R19, RZ, RZ, R2 ;  /* 0x000000ffff137224 */ /* 0x000fc600078e0002 */
[----:B0-----:R-:W-:Y:S01]  /*28e40*/  STL.64 [R1+0xb0], R12 ;  /* 0x0000b00c01007387 */ /* 0x001fe20000100a00 */
[----:B------:R-:W-:Y:S02]  /*28e50*/  STL.64 [R1+0xb8], R14 ;  /* 0x0000b80e01007387 */ /* 0x000fe40000100a00 */
[----:B------:R-:W-:Y:S02]  /*28e60*/  IMAD.MOV.U32 R2, RZ, RZ, R13 ;  /* 0x000000ffff027224 */ /* 0x000fe400078e000d */
[----:B------:R-:W0:Y:S04]  /*28e70*/  LDSM.16.M88.4 R12, [R8+0x10800] ;  /* 0x01080000080c783b */ /* 0x000e280000000200 */
[----:B0-----:R-:W-:Y:S01]  /*28e80*/  STL.64 [R1+0xa0], R12 ;  /* 0x0000a00c01007387 */ /* 0x001fe20000100a00 */
[----:B------:R-:W-:Y:S02]  /*28e90*/  STL.64 [R1+0xa8], R14 ;  /* 0x0000a80e01007387 */ /* 0x000fe40000100a00 */
[----:B------:R-:W0:Y:S02]  /*28ea0*/  LDSM.16.M88.4 R12, [R8+0x10c00] ;  /* 0x010c0000080c783b */ /* 0x000e240000000200 */
[----:B0-----:R-:W-:Y:S02]  /*28eb0*/  STL.64 [R1+0x90], R12 ;  /* 0x0000900c01007387 */ /* 0x001fe40000100a00 */
[----:B------:R-:W-:Y:S02]  /*28ec0*/  STL.64 [R1+0x98], R14 ;  /* 0x0000980e01007387 */ /* 0x000fe40000100a00 */
[----:B------:R-:W0:Y:S02]  /*28ed0*/  LDSM.16.M88.4 R12, [R8+0x11000] ;  /* 0x01100000080c783b */ /* 0x000e240000000200 */
[----:B0-----:R-:W-:Y:S02]  /*28ee0*/  STL.64 [R1+0x80], R12 ;  /* 0x0000800c01007387 */ /* 0x001fe40000100a00 */
[----:B------:R-:W-:Y:S02]  /*28ef0*/  STL.64 [R1+0x88], R14 ;  /* 0x0000880e01007387 */ /* 0x000fe40000100a00 */
[----:B------:R-:W0:Y:S02]  /*28f00*/  LDSM.16.M88.4 R12, [R8+0x11400] ;  /* 0x01140000080c783b */ /* 0x000e240000000200 */
[----:B0-----:R-:W-:Y:S02]  /*28f10*/  STL.64 [R1+0x70], R12 ;  /* 0x0000700c01007387 */ /* 0x001fe40000100a00 */
[----:B------:R0:W-:Y:S02]  /*28f20*/  STL.64 [R1+0x78], R14 ;  /* 0x0000780e01007387 */ /* 0x0001e40000100a00 */
[----:B0-----:R-:W4:Y:S01]  /*28f30*/  LDL.LU.64 R14, [R1+0x2d40] ;  /* 0x002d4000010e7983 */ /* 0x001f220000300a00 */
[----:B------:R-:W4:Y:S02]  /*28f40*/  LDL.LU.64 R12, [R1+0x2d38] ;  /* 0x002d3800010c7983 */ /* 0x000f240000300a00 */
[----:B----4-:R-:W-:Y:S01]  /*28f50*/  HMMA.16816.F32.BF16 R16, R20, R18, R12 ;  /* 0x000000121410723c */ /* 0x010fe2000004180c */
[----:B------:R-:W4:Y:S01]  /*28f60*/  LDL.LU.64 R14, [R1+0x2d30] ;  /* 0x002d3000010e7983 */ /* 0x000f220000300a00 */
[----:B------:R-:W2:Y:S11]  /*28f70*/  LDL.LU.64 R12, [R1+0x2d28] ;  /* 0x002d2800010c7983 */ /* 0x000eb60000300a00 */
[----:B------:R-:W-:Y:S10]  /*28f80*/  @!UPT UIADD3 URZ, URZ, URZ, URZ ;  /* 0x0000003f3f3ff290 */ /* 0x000ff4000fffe03f */
[----:B------:R-:W-:Y:S01]  /*28f90*/  STL.64 [R1+0x160], R16 ;  /* 0x0001601001007387 */ /* 0x000fe20000100a00 */
[----:B------:R3:W-:Y:S02]  /*28fa0*/  STL.64 [R1+0x168], R18 ;  /* 0x0001681201007387 */ /* 0x0007e40000100a00 */
[----:B---3--:R-:W-:Y:S02]  /*28fb0*/  IMAD.MOV.U32 R19, RZ, RZ, R4 ;  /* 0x000000ffff137224 */ /* 0x008fe400078e0004 */
[----:B--2---:R-:W-:Y:S02]  /*28fc0*/  IMAD.MOV.U32 R18, RZ, RZ, R13 ;  /* 0x000000ffff127224 */ /* 0x004fe400078e000d */
[----:B------:R-:W2:Y:S01]  /*28fd0*/  LDL.LU R13, [R1+0x2d24] ;  /* 0x002d2400010d7983 */ /* 0x000ea20000300800 */
[----:B------:R-:W3:Y:S02]  /*28fe0*/  LDL.LU R4, [R1+0x2d20] ;  /* 0x002d200001047983 */ /* 0x000ee40000300800 */
[----:B------:R-:W-:Y:S02]  /*28ff0*/  STL.64 [R1+0x2ca8], R18 ;  /* 0x002ca81201007387 */ /* 0x000fe40000100a00 */
        /* <DEDUP_REMOVED lines=19> */
[----:B0-----:R0:W-:Y:S02]  /*29130*/  STL.64 [R1], R16 ;  /* 0x0000001001007387 */ /* 0x0011e40000100a00 */
[----:B------:R1:W-:Y:S02]  /*29140*/  STL.64 [R1+0x8], R18 ;  /* 0x0000081201007387 */ /* 0x0003e40000100a00 */
[----:B0-----:R-:W2:Y:S01]  /*29150*/  LDL.LU R16, [R1+0x8c0] ;  /* 0x0008c00001107983 */ /* 0x001ea20000300800 */
[----:B------:R-:W2:Y:S02]  /*29160*/  LDL.LU R17, [R1+0x8c4] ;  /* 0x0008c40001117983 */ /* 0x000ea40000300800 */
[----:B-1----:R-:W2:Y:S02]  /*29170*/  LDL.LU R18, [R1+0x8c8] ;  /* 0x0008c80001127983 */ /* 0x002ea40000300800 */
[----:B------:R-:W2:Y:S02]  /*29180*/  LDL.LU R19, [R1+0x8cc] ;  /* 0x0008cc0001137983 */ /* 0x000ea40000300800 */
        /* <DEDUP_REMOVED lines=8> */
[----:B------:R-:W-:Y:S02]  /*29210*/  IMAD.MOV.U32 R19, RZ, RZ, R24 ;  /* 0x000000ffff137224 */ /* 0x000fe400078e0018 */
[----:B------:R-:W0:Y:S04]  /*29220*/  LDSM.16.M88.4 R24, [R8+0x13400] ;  /* 0x013400000818783b */ /* 0x000e280000000200 */
[----:B------:R-:W-:Y:S04]  /*29230*/  STL.64 [R1+0x2ce8], R18 ;  /* 0x002ce81201007387 */ /* 0x000fe80000100a00 */
[----:B0-----:R0:W-:Y:S01]  /*29240*/  STL [R1+0x2bd4], R24 ;  /* 0x002bd41801007387 */ /* 0x0011e20000100800 */
[----:B------:R1:W-:Y:S02]  /*29250*/  STL [R1+0x2bd0], R25 ;  /* 0x002bd01901007387 */ /* 0x0003e40000100800 */
[----:B------:R3:W-:Y:S02]  /*29260*/  STL [R1+0x231c], R26 ;  /* 0x00231c1a01007387 */ /* 0x0007e40000100800 */
[----:B------:R4:W-:Y:S01]  /*29270*/  STL [R1+0x2318], R27 ;  /* 0x0023181b01007387 */ /* 0x0009e20000100800 */
[----:B0-----:R-:W2:Y:S01]  /*29280*/  LDL.LU R24, [R1+0x9c0] ;  /* 0x0009c00001187983 */ /* 0x001ea20000300800 */
[----:B-1----:R-:W2:Y:S02]  /*29290*/  LDL.LU R25, [R1+0x9c4] ;  /* 0x0009c40001197983 */ /* 0x002ea40000300800 */
[----:B---3--:R-:W3:Y:S02]  /*292a0*/  LDL.LU R26, [R1+0x9c8] ;  /* 0x0009c800011a7983 */ /* 0x008ee40000300800 */
[----:B----4-:R-:W3:Y:S02]  /*292b0*/  LDL.LU R27, [R1+0x9cc] ;  /* 0x0009cc00011b7983 */ /* 0x010ee40000300800 */
[----:B------:R-:W-:-:S02]  /*292c0*/  IMAD.MOV.U32 R18, RZ, RZ, R15 ;  /* 0x000000ffff127224 */ /* 0x000fc400078e000f */
        /* <DEDUP_REMOVED lines=20> */
[----:B------:R-:W-:-:S02]  /*29410*/  IMAD.MOV.U32 R18, RZ, RZ, R13 ;  /* 0x000000ffff127224 */ /* 0x000fc400078e000d */
[----:B------:R-:W-:Y:S02]  /*29420*/  IMAD.MOV.U32 R19, RZ, RZ, R12 ;  /* 0x000000ffff137224 */ /* 0x000fe400078e000c */
[----:B------:R-:W0:Y:S04]  /*29430*/  LDSM.16.M88.4 R12, [R8+0x13800] ;  /* 0x01380000080c783b */ /* 0x000e280000000200 */
[----:B---3--:R-:W-:Y:S01]  /*29440*/  STL.64 [R1+0x2d10], R26 ;  /* 0x002d101a01007387 */ /* 0x008fe20000100a00 */
[----:B--2---:R1:W-:Y:S03]  /*29450*/  STL.64 [R1+0x2d08], R24 ;  /* 0x002d081801007387 */ /* 0x0043e60000100a00 */
[----:B-1----:R-:W2:Y:S01]  /*29460*/  LDL.LU R24, [R1+0x870] ;  /* 0x0008700001187983 */ /* 0x002ea20000300800 */
[----:B------:R-:W2:Y:S02]  /*29470*/  LDL.LU R25, [R1+0x874] ;  /* 0x0008740001197983 */ /* 0x000ea40000300800 */
[----:B------:R-:W2:Y:S02]  /*29480*/  LDL.LU R26, [R1+0x878] ;  /* 0x00087800011a7983 */ /* 0x000ea40000300800 */
[----:B------:R-:W2:Y:S01]  /*29490*/  LDL.LU R27, [R1+0x87c] ;  /* 0x00087c00011b7983 */ /* 0x000ea20000300800 */
[----:B0-----:R-:W-:Y:S01]  /*294a0*/  STL [R1+0x2bdc], R12 ;  /* 0x002bdc0c01007387 */ /* 0x001fe20000100800 */
[----:B------:R-:W-:Y:S02]  /*294b0*/  STL [R1+0x2bd8], R13 ;  /* 0x002bd80d01007387 */ /* 0x000fe40000100800 */
[----:B------:R0:W-:Y:S02]  /*294c0*/  STL [R1+0x22b4], R14 ;  /* 0x0022b40e01007387 */ /* 0x0001e40000100800 */
[----:B------:R1:W-:Y:S01]  /*294d0*/  STL [R1+0x22b0], R15 ;  /* 0x0022b00f01007387 */ /* 0x0003e20000100800 */
[----:B0-----:R-:W3:Y:S01]  /*294e0*/  LDL.LU R14, [R1+0x108] ;  /* 0x00010800010e7983 */ /* 0x001ee20000300800 */
[----:B-1----:R-:W-:-:S02]  /*294f0*/  IMAD.MOV.U32 R15, RZ, RZ, R9 ;  /* 0x000000ffff0f7224 */ /* 0x002fc400078e0009 */
[----:B------:R-:W0:Y:S02]  /*29500*/  LDSM.16.M88.4 R8, [R8+0x13c00] ;  /* 0x013c00000808783b */ /* 0x000e240000000200 */
[----:B0-----:R0:W-:Y:S02]  /*29510*/  STL [R1+0x23cc], R10 ;  /* 0x0023cc0a01007387 */ /* 0x0011e40000100800 */
[----:B------:R1:W-:Y:S02]  /*29520*/  STL [R1+0x23c8], R11 ;  /* 0x0023c80b01007387 */ /* 0x0003e40000100800 */
[----:B0-----:R-:W-:Y:S02]  /*29530*/  IMAD.MOV.U32 R10, RZ, RZ, R5 ;  /* 0x000000ffff0a7224 */ /* 0x001fe400078e0005 */
[----:B-1----:R-:W-:Y:S02]  /*29540*/  IMAD.MOV.U32 R11, RZ, RZ, R4 ;  /* 0x000000ffff0b7224 */ /* 0x002fe400078e0004 */
[----:B------:R-:W0:Y:S04]  /*29550*/  LDSM.16.MT88.4 R4, [R3+0x8080] ;  /* 0x008080000304783b */ /* 0x000e280000004200 */
[----:B------:R1:W-:Y:S04]  /*29560*/  STL.64 [R1+0x2c68], R8 ;  /* 0x002c680801007387 */ /* 0x0003e80000100a00 */
[----:B-1----:R-:W3:Y:S04]  /*29570*/  LDL.LU R8, [R1+0x9d0] ;  /* 0x0009d00001087983 */ /* 0x002ee80000300800 */
[----:B0-----:R-:W-:Y:S01]  /*29580*/  STL.64 [R1+0x2bb8], R6 ;  /* 0x002bb80601007387 */ /* 0x001fe20000100a00 */
        /* <DEDUP_REMOVED lines=31> */
[----:B------:R-:W-:Y:S02]  /*29780*/  IMAD.MOV.U32 R7, RZ, RZ, R0 ;  /* 0x000000ffff077224 */ /* 0x000fe400078e0000 */
[----:B------:R-:W-:-:S05]  /*29790*/  IMAD.MOV.U32 R9, RZ, RZ, R29 ;  /* 0x000000ffff097224 */ /* 0x000fca00078e001d */
[C---:B----4-:R-:W-:Y:S01]  /*297a0*/  HMMA.16816.F32.BF16 R4, R20.reuse, R6, R16 ;  /* 0x000000061404723c */ /* 0x050fe20000041810 */
[----:B------:R-:W2:Y:S07]  /*297b0*/  LDL.LU.64 R18, [R1+0x2ca8] ;  /* 0x002ca80001127983 */ /* 0x000eae0000300a00 */
[C---:B---3--:R-:W-:Y:S11]  /*297c0*/  HMMA.16816.F32.BF16 R8, R20.reuse, R14, R8 ;  /* 0x0000000e1408723c */ /* 0x048ff60000041808 */
[----:B------:R-:W-:Y:S04]  /*297d0*/  @!UPT UIADD3 URZ, URZ, URZ, URZ ;  /* 0x0000003f3f3ff290 */ /* 0x000fe8000fffe03f */
[----:B------:R-:W-:Y:S01]  /*297e0*/  STL.64 [R1+0x110], R4 ;  /* 0x0001100401007387 */ /* 0x000fe20000100a00 */
[----:B------:R2:W-:Y:S07]  /*297f0*/  STL.64 [R1+0x118], R6 ;  /* 0x0001180601007387 */ /* 0x0005ee0000100a00 */
[----:B------:R-:W-:Y:S02]  /*29800*/  STL.64 [R1+0x100], R8 ;  /* 0x0001000801007387 */ /* 0x000fe40000100a00 */
[----:B------:R-:W-:Y:S01]  /*29810*/  STL.64 [R1+0x108], R10 ;  /* 0x0001080a01007387 */ /* 0x000fe20000100a00 */
[C---:B--2---:R-:W-:Y:S11]  /*29820*/  HMMA.16816.F32.BF16 R4, R20.reuse, R18, R24 ;  /* 0x000000121404723c */ /* 0x044ff60000041818 */
[----:B------:R-:W-:Y:S11]  /*29830*/  @!UPT UIADD3 URZ, URZ, URZ, URZ ;  /* 0x0000003f3f3ff290 */ /* 0x000ff6000fffe03f */
[----:B------:R-:W-:Y:S01]  /*29840*/  @!UPT UIADD3 URZ, URZ, URZ, URZ ;  /* 0x0000003f3f3ff290 */ /* 0x000fe2000fffe03f */
[----:B------:R-:W-:Y:S01]  /*29850*/  STL [R1+0xf0], R4 ;  /* 0x0000f00401007387 */ /* 0x000fe20000100800 */
[----:B------:R-:W-:Y:S02]  /*29860*/  IMAD.MOV.U32 R28, RZ, RZ, R6 ;  /* 0x000000ffff1c7224 */ /* 0x000fe400078e0006 */
[----:B------:R-:W-:Y:S02]  /*29870*/  IMAD.MOV.U32 R0, RZ, RZ, R7 ;  /* 0x000000ffff007224 */ /* 0x000fe400078e0007 */
[----:B------:R-:W2:Y:S01]  /*29880*/  LDL.LU R6, [R1+0xe8] ;  /* 0x0000e80001067983 */ /* 0x000ea20000300800 */
[----:B------:R-:W2:Y:S01]  /*29890*/  LDL.LU R7, [R1+0xec] ;  /* 0x0000ec0001077983 */ /* 0x000ea20000300800 */
[----:B------:R-:W3:Y:S02]  /*298a0*/  LDL.LU R18, [R1+0xd8] ;  /* 0x0000d80001127983 */ /* 0x000ee40000300800 */
[----:B------:R-:W3:Y:S02]  /*298b0*/  LDL.LU R19, [R1+0xdc] ;  /* 0x0000dc0001137983 */ /* 0x000ee40000300800 */
[----:B---3--:R0:W-:Y:S01]  /*298c0*/  STL.64 [R1+0x2c98], R18 ;  /* 0x002c981201007387 */ /* 0x0081e20000100a00 */
[----:B------:R-:W2:Y:S02]  /*298d0*/  LDL.LU R16, [R1+0x9b0] ;  /* 0x0009b00001107983 */ /* 0x000ea40000300800 */
[----:B------:R-:W2:Y:S01]  /*298e0*/  LDL.LU R17, [R1+0x9b4] ;  /* 0x0009b40001117983 */ /* 0x000ea20000300800 */
[----:B0-----:R-:W2:Y:S01]  /*298f0*/  LDL.LU R18, [R1+0x9b8] ;  /* 0x0009b80001127983 */ /* 0x001ea20000300800 */
[----:B------:R-:W2:Y:S02]  /*29900*/  LDL.LU R19, [R1+0x9bc] ;  /* 0x0009bc0001137983 */ /* 0x000ea40000300800 */
[----:B------:R-:W3:Y:S02]  /*29910*/  LDL.LU R12, [R1+0x500] ;  /* 0x00050000010c7983 */ /* 0x000ee40000300800 */
[----:B------:R-:W3:Y:S01]  /*29920*/  LDL.LU R13, [R1+0x504] ;  /* 0x00050400010d7983 */ /* 0x000ee20000300800 */
[----:B------:R-:W4:Y:S01]  /*29930*/  LDL.LU R14, [R1+0x508] ;  /* 0x00050800010e7983 */ /* 0x000f220000300800 */
[----:B------:R-:W4:Y:S02]  /*29940*/  LDL.LU R15, [R1+0x50c] ;  /* 0x00050c00010f7983 */ /* 0x000f240000300800 */
[----:B------:R-:W2:Y:S02]  /*29950*/  LDL.LU R8, [R1+0x520] ;  /* 0x0005200001087983 */ /* 0x000ea40000300800 */
[----:B------:R-:W2:Y:S01]  /*29960*/  LDL.LU R9, [R1+0x524] ;  /* 0x0005240001097983 */ /* 0x000ea20000300800 */
[----:B------:R-:W2:Y:S01]  /*29970*/  LDL.LU R10, [R1+0x528] ;  /* 0x00052800010a7983 */ /* 0x000ea20000300800 */
[----:B------:R-:W2:Y:S02]  /*29980*/  LDL.LU R11, [R1+0x52c] ;  /* 0x00052c00010b7983 */ /* 0x000ea40000300800 */
[----:B------:R-:W-:Y:S01]  /*29990*/  IMAD.MOV.U32 R29, RZ, RZ, R5 ;  /* 0x000000ffff1d7224 */ /* 0x000fe200078e0005 */
[----:B--2---:R-:W-:Y:S01]  /*299a0*/  STL.64 [R1+0x2c88], R10 ;  /* 0x002c880a01007387 */ /* 0x004fe20000100a00 */
[----:B------:R0:W-:Y:S03]  /*299b0*/  STL.64 [R1+0x2c80], R8 ;  /* 0x002c800801007387 */ /* 0x0001e60000100a00 */
[----:B0-----:R-:W2:Y:S01]  /*299c0*/  LDL.LU R8, [R1+0x8b0] ;  /* 0x0008b00001087983 */ /* 0x001ea20000300800 */
[----:B------:R-:W2:Y:S02]  /*299d0*/  LDL.LU R9, [R1+0x8b4] ;  /* 0x0008b40001097983 */ /* 0x000ea40000300800 */
[----:B------:R-:W2:Y:S02]  /*299e0*/  LDL.LU R10, [R1+0x8b8] ;  /* 0x0008b800010a7983 */ /* 0x000ea40000300800 */
[----:B------:R-:W2:Y:S01]  /*299f0*/  LDL.LU R11, [R1+0x8bc] ;  /* 0x0008bc00010b7983 */ /* 0x000ea20000300800 */
[----:B----4-:R-:W-:Y:S01]  /*29a00*/  STL.64 [R1+0x2c60], R14 ;  /* 0x002c600e01007387 */ /* 0x010fe20000100a00 */
[----:B---3--:R0:W-:Y:S03]  /*29a10*/  STL.64 [R1+0x2c58], R12 ;  /* 0x002c580c01007387 */ /* 0x0081e60000100a00 */
[----:B0-----:R-:W3:Y:S04]  /*29a20*/  LDL R12, [R1+0xc0] ;  /* 0x0000c000010c7983 */ /* 0x001ee80000100800 */
[----:B------:R-:W3:Y:S01]  /*29a30*/  LDL R13, [R1+0xc4] ;  /* 0x0000c400010d7983 */ /* 0x000ee20000100800 */
[----:B------:R-:W4:Y:S02]  /*29a40*/  LDL.LU R24, [R1+0x4f0] ;  /* 0x0004f00001187983 */ /* 0x000f240000300800 */
[----:B------:R-:W4:Y:S02]  /*29a50*/  LDL.LU R25, [R1+0x4f4] ;  /* 0x0004f40001197983 */ /* 0x000f240000300800 */
[----:B------:R-:W2:Y:S01]  /*29a60*/  LDL.LU R26, [R1+0x4f8] ;  /* 0x0004f800011a7983 */ /* 0x000ea20000300800 */
[----:B------:R-:W2:Y:S01]  /*29a70*/  LDL.LU R27, [R1+0x4fc] ;  /* 0x0004fc00011b7983 */ /* 0x000ea20000300800 */
[----:B------:R-:W-:Y:S03]  /*29a80*/  HMMA.16816.F32.BF16 R4, R20, R6, R16 ;  /* 0x000000061404723c */ /* 0x000fe60000041810 */
[----:B--2---:R-:W-:Y:S01]  /*29a90*/  STL.64 [R1+0x2c48], R26 ;  /* 0x002c481a01007387 */ /* 0x004fe20000100a00 */
[----:B----4-:R0:W-:Y:S03]  /*29aa0*/  STL.64 [R1+0x2c40], R24 ;  /* 0x002c401801007387 */ /* 0x0101e60000100a00 */
[----:B0-----:R-:W2:Y:S01]  /*29ab0*/  LDL R24, [R1+0xb0] ;  /* 0x0000b00001187983 */ /* 0x001ea20000100800 */
[----:B------:R-:W-:-:S02]  /*29ac0*/  IMAD.MOV.U32 R25, RZ, RZ, R2 ;  /* 0x000000ffff197224 */ /* 0x000fc400078e0002 */
[----:B------:R-:W4:Y:S02]  /*29ad0*/  LDL.LU R2, [R1+0x2ca0] ;  /* 0x002ca00001027983 */ /* 0x000f240000300800 */
[----:B------:R-:W-:Y:S01]  /*29ae0*/  STL [R1+0x2548], R0 ;  /* 0x0025480001007387 */ /* 0x000fe20000100800 */
[----:B------:R-:W-:Y:S01]  /*29af0*/  STL [R1+0x2544], R28 ;  /* 0x0025441c01007387 */ /* 0x000fe20000100800 */
[----:B------:R-:W-:Y:S02]  /*29b00*/  STL [R1+0x2540], R29 ;  /* 0x0025401d01007387 */ /* 0x000fe40000100800 */
[----:B------:R-:W2:Y:S07]  /*29b10*/  LDL.LU.64 R18, [R1+0x2c98] ;  /* 0x002c980001127983 */ /* 0x000eae0000300a00 */
[----:B------:R0:W-:Y:S01]  /*29b20*/  STL.64 [R1+0xe0], R4 ;  /* 0x0000e00401007387 */ /* 0x0001e20000100a00 */
[----:B------:R1:W-:Y:S04]  /*29b30*/  STL.64 [R1+0xe8], R6 ;  /* 0x0000e80601007387 */ /* 0x0003e80000100a00 */
[----:B0-----:R-:W2:Y:S01]  /*29b40*/  LDL.LU R4, [R1+0x4e0] ;  /* 0x0004e00001047983 */ /* 0x001ea20000300800 */
[----:B------:R-:W2:Y:S02]  /*29b50*/  LDL.LU R5, [R1+0x4e4] ;  /* 0x0004e40001057983 */ /* 0x000ea40000300800 */
[----:B-1----:R-:W2:Y:S02]  /*29b60*/  LDL.LU R6, [R1+0x4e8] ;  /* 0x0004e80001067983 */ /* 0x002ea40000300800 */
[----:B----4-:R-:W-:-:S02]  /*29b70*/  IMAD.MOV.U32 R7, RZ, RZ, R2 ;  /* 0x000000ffff077224 */ /* 0x010fc400078e0002 */
[----:B------:R-:W4:Y:S04]  /*29b80*/  LDL.LU R2, [R1+0x2c90] ;  /* 0x002c900001027983 */ /* 0x000f280000300800 */
[----:B--2---:R-:W-:Y:S01]  /*29b90*/  STL.64 [R1+0x2c38], R6 ;  /* 0x002c380601007387 */ /* 0x004fe20000100a00 */
[----:B------:R0:W-:Y:S03]  /*29ba0*/  STL.64 [R1+0x2c30], R4 ;  /* 0x002c300401007387 */ /* 0x0001e60000100a00 */
[----:B0-----:R-:W2:Y:S01]  /*29bb0*/  LDL.64 R4, [R1+0x90] ;  /* 0x0000900001047983 */ /* 0x001ea20000100a00 */
[----:B------:R-:W-:Y:S03]  /*29bc0*/  HMMA.16816.F32.BF16 R20, R20, R18, R8 ;  /* 0x000000121414723c */ /* 0x000fe60000041808 */
[----:B--2---:R0:W-:Y:S04]  /*29bd0*/  STL.64 [R1+0x2c50], R4 ;  /* 0x002c500401007387 */ /* 0x0041e80000100a00 */
[----:B0-----:R-:W2:Y:S01]  /*29be0*/  LDL.64 R4, [R1+0xa0] ;  /* 0x0000a00001047983 */ /* 0x001ea20000100a00 */
[----:B------:R-:W3:Y:S02]  /*29bf0*/  LDL.LU.64 R10, [R1+0x2c88] ;  /* 0x002c8800010a7983 */ /* 0x000ee40000300a00 */
[----:B------:R-:W3:Y:S02]  /*29c00*/  LDL.LU.64 R8, [R1+0x2c80] ;  /* 0x002c800001087983 */ /* 0x000ee40000300a00 */
[----:B------:R-:W3:Y:S01]  /*29c10*/  LDL.LU.64 R18, [R1+0x2c78] ;  /* 0x002c780001127983 */ /* 0x000ee20000300a00 */
[----:B------:R-:W3:Y:S10]  /*29c20*/  LDL.LU.64 R16, [R1+0x2c70] ;  /* 0x002c700001107983 */ /* 0x000ef40000300a00 */
[----:B------:R0:W-:Y:S02]  /*29c30*/  STL.64 [R1+0xd0], R20 ;  /* 0x0000d01401007387 */ /* 0x0001e40000100a00 */
[----:B------:R1:W-:Y:S01]  /*29c40*/  STL.64 [R1+0xd8], R22 ;  /* 0x0000d81601007387 */ /* 0x0003e20000100a00 */
[----:B0-----:R-:W2:Y:S01]  /*29c50*/  LDL.LU R20, [R1+0x510] ;  /* 0x0005100001147983 */ /* 0x001ea20000300800 */
[----:B------:R-:W2:Y:S02]  /*29c60*/  LDL.LU R21, [R1+0x514] ;  /* 0x0005140001157983 */ /* 0x000ea40000300800 */
[----:B-1----:R-:W2:Y:S02]  /*29c70*/  LDL.LU R22, [R1+0x518] ;  /* 0x0005180001167983 */ /* 0x002ea40000300800 */
[----:B----4-:R-:W-:Y:S01]  /*29c80*/  IMAD.MOV.U32 R23, RZ, RZ, R2 ;  /* 0x000000ffff177224 */ /* 0x010fe200078e0002 */
[C---:B---3--:R-:W-:Y:S01]  /*29c90*/  HMMA.16816.F32.BF16 R12, R16.reuse, R12, R8 ;  /* 0x0000000c100c723c */ /* 0x048fe20000041808 */
[----:B------:R-:W3:Y:S07]  /*29ca0*/  LDL.LU.64 R8, [R1+0x2c68] ;  /* 0x002c680001087983 */ /* 0x000eee0000300a00 */
[C---:B--2---:R-:W-:Y:S11]  /*29cb0*/  HMMA.16816.F32.BF16 R24, R16.reuse, R24, R20 ;  /* 0x000000181018723c */ /* 0x044ff60000041814 */
[----:B------:R-:W-:Y:S05]  /*29cc0*/  @!UPT UIADD3 URZ, URZ, URZ, URZ ;  /* 0x0000003f3f3ff290 */ /* 0x000fea000fffe03f */
[----:B------:R-:W-:Y:S02]  /*29cd0*/  IMAD.MOV.U32 R10, RZ, RZ, R13 ;  /* 0x000000ffff0a7224 */ /* 0x000fe400078e000d */
[----:B------:R-:W-:Y:S01]  /*29ce0*/  IMAD.MOV.U32 R11, RZ, RZ, R14 ;  /* 0x000000ffff0b7224 */ /* 0x000fe200078e000e */
[----:B------:R0:W-:Y:S01]  /*29cf0*/  STL [R1+0x590], R12 ;  /* 0x0005900c01007387 */ /* 0x0001e20000100800 */
[----:B------:R-:W-:Y:S02]  /*29d00*/  IMAD.MOV.U32 R2, RZ, RZ, R15 ;  /* 0x000000ffff027224 */ /* 0x000fe400078e000f */
[----:B------:R-:W2:Y:S01]  /*29d10*/  LDL.LU.64 R14, [R1+0x2c60] ;  /* 0x002c6000010e7983 */ /* 0x000ea20000300a00 */
[----:B0-----:R-:W2:Y:S01]  /*29d20*/  LDL.LU.64 R12, [R1+0x2c58] ;  /* 0x002c5800010c7983 */ /* 0x001ea20000300a00 */
[----:B------:R-:W-:Y:S02]  /*29d30*/  STL [R1+0x23d8], R10 ;  /* 0x0023d80a01007387 */ /* 0x000fe40000100800 */
[----:B------:R-:W-:Y:S02]  /*29d40*/  STL [R1+0x23d4], R11 ;  /* 0x0023d40b01007387 */ /* 0x000fe40000100800 */
[----:B------:R-:W-:Y:S01]  /*29d50*/  STL [R1+0x23d0], R2 ;  /* 0x0023d00201007387 */ /* 0x000fe20000100800 */
[----:B------:R-:W4:Y:S04]  /*29d60*/  LDL.64 R20, [R1+0x70] ;  /* 0x0000700001147983 */ /* 0x000f280000100a00 */
[----:B----4-:R0:W-:Y:S01]  /*29d70*/  STL.64 [R1+0x2c28], R20 ;  /* 0x002c281401007387 */ /* 0x0101e20000100a00 */
[----:B------:R-:W-:Y:S02]  /*29d80*/  STL.64 [R1+0x580], R24 ;  /* 0x0005801801007387 */ /* 0x000fe40000100a00 */
[----:B------:R2:W-:Y:S01]  /*29d90*/  STL.64 [R1+0x588], R26 ;  /* 0x0005881a01007387 */ /* 0x0005e20000100a00 */
[----:B0-----:R-:W4:Y:S01]  /*29da0*/  LDL.64 R20, [R1+0x80] ;  /* 0x0000800001147983 */ /* 0x001f220000100a00 */
[----:B--2---:R-:W-:Y:S07]  /*29db0*/  HMMA.16816.F32.BF16 R24, R16, R4, R12 ;  /* 0x000000041018723c */ /* 0x004fee000004180c */
[----:B------:R-:W-:-:S02]  /*29dc0*/  IMAD.MOV.U32 R15, RZ, RZ, R4 ;  /* 0x000000ffff0f7224 */ /* 0x000fc400078e0004 */
[----:B------:R-:W-:Y:S02]  /*29dd0*/  IMAD.MOV.U32 R14, RZ, RZ, R5 ;  /* 0x000000ffff0e7224 */ /* 0x000fe400078e0005 */
[----:B------:R-:W2:Y:S11]  /*29de0*/  LDL.LU.64 R4, [R1+0x2c50] ;  /* 0x002c500001047983 */ /* 0x000eb60000300a00 */
[----:B------:R-:W-:Y:S01]  /*29df0*/  @!UPT UIADD3 URZ, URZ, URZ, URZ ;  /* 0x0000003f3f3ff290 */ /* 0x000fe2000fffe03f */
[----:B------:R0:W-:Y:S01]  /*29e00*/  STL [R1+0x57c], R27 ;  /* 0x00057c1b01007387 */ /* 0x0001e20000100800 */
[----:B------:R-:W-:Y:S02]  /*29e10*/  IMAD.MOV.U32 R2, RZ, RZ, R26 ;  /* 0x000000ffff027224 */ /* 0x000fe400078e001a */
[----:B------:R-:W-:Y:S02]  /*29e20*/  IMAD.MOV.U32 R10, RZ, RZ, R24 ;  /* 0x000000ffff0a7224 */ /* 0x000fe400078e0018 */
[----:B------:R-:W-:Y:S01]  /*29e30*/  IMAD.MOV.U32 R11, RZ, RZ, R25 ;  /* 0x000000ffff0b7224 */ /* 0x000fe200078e0019 */
[----:B0-----:R-:W2:Y:S01]  /*29e40*/  LDL.LU.64 R26, [R1+0x2c48] ;  /* 0x002c4800011a7983 */ /* 0x001ea20000300a00 */
[----:B------:R-:W2:Y:S03]  /*29e50*/  LDL.LU.64 R24, [R1+0x2c40] ;  /* 0x002c400001187983 */ /* 0x000ea60000300a00 */
[----:B------:R-:W-:Y:S02]  /*29e60*/  STL [R1+0x23e0], R11 ;  /* 0x0023e00b01007387 */ /* 0x000fe40000100800 */
[----:B------:R-:W-:Y:S01]  /*29e70*/  STL [R1+0x23dc], R2 ;  /* 0x0023dc0201007387 */ /* 0x000fe20000100800 */
[----:B--2---:R-:W-:Y:S11]  /*29e80*/  HMMA.16816.F32.BF16 R24, R16, R4, R24 ;  /* 0x000000041018723c */ /* 0x004ff60000041818 */
[----:B------:R-:W-:Y:S11]  /*29e90*/  @!UPT UIADD3 URZ, URZ, URZ, URZ ;  /* 0x0000003f3f3ff290 */ /* 0x000ff6000fffe03f */
[----:B------:R-:W-:Y:S01]  /*29ea0*/  @!UPT UIADD3 URZ, URZ, URZ, URZ ;  /* 0x0000003f3f3ff290 */ /* 0x000fe2000fffe03f */
[----:B------:R0:W-:Y:S01]  /*29eb0*/  STL.64 [R1+0x560], R24 ;  /* 0x0005601801007387 */ /* 0x0001e20000100a00 */
[----:B------:R-:W-:Y:S02]  /*29ec0*/  STL.64 [R1+0x568], R26 ;  /* 0x0005681a01007387 */ /* 0x000fe40000100a00 */
[----:B------:R-:W2:Y:S02]  /*29ed0*/  LDL.LU.64 R6, [R1+0x2c38] ;  /* 0x002c380001067983 */ /* 0x000ea40000300a00 */
[----:B0-----:R-:W-:Y:S02]  /*29ee0*/  IMAD.MOV.U32 R24, RZ, RZ, R4 ;  /* 0x000000ffff187224 */ /* 0x001fe400078e0004 */
[----:B------:R-:W-:Y:S02]  /*29ef0*/  IMAD.MOV.U32 R25, RZ, RZ, R5 ;  /* 0x000000ffff197224 */ /* 0x000fe400078e0005 */
[----:B------:R-:W2:Y:S03]  /*29f00*/  LDL.LU.64 R4, [R1+0x2c30] ;  /* 0x002c300001047983 */ /* 0x000ea60000300a00 */
[----:B------:R0:W-:Y:S02]  /*29f10*/  STL.64 [R1+0x2c18], R24 ;  /* 0x002c181801007387 */ /* 0x0001e40000100a00 */
[----:B0-----:R-:W3:Y:S01]  /*29f20*/  LDL.64 R24, [R1+0x50] ;  /* 0x0000500001187983 */ /* 0x001ee20000100a00 */
[----:B----4-:R-:W-:-:S02]  /*29f30*/  IMAD.MOV.U32 R12, RZ, RZ, R20 ;  /* 0x000000ffff0c7224 */ /* 0x010fc400078e0014 */
[----:B------:R-:W-:Y:S01]  /*29f40*/  IMAD.MOV.U32 R13, RZ, RZ, R21 ;  /* 0x000000ffff0d7224 */ /* 0x000fe200078e0015 */
[C---:B--2---:R-:W-:Y:S01]  /*29f50*/  HMMA.16816.F32.BF16 R4, R16.reuse, R20, R4 ;  /* 0x000000141004723c */ /* 0x044fe20000041804 */
[----:B---3--:R0:W-:Y:S04]  /*29f60*/  STL.64 [R1+0x2c20], R24 ;  /* 0x002c201801007387 */ /* 0x0081e80000100a00 */
[----:B0-----:R-:W2:Y:S01]  /*29f70*/  LDL.LU R24, [R1+0x9a0] ;  /* 0x0009a00001187983 */ /* 0x001ea20000300800 */
[----:B------:R-:W2:Y:S02]  /*29f80*/  LDL.LU R25, [R1+0x9a4] ;  /* 0x0009a40001197983 */ /* 0x000ea40000300800 */
[----:B------:R-:W2:Y:S02]  /*29f90*/  LDL.LU R26, [R1+0x9a8] ;  /* 0x0009a800011a7983 */ /* 0x000ea40000300800 */
[----:B------:R-:W2:Y:S01]  /*29fa0*/  LDL.LU R27, [R1+0x9ac] ;  /* 0x0009ac00011b7983 */ /* 0x000ea20000300800 */
[----:B------:R-:W3:Y:S11]  /*29fb0*/  LDL.LU.64 R20, [R1+0x2c28] ;  /* 0x002c280001147983 */ /* 0x000ef60000300a00 */
[----:B------:R-:W-:Y:S02]  /*29fc0*/  @!UPT UIADD3 URZ, URZ, URZ, URZ ;  /* 0x0000003f3f3ff290 */ /* 0x000fe4000fffe03f */
[----:B------:R-:W-:Y:S02]  /*29fd0*/  IMAD.MOV.U32 R11, RZ, RZ, R4 ;  /* 0x000000ffff0b7224 */ /* 0x000fe400078e0004 */
[----:B------:R-:W-:Y:S02]  /*29fe0*/  STL.64 [R1+0x558], R6 ;  /* 0x0005580601007387 */ /* 0x000fe40000100a00 */
[----:B------:R-:W-:Y:S02]  /*29ff0*/  IMAD.MOV.U32 R2, RZ, RZ, R5 ;  /* 0x000000ffff027224 */ /* 0x000fe400078e0005 */
[----:B------:R-:W4:Y:S01]  /*2a000*/  LDL.64 R4, [R1+0x40] ;  /* 0x0000400001047983 */ /* 0x000f220000100a00 */
[----:B------:R-:W-:Y:S02]  /*2a010*/  STL.64 [R1+0x2be8], R14 ;  /* 0x002be80e01007387 */ /* 0x000fe40000100a00 */
[----:B------:R0:W-:Y:S02]  /*2a020*/  STL.64 [R1+0x2be0], R12 ;  /* 0x002be00c01007387 */ /* 0x0001e40000100a00 */
[----:B0-----:R-:W2:Y:S04]  /*2a030*/  LDL.64 R12, [R1+0x10] ;  /* 0x00001000010c7983 */ /* 0x001ea80000100a00 */
[----:B--2---:R0:W-:Y:S04]  /*2a040*/  STL.64 [R1+0x2bf8], R12 ;  /* 0x002bf80c01007387 */ /* 0x0041e80000100a00 */
[----:B0-----:R-:W3:Y:S01]  /*2a050*/  LDL.LU R12, [R1+0x4c0] ;  /* 0x0004c000010c7983 */ /* 0x001ee20000300800 */
[----:B------:R-:W3:Y:S02]  /*2a060*/  LDL.LU R13, [R1+0x4c4] ;  /* 0x0004c400010d7983 */ /* 0x000ee40000300800 */
[----:B------:R-:W3:Y:S02]  /*2a070*/  LDL.LU R14, [R1+0x4c8] ;  /* 0x0004c800010e7983 */ /* 0x000ee40000300800 */
[----:B------:R-:W3:Y:S01]  /*2a080*/  LDL.LU R15, [R1+0x4cc] ;  /* 0x0004cc00010f7983 */ /* 0x000ee20000300800 */
[----:B------:R-:W-:Y:S01]  /*2a090*/  STL.64 [R1+0x2bc8], R10 ;  /* 0x002bc80a01007387 */ /* 0x000fe20000100a00 */
[----:B------:R0:W-:Y:S03]  /*2a0a0*/  STL.64 [R1+0x2bc0], R8 ;  /* 0x002bc00801007387 */ /* 0x0001e60000100a00 */
[----:B0-----:R-:W4:Y:S01]  /*2a0b0*/  LDL.LU R8, [R1+0x980] ;  /* 0x0009800001087983 */ /* 0x001f220000300800 */
[----:B------:R-:W4:Y:S02]  /*2a0c0*/  LDL.LU R9, [R1+0x984] ;  /* 0x0009840001097983 */ /* 0x000f240000300800 */
[----:B------:R-:W4:Y:S02]  /*2a0d0*/  LDL.LU R10, [R1+0x988] ;  /* 0x00098800010a7983 */ /* 0x000f240000300800 */
[----:B------:R-:W4:Y:S01]  /*2a0e0*/  LDL.LU R11, [R1+0x98c] ;  /* 0x00098c00010b7983 */ /* 0x000f220000300800 */
[----:B------:R-:W-:Y:S01]  /*2a0f0*/  STL [R1+0x254c], R2 ;  /* 0x00254c0201007387 */ /* 0x000fe20000100800 */
[C---:B---3--:R-:W-:Y:S11]  /*2a100*/  HMMA.16816.F32.BF16 R12, R16.reuse, R20, R12 ;  /* 0x00000014100c723c */ /* 0x048ff6000004180c */
[----:B------:R-:W-:Y:S11]  /*2a110*/  @!UPT UIADD3 URZ, URZ, URZ, URZ ;  /* 0x0000003f3f3ff290 */ /* 0x000ff6000fffe03f */
[----:B------:R-:W-:Y:S01]  /*2a120*/  @!UPT UIADD3 URZ, URZ, URZ, URZ ;  /* 0x0000003f3f3ff290 */ /* 0x000fe2000fffe03f */
[----:B------:R0:W-:Y:S01]  /*2a130*/  STL.64 [R1+0x540], R12 ;  /* 0x0005400c01007387 */ /* 0x0001e20000100a00 */
[----:B------:R-:W-:Y:S03]  /*2a140*/  STL.64 [R1+0x548], R14 ;  /* 0x0005480e01007387 */ /* 0x000fe60000100a00 */
[----:B0-----:R-:W2:Y:S01]  /*2a150*/  LDL.64 R12, [R1+0x20] ;  /* 0x00002000010c7983 */ /* 0x001ea20000100a00 */
[----:B------:R-:W-:Y:S02]  /*2a160*/  IMAD.MOV.U32 R2, RZ, RZ, R20 ;  /* 0x000000ffff027224 */ /* 0x000fe400078e0014 */
[----:B------:R-:W-:Y:S02]  /*2a170*/  IMAD.MOV.U32 R0, RZ, RZ, R21 ;  /* 0x000000ffff007224 */ /* 0x000fe400078e0015 */
[----:B------:R-:W0:Y:S04]  /*2a180*/  LDSM.16.MT88.4 R20, [R3+0x8100] ;  /* 0x008100000314783b */ /* 0x000e280000004200 */
[----:B--2---:R1:W-:Y:S04]  /*2a190*/  STL.64 [R1+0x2c00], R12 ;  /* 0x002c000c01007387 */ /* 0x0043e80000100a00 */
[----:B-1----:R-:W2:Y:S01]  /*2a1a0*/  LDL.64 R12, [R1+0x30] ;  /* 0x00003000010c7983 */ /* 0x002ea20000100a00 */
[----:B0-----:R-:W-:Y:S02]  /*2a1b0*/  STL.64 [R1+0x2a68], R22 ;  /* 0x002a681601007387 */ /* 0x001fe40000100a00 */
[----:B------:R0:W-:Y:S02]  /*2a1c0*/  STL.64 [R1+0x2a60], R20 ;  /* 0x002a601401007387 */ /* 0x0001e40000100a00 */
[----:B0-----:R-:W3:Y:S04]  /*2a1d0*/  LDL R20, [R1+0x60] ;  /* 0x0000600001147983 */ /* 0x001ee80000100800 */
[----:B------:R-:W3:Y:S02]  /*2a1e0*/  LDL R21, [R1+0x64] ;  /* 0x0000640001157983 */ /* 0x000ee40000100800 */
[C---:B---3--:R-:W-:Y:S11]  /*2a1f0*/  HMMA.16816.F32.BF16 R24, R16.reuse, R20, R24 ;  /* 0x000000141018723c */ /* 0x048ff60000041818 */
[----:B------:R-:W-:Y:S11]  /*2a200*/  @!UPT UIADD3 URZ, URZ, URZ, URZ ;  /* 0x0000003f3f3ff290 */ /* 0x000ff6000fffe03f */
[----:B------:R-:W-:Y:S01]  /*2a210*/  @!UPT UIADD3 URZ, URZ, URZ, URZ ;  /* 0x0000003f3f3ff290 */ /* 0x000fe2000fffe03f */
[----:B------:R0:W-:Y:S01]  /*2a220*/  STL.64 [R1+0x8c0], R24 ;  /* 0x0008c01801007387 */ /* 0x0001e20000100a00 */
[----:B------:R-:W-:Y:S03]  /*2a230*/  STL.64 [R1+0x8c8], R26 ;  /* 0x0008c81a01007387 */ /* 0x000fe60000100a00 */
[----:B0-----:R-:W3:Y:S01]  /*2a240*/  LDL.LU.64 R24, [R1+0x2c20] ;  /* 0x002c200001187983 */ /* 0x001ee20000300a00 */
[----:B------:R0:W-:Y:S02]  /*2a250*/  STL [R1+0x2b1c], R20 ;  /* 0x002b1c1401007387 */ /* 0x0001e40000100800 */
[----:B------:R1:W-:Y:S01]  /*2a260*/  STL [R1+0x2b18], R21 ;  /* 0x002b181501007387 */ /* 0x0003e20000100800 */
[----:B0-----:R-:W3:Y:S01]  /*2a270*/  LDL.LU R20, [R1+0x990] ;  /* 0x0009900001147983 */ /* 0x001ee20000300800 */
[----:B-1----:R-:W3:Y:S02]  /*2a280*/  LDL.LU R21, [R1+0x994] ;  /* 0x0009940001157983 */ /* 0x002ee40000300800 */
[----:B------:R-:W3:Y:S02]  /*2a290*/  LDL.LU R22, [R1+0x998] ;  /* 0x0009980001167983 */ /* 0x000ee40000300800 */
[----:B------:R-:W3:Y:S02]  /*2a2a0*/  LDL.LU R23, [R1+0x99c] ;  /* 0x00099c0001177983 */ /* 0x000ee40000300800 */
[C---:B---3--:R-:W-:Y:S11]  /*2a2b0*/  HMMA.16816.F32.BF16 R20, R16.reuse, R24, R20 ;  /* 0x000000181014723c */ /* 0x048ff60000041814 */
[----:B------:R-:W-:Y:S11]  /*2a2c0*/  @!UPT UIADD3 URZ, URZ, URZ, URZ ;  /* 0x0000003f3f3ff290 */ /* 0x000ff6000fffe03f */
[----:B------:R-:W-:Y:S01]  /*2a2d0*/  @!UPT UIADD3 URZ, URZ, URZ, URZ ;  /* 0x0000003f3f3ff290 */ /* 0x000fe2000fffe03f */
[----:B------:R-:W-:Y:S01]  /*2a2e0*/  STL.64 [R1+0x8b0], R20 ;  /* 0x0008b01401007387 */ /* 0x000fe20000100a00 */
[----:B------:R0:W-:Y:S02]  /*2a2f0*/  STL.64 [R1+0x8b8], R22 ;  /* 0x0008b81601007387 */ /* 0x0001e40000100a00 */
[----:B0-----:R-:W-:Y:S02]  /*2a300*/  IMAD.MOV.U32 R22, RZ, RZ, R25 ;  /* 0x000000ffff167224 */ /* 0x001fe400078e0019 */
[----:B------:R-:W-:Y:S02]  /*2a310*/  IMAD.MOV.U32 R23, RZ, RZ, R24 ;  /* 0x000000ffff177224 */ /* 0x000fe400078e0018 */
[----:B------:R-:W3:Y:S01]  /*2a320*/  LDL.LU.64 R24, [R1+0x2c18] ;  /* 0x002c180001187983 */ /* 0x000ee20000300a00 */
[----:B------:R0:W-:Y:S02]  /*2a330*/  STL [R1+0x2b24], R22 ;  /* 0x002b241601007387 */ /* 0x0001e40000100800 */
[----:B------:R1:W-:Y:S02]  /*2a340*/  STL [R1+0x2b20], R23 ;  /* 0x002b201701007387 */ /* 0x0003e40000100800 */
[----:B------:R-:W2:Y:S01]  /*2a350*/  LDL.LU R20, [R1+0x960] ;  /* 0x0009600001147983 */ /* 0x000ea20000300800 */
[----:B------:R-:W2:Y:S04]  /*2a360*/  LDL.LU R21, [R1+0x964] ;  /* 0x0009640001157983 */ /* 0x000ea80000300800 */
[----:B0-----:R-:W2:Y:S01]  /*2a370*/  LDL.LU R22, [R1+0x968] ;  /* 0x0009680001167983 */ /* 0x001ea20000300800 */
[----:B-1----:R-:W2:Y:S01]  /*2a380*/  LDL.LU R23, [R1+0x96c] ;  /* 0x00096c0001177983 */ /* 0x002ea20000300800 */
        /* <DEDUP_REMOVED lines=8> */
[----:B------:R0:W-:Y:S01]  /*2a410*/  STL.64 [R1+0x8a0], R8 ;  /* 0x0008a00801007387 */ /* 0x0001e20000100a00 */
[----:B------:R-:W-:Y:S03]  /*2a420*/  STL.64 [R1+0x8a8], R10 ;  /* 0x0008a80a01007387 */ /* 0x000fe60000100a00 */
[----:B0-----:R-:W4:Y:S01]  /*2a430*/  LDL.64 R8, [R1] ;  /* 0x0000000001087983 */ /* 0x001f220000100a00 */
[----:B------:R-:W-:Y:S02]  /*2a440*/  IMAD.MOV.U32 R27, RZ, RZ, R4 ;  /* 0x000000ffff1b7224 */ /* 0x000fe400078e0004 */
[----:B------:R-:W-:Y:S02]  /*2a450*/  IMAD.MOV.U32 R26, RZ, RZ, R5 ;  /* 0x000000ffff1a7224 */ /* 0x000fe400078e0005 */
[----:B------:R-:W-:Y:S02]  /*2a460*/  IMAD.MOV.U32 R29, RZ, RZ, R12 ;  /* 0x000000ffff1d7224 */ /* 0x000fe400078e000c */
[----:B------:R-:W-:Y:S01]  /*2a470*/  IMAD.MOV.U32 R28, RZ, RZ, R13 ;  /* 0x000000ffff1c7224 */ /* 0x000fe200078e000d */
[C---:B--2---:R-:W-:Y:S01]  /*2a480*/  HMMA.16816.F32.BF16 R20, R16.reuse, R12, R20 ;  /* 0x0000000c1014723c */ /* 0x044fe20000041814 */
[----:B----4-:R0:W-:Y:S04]  /*2a490*/  STL.64 [R1+0x2bf0], R8 ;  /* 0x002bf00801007387 */ /* 0x0101e80000100a00 */
[----:B0-----:R-:W2:Y:S01]  /*2a4a0*/  LDL.LU R8, [R1+0x950] ;  /* 0x0009500001087983 */ /* 0x001ea20000300800 */
[----:B------:R-:W2:Y:S02]  /*2a4b0*/  LDL.LU R9, [R1+0x954] ;  /* 0x0009540001097983 */ /* 0x000ea40000300800 */
[----:B------:R-:W2:Y:S02]  /*2a4c0*/  LDL.LU R10, [R1+0x958] ;  /* 0x00095800010a7983 */ /* 0x000ea40000300800 */
[----:B------:R-:W2:Y:S01]  /*2a4d0*/  LDL.LU R11, [R1+0x95c] ;  /* 0x00095c00010b7983 */ /* 0x000ea20000300800 */
[----:B------:R-:W4:Y:S01]  /*2a4e0*/  LDL.LU R4, [R1+0x840] ;  /* 0x0008400001047983 */ /* 0x000f220000300800 */
[----:B------:R-:W4:Y:S02]  /*2a4f0*/  LDL.LU R5, [R1+0x844] ;  /* 0x0008440001057983 */ /* 0x000f240000300800 */
[----:B------:R-:W4:Y:S02]  /*2a500*/  LDL.LU R6, [R1+0x848] ;  /* 0x0008480001067983 */ /* 0x000f240000300800 */
[----:B------:R-:W4:Y:S01]  /*2a510*/  LDL.LU R7, [R1+0x84c] ;  /* 0x00084c0001077983 */ /* 0x000f220000300800 */
[----:B------:R-:W-:Y:S01]  /*2a520*/  STL [R1+0x2b2c], R26 ;  /* 0x002b2c1a01007387 */ /* 0x000fe20000100800 */
[----:B------:R-:W-:Y:S05]  /*2a530*/  STL [R1+0x2b28], R27 ;  /* 0x002b281b01007387 */ /* 0x000fea0000100800 */
[----:B------:R-:W-:Y:S02]  /*2a540*/  STL.64 [R1+0x890], R20 ;  /* 0x0008901401007387 */ /* 0x000fe40000100a00 */
[----:B------:R0:W-:Y:S02]  /*2a550*/  STL.64 [R1+0x898], R22 ;  /* 0x0008981601007387 */ /* 0x0001e40000100a00 */
        /* <DEDUP_REMOVED lines=8> */
[----:B0-----:R-:W-:Y:S02]  /*2a5e0*/  IMAD.MOV.U32 R20, RZ, RZ, R12 ;  /* 0x000000ffff147224 */ /* 0x001fe400078e000c */
[----:B------:R-:W-:Y:S02]  /*2a5f0*/  IMAD.MOV.U32 R21, RZ, RZ, R13 ;  /* 0x000000ffff157224 */ /* 0x000fe400078e000d */
[----:B------:R-:W2:Y:S02]  /*2a600*/  LDL.LU.64 R12, [R1+0x2bf8] ;  /* 0x002bf800010c7983 */ /* 0x000ea40000300a00 */
[----:B--2---:R-:W-:Y:S01]  /*2a610*/  HMMA.16816.F32.BF16 R8, R16, R12, R8 ;  /* 0x0000000c1008723c */ /* 0x004fe20000041808 */
[----:B-1----:R-:W-:-:S02]  /*2a620*/  IMAD.MOV.U32 R22, RZ, RZ, R12 ;  /* 0x000000ffff167224 */ /* 0x002fc400078e000c */
[----:B------:R-:W-:Y:S11]  /*2a630*/  IMAD.MOV.U32 R23, RZ, RZ, R13 ;  /* 0x000000ffff177224 */ /* 0x000ff600078e000d */
[----:B------:R-:W-:Y:S09]  /*2a640*/  @!UPT UIADD3 URZ, URZ, URZ, URZ ;  /* 0x0000003f3f3ff290 */ /* 0x000ff2000fffe03f */
[----:B------:R0:W-:Y:S01]  /*2a650*/  STL.64 [R1+0x870], R8 ;  /* 0x0008700801007387 */ /* 0x0001e20000100a00 */
[----:B------:R-:W-:Y:S03]  /*2a660*/  STL.64 [R1+0x878], R10 ;  /* 0x0008780a01007387 */ /* 0x000fe60000100a00 */
[----:B0-----:R-:W2:Y:S01]  /*2a670*/  LDL.LU.64 R8, [R1+0x2bf0] ;  /* 0x002bf00001087983 */ /* 0x001ea20000300a00 */
[----:B------:R-:W2:Y:S02]  /*2a680*/  LDL.LU.64 R14, [R1+0x2be8] ;  /* 0x002be800010e7983 */ /* 0x000ea40000300a00 */
[----:B------:R-:W2:Y:S02]  /*2a690*/  LDL.LU.64 R12, [R1+0x2be0] ;  /* 0x002be000010c7983 */ /* 0x000ea40000300a00 */
[----:B------:R-:W-:Y:S01]  /*2a6a0*/  STL.64 [R1+0x2b38], R22 ;  /* 0x002b381601007387 */ /* 0x000fe20000100a00 */
[----:B------:R0:W-:Y:S04]  /*2a6b0*/  STL.64 [R1+0x2b30], R20 ;  /* 0x002b301401007387 */ /* 0x0001e80000100a00 */
[----:B0-----:R-:W2:Y:S01]  /*2a6c0*/  LDL.LU R20, [R1+0x450] ;  /* 0x0004500001147983 */ /* 0x001ea20000300800 */
[----:B------:R-:W2:Y:S02]  /*2a6d0*/  LDL.LU R21, [R1+0x454] ;  /* 0x0004540001157983 */ /* 0x000ea40000300800 */
[----:B------:R-:W2:Y:S02]  /*2a6e0*/  LDL.LU R22, [R1+0x458] ;  /* 0x0004580001167983 */ /* 0x000ea40000300800 */
[----:B------:R-:W2:Y:S02]  /*2a6f0*/  LDL.LU R23, [R1+0x45c] ;  /* 0x00045c0001177983 */ /* 0x000ea40000300800 */
[----:B--2---:R-:W-:Y:S01]  /*2a700*/  STL.64 [R1+0x2b48], R22 ;  /* 0x002b481601007387 */ /* 0x004fe20000100a00 */
[----:B------:R0:W-:Y:S02]  /*2a710*/  STL.64 [R1+0x2b40], R20 ;  /* 0x002b401401007387 */ /* 0x0001e40000100a00 */
[----:B0-----:R-:W-:-:S02]  /*2a720*/  IMAD.MOV.U32 R20, RZ, RZ, R12 ;  /* 0x000000ffff147224 */ /* 0x001fc400078e000c */
[----:B------:R-:W-:Y:S01]  /*2a730*/  IMAD.MOV.U32 R21, RZ, RZ, R13 ;  /* 0x000000ffff157224 */ /* 0x000fe200078e000d */
[----:B------:R-:W2:Y:S01]  /*2a740*/  LDL.LU R12, [R1+0x2bdc] ;  /* 0x002bdc00010c7983 */ /* 0x000ea20000300800 */
[----:B------:R-:W2:Y:S03]  /*2a750*/  LDL.LU R13, [R1+0x2bd8] ;  /* 0x002bd800010d7983 */ /* 0x000ea60000300800 */
[----:B------:R3:W-:Y:S02]  /*2a760*/  STL.64 [R1+0x2b58], R20 ;  /* 0x002b581401007387 */ /* 0x0007e40000100a00 */
[----:B---3--:R-:W-:Y:S02]  /*2a770*/  IMAD.MOV.U32 R20, RZ, RZ, R24 ;  /* 0x000000ffff147224 */ /* 0x008fe400078e0018 */
[----:B------:R-:W-:Y:S01]  /*2a780*/  IMAD.MOV.U32 R21, RZ, RZ, R25 ;  /* 0x000000ffff157224 */ /* 0x000fe200078e0019 */
[----:B------:R-:W4:Y:S01]  /*2a790*/  LDL.LU R24, [R1+0x2bd4] ;  /* 0x002bd40001187983 */ /* 0x000f220000300800 */
[----:B------:R-:W4:Y:S03]  /*2a7a0*/  LDL.LU R25, [R1+0x2bd0] ;  /* 0x002bd00001197983 */ /* 0x000f260000300800 */
[----:B------:R0:W-:Y:S02]  /*2a7b0*/  STL.64 [R1+0x2b70], R20 ;  /* 0x002b701401007387 */ /* 0x0001e40000100a00 */
[----:B0-----:R-:W-:-:S02]  /*2a7c0*/  IMAD.MOV.U32 R20, RZ, RZ, R15 ;  /* 0x000000ffff147224 */ /* 0x001fc400078e000f */
[----:B------:R-:W-:-:S05]  /*2a7d0*/  IMAD.MOV.U32 R21, RZ, RZ, R14 ;  /* 0x000000ffff157224 */ /* 0x000fca00078e000e */
[----:B------:R0:W-:Y:S04]  /*2a7e0*/  STL.64 [R1+0x2b88], R20 ;  /* 0x002b881401007387 */ /* 0x0001e80000100a00 */
[----:B0-----:R-:W3:Y:S01]  /*2a7f0*/  LDL.LU R20, [R1+0x850] ;  /* 0x0008500001147983 */ /* 0x001ee20000300800 */
[----:B------:R-:W3:Y:S02]  /*2a800*/  LDL.LU R21, [R1+0x854] ;  /* 0x0008540001157983 */ /* 0x000ee40000300800 */
[----:B------:R-:W3:Y:S02]  /*2a810*/  LDL.LU R22, [R1+0x858] ;  /* 0x0008580001167983 */ /* 0x000ee40000300800 */
[----:B------:R-:W3:Y:S02]  /*2a820*/  LDL.LU R23, [R1+0x85c] ;  /* 0x00085c0001177983 */ /* 0x000ee40000300800 */
[----:B------:R-:W-:-:S02]  /*2a830*/  IMAD.MOV.U32 R26, RZ, RZ, R8 ;  /* 0x000000ffff1a7224 */ /* 0x000fc400078e0008 */
[----:B------:R-:W-:Y:S01]  /*2a840*/  IMAD.MOV.U32 R27, RZ, RZ, R9 ;  /* 0x000000ffff1b7224 */ /* 0x000fe200078e0009 */
[C---:B---3--:R-:W-:Y:S08]  /*2a850*/  HMMA.16816.F32.BF16 R20, R16.reuse, R8, R20 ;  /* 0x000000081014723c */ /* 0x048ff00000041814 */
[C---:B----4-:R-:W-:Y:S11]  /*2a860*/  HMMA.16816.F32.BF16 R8, R16.reuse, R24, R4 ;  /* 0x000000181008723c */ /* 0x050ff60000041804 */
[----:B------:R-:W-:Y:S04]  /*2a870*/  @!UPT UIADD3 URZ, URZ, URZ, URZ ;  /* 0x0000003f3f3ff290 */ /* 0x000fe8000fffe03f */
[----:B------:R-:W-:Y:S01]  /*2a880*/  STL.64 [R1+0x860], R20 ;  /* 0x0008601401007387 */ /* 0x000fe20000100a00 */
[----:B------:R-:W-:Y:S02]  /*2a890*/  STL.64 [R1+0x868], R22 ;  /* 0x0008681601007387 */ /* 0x000fe40000100a00 */
[----:B------:R-:W3:Y:S05]  /*2a8a0*/  LDL.LU R4, [R1+0x4b0] ;  /* 0x0004b00001047983 */ /* 0x000eea0000300800 */
[----:B------:R0:W-:Y:S01]  /*2a8b0*/  STL.64 [R1+0x850], R8 ;  /* 0x0008500801007387 */ /* 0x0001e20000100a00 */
[----:B------:R1:W-:Y:S01]  /*2a8c0*/  STL.64 [R1+0x858], R10 ;  /* 0x0008580a01007387 */ /* 0x0003e20000100a00 */
[----:B------:R-:W3:Y:S02]  /*2a8d0*/  LDL.LU R5, [R1+0x4b4] ;  /* 0x0004b40001057983 */ /* 0x000ee40000300800 */
[----:B------:R-:W3:Y:S02]  /*2a8e0*/  LDL.LU R6, [R1+0x4b8] ;  /* 0x0004b80001067983 */ /* 0x000ee40000300800 */
[----:B------:R-:W3:Y:S01]  /*2a8f0*/  LDL.LU R7, [R1+0x4bc] ;  /* 0x0004bc0001077983 */ /* 0x000ee20000300800 */
[----:B0-----:R-:W2:Y:S01]  /*2a900*/  LDL.LU R8, [R1+0x4d0] ;  /* 0x0004d00001087983 */ /* 0x001ea20000300800 */
[----:B------:R-:W2:Y:S02]  /*2a910*/  LDL.LU R9, [R1+0x4d4] ;  /* 0x0004d40001097983 */ /* 0x000ea40000300800 */
[----:B-1----:R-:W2:Y:S02]  /*2a920*/  LDL.LU R10, [R1+0x4d8] ;  /* 0x0004d800010a7983 */ /* 0x002ea40000300800 */
[----:B------:R-:W2:Y:S01]  /*2a930*/  LDL.LU R11, [R1+0x4dc] ;  /* 0x0004dc00010b7983 */ /* 0x000ea20000300800 */
[----:B------:R-:W4:Y:S01]  /*2a940*/  LDL.LU R20, [R1+0x490] ;  /* 0x0004900001147983 */ /* 0x000f220000300800 */
[----:B------:R-:W4:Y:S02]  /*2a950*/  LDL.LU R21, [R1+0x494] ;  /* 0x0004940001157983 */ /* 0x000f240000300800 */
[----:B------:R-:W2:Y:S02]  /*2a960*/  LDL.LU R22, [R1+0x498] ;  /* 0x0004980001167983 */ /* 0x000ea40000300800 */
[----:B------:R-:W2:Y:S02]  /*2a970*/  LDL.LU R23, [R1+0x49c] ;  /* 0x00049c0001177983 */ /* 0x000ea40000300800 */
[----:B--2---:R-:W-:Y:S01]  /*2a980*/  STL.64 [R1+0x2ba8], R22 ;  /* 0x002ba81601007387 */ /* 0x004fe20000100a00 */
[----:B----4-:R0:W-:Y:S03]  /*2a990*/  STL.64 [R1+0x2ba0], R20 ;  /* 0x002ba01401007387 */ /* 0x0101e60000100a00 */
[----:B0-----:R-:W2:Y:S01]  /*2a9a0*/  LDL.LU R20, [R1+0x4a0] ;  /* 0x0004a00001147983 */ /* 0x001ea20000300800 */
[----:B------:R-:W2:Y:S02]  /*2a9b0*/  LDL.LU R21, [R1+0x4a4] ;  /* 0x0004a40001157983 */ /* 0x000ea40000300800 */
[----:B------:R-:W2:Y:S02]  /*2a9c0*/  LDL.LU R22, [R1+0x4a8] ;  /* 0x0004a80001167983 */ /* 0x000ea40000300800 */
[----:B------:R-:W2:Y:S01]  /*2a9d0*/  LDL.LU R23, [R1+0x4ac] ;  /* 0x0004ac0001177983 */ /* 0x000ea20000300800 */
[----:B------:R0:W-:Y:S01]  /*2a9e0*/  STL.64 [R1+0x2a88], R24 ;  /* 0x002a881801007387 */ /* 0x0001e20000100a00 */
[----:B------:R1:W-:Y:S03]  /*2a9f0*/  STL.64 [R1+0x2b50], R26 ;  /* 0x002b501a01007387 */ /* 0x0003e60000100a00 */
[----:B0-----:R-:W4:Y:S01]  /*2aa00*/  LDL.LU R24, [R1+0x460] ;  /* 0x0004600001187983 */ /* 0x001f220000300800 */
[----:B------:R-:W4:Y:S02]  /*2aa10*/  LDL.LU R25, [R1+0x464] ;  /* 0x0004640001197983 */ /* 0x000f240000300800 */
[----:B-1----:R-:W2:Y:S02]  /*2aa20*/  LDL.LU R26, [R1+0x468] ;  /* 0x00046800011a7983 */ /* 0x002ea40000300800 */
[----:B------:R-:W2:Y:S02]  /*2aa30*/  LDL.LU R27, [R1+0x46c] ;  /* 0x00046c00011b7983 */ /* 0x000ea40000300800 */
[----:B--2---:R-:W-:Y:S01]  /*2aa40*/  STL.64 [R1+0x2b68], R26 ;  /* 0x002b681a01007387 */ /* 0x004fe20000100a00 */
[----:B----4-:R0:W-:Y:S03]  /*2aa50*/  STL.64 [R1+0x2b60], R24 ;  /* 0x002b601801007387 */ /* 0x0101e60000100a00 */
[----:B0-----:R-:W2:Y:S01]  /*2aa60*/  LDL.LU R24, [R1+0x470] ;  /* 0x0004700001187983 */ /* 0x001ea20000300800 */
[----:B------:R-:W2:Y:S02]  /*2aa70*/  LDL.LU R25, [R1+0x474] ;  /* 0x0004740001197983 */ /* 0x000ea40000300800 */
[----:B------:R-:W4:Y:S02]  /*2aa80*/  LDL.LU R26, [R1+0x478] ;  /* 0x00047800011a7983 */ /* 0x000f240000300800 */
[----:B------:R-:W4:Y:S01]  /*2aa90*/  LDL.LU R27, [R1+0x47c] ;  /* 0x00047c00011b7983 */ /* 0x000f220000300800 */
[C---:B------:R-:W-:Y:S01]  /*2aaa0*/  HMMA.16816.F32.BF16 R8, R16.reuse, R12, R8 ;  /* 0x0000000c1008723c */ /* 0x040fe20000041808 */
[----:B----4-:R-:W-:Y:S01]  /*2aab0*/  STL.64 [R1+0x2b80], R26 ;  /* 0x002b801a01007387 */ /* 0x010fe20000100a00 */
[----:B--2---:R0:W-:Y:S03]  /*2aac0*/  STL.64 [R1+0x2b78], R24 ;  /* 0x002b781801007387 */ /* 0x0041e60000100a00 */
[----:B0-----:R-:W2:Y:S01]  /*2aad0*/  LDL.LU R24, [R1+0x480] ;  /* 0x0004800001187983 */ /* 0x001ea20000300800 */
[----:B------:R-:W2:Y:S02]  /*2aae0*/  LDL.LU R25, [R1+0x484] ;  /* 0x0004840001197983 */ /* 0x000ea40000300800 */
[----:B------:R-:W4:Y:S02]  /*2aaf0*/  LDL.LU R26, [R1+0x488] ;  /* 0x00048800011a7983 */ /* 0x000f240000300800 */
[----:B------:R-:W4:Y:S02]  /*2ab00*/  LDL.LU R27, [R1+0x48c] ;  /* 0x00048c00011b7983 */ /* 0x000f240000300800 */
[----:B----4-:R-:W-:Y:S01]  /*2ab10*/  STL.64 [R1+0x2b98], R26 ;  /* 0x002b981a01007387 */ /* 0x010fe20000100a00 */
[----:B--2---:R0:W-:Y:S03]  /*2ab20*/  STL.64 [R1+0x2b90], R24 ;  /* 0x002b901801007387 */ /* 0x0041e60000100a00 */
[----:B0-----:R-:W2:Y:S07]  /*2ab30*/  LDL.64 R24, [R1+0xb0] ;  /* 0x0000b00001187983 */ /* 0x001eae0000100a00 */
[----:B------:R-:W-:Y:S02]  /*2ab40*/  STL.64 [R1+0x840], R8 ;  /* 0x0008400801007387 */ /* 0x000fe40000100a00 */
[----:B------:R0:W-:Y:S02]  /*2ab50*/  STL.64 [R1+0x848], R10 ;  /* 0x0008480a01007387 */ /* 0x0001e40000100a00 */
[----:B0-----:R-:W4:Y:S01]  /*2ab60*/  LDL.LU.64 R10, [R1+0x2bc8] ;  /* 0x002bc800010a7983 */ /* 0x001f220000300a00 */
[----:B------:R-:W3:Y:S02]  /*2ab70*/  LDL.LU.64 R8, [R1+0x2bc0] ;  /* 0x002bc00001087983 */ /* 0x000ee40000300a00 */
[----:B---3--:R-:W-:Y:S01]  /*2ab80*/  HMMA.16816.F32.BF16 R16, R16, R8, R4 ;  /* 0x000000081010723c */ /* 0x008fe20000041804 */
[----:B------:R-:W3:Y:S01]  /*2ab90*/  LDL.LU.64 R6, [R1+0x2bb8] ;  /* 0x002bb80001067983 */ /* 0x000ee20000300a00 */
[----:B------:R-:W3:Y:S11]  /*2aba0*/  LDL.LU.64 R4, [R1+0x2bb0] ;  /* 0x002bb00001047983 */ /* 0x000ef60000300a00 */
[----:B------:R-:W-:Y:S10]  /*2abb0*/  @!UPT UIADD3 URZ, URZ, URZ, URZ ;  /* 0x0000003f3f3ff290 */ /* 0x000ff4000fffe03f */
[----:B------:R-:W-:Y:S01]  /*2abc0*/  STL.64 [R1+0x530], R16 ;  /* 0x0005301001007387 */ /* 0x000fe20000100a00 */
[----:B------:R-:W-:Y:S02]  /*2abd0*/  STL.64 [R1+0x538], R18 ;  /* 0x0005381201007387 */ /* 0x000fe40000100a00 */
[----:B----4-:R-:W-:Y:S02]  /*2abe0*/  STL.64 [R1+0x2a78], R10 ;  /* 0x002a780a01007387 */ /* 0x010fe40000100a00 */
[----:B------:R0:W-:Y:S02]  /*2abf0*/  STL.64 [R1+0x2a70], R8 ;  /* 0x002a700801007387 */ /* 0x0001e40000100a00 */
[----:B0-----:R-:W3:Y:S02]  /*2ac00*/  LDL.64 R8, [R1+0xc0] ;  /* 0x0000c00001087983 */ /* 0x001ee40000100a00 */
[----:B---3--:R-:W-:Y:S11]  /*2ac10*/  HMMA.16816.F32.BF16 R20, R4, R8, R20 ;  /* 0x000000080414723c */ /* 0x008ff60000041814 */
[----:B------:R-:W-:Y:S11]  /*2ac20*/  @!UPT UIADD3 URZ, URZ, URZ, URZ ;  /* 0x0000003f3f3ff290 */ /* 0x000ff6000fffe03f */
[----:B------:R-:W-:Y:S01]  /*2ac30*/  @!UPT UIADD3 URZ, URZ, URZ, URZ ;  /* 0x0000003f3f3ff290 */ /* 0x000fe2000fffe03f */
[----:B------:R-:W-:Y:S01]  /*2ac40*/  STL.64 [R1+0x520], R20 ;  /* 0x0005201401007387 */ /* 0x000fe20000100a00 */
[----:B------:R0:W-:Y:S03]  /*2ac50*/  STL.64 [R1+0x528], R22 ;  /* 0x0005281601007387 */ /* 0x0001e60000100a00 */
[----:B0-----:R-:W3:Y:S01]  /*2ac60*/  LDL.LU.64 R22, [R1+0x2ba8] ;  /* 0x002ba80001167983 */ /* 0x001ee20000300a00 */
[----:B------:R-:W3:Y:S02]  /*2ac70*/  LDL.LU.64 R20, [R1+0x2ba0] ;  /* 0x002ba00001147983 */ /* 0x000ee40000300a00 */
[----:B------:R-:W-:Y:S02]  /*2ac80*/  IMAD.MOV.U32 R16, RZ, RZ, R2 ;  /* 0x000000ffff107224 */ /* 0x000fe400078e0002 */
[----:B------:R-:W-:Y:S02]  /*2ac90*/  IMAD.MOV.U32 R17, RZ, RZ, R0 ;  /* 0x000000ffff117224 */ /* 0x000fe400078e0000 */
[----:B------:R-:W-:-:S02]  /*2aca0*/  IMAD.MOV.U32 R2, RZ, RZ, R8 ;  /* 0x000000ffff027224 */ /* 0x000fc400078e0008 */
[----:B------:R-:W-:Y:S02]  /*2acb0*/  IMAD.MOV.U32 R0, RZ, RZ, R9 ;  /* 0x000000ffff007224 */ /* 0x000fe400078e0009 */
[----:B--2---:R-:W-:Y:S02]  /*2acc0*/  IMAD.MOV.U32 R9, RZ, RZ, R24 ;  /* 0x000000ffff097224 */ /* 0x004fe400078e0018 */
[----:B------:R-:W-:Y:S01]  /*2acd0*/  IMAD.MOV.U32 R8, RZ, RZ, R25 ;  /* 0x000000ffff087224 */ /* 0x000fe200078e0019 */
[----:B------:R-:W2:Y:S01]  /*2ace0*/  LDL.LU.64 R26, [R1+0x2b98] ;  /* 0x002b9800011a7983 */ /* 0x000ea20000300a00 */
[----:B---3--:R-:W-:Y:S03]  /*2acf0*/  HMMA.16816.F32.BF16 R20, R4, R24, R20 ;  /* 0x000000180414723c */ /* 0x008fe60000041814 */
[----:B------:R-:W2:Y:S11]  /*2ad00*/  LDL.LU.64 R24, [R1+0x2b90] ;  /* 0x002b900001187983 */ /* 0x000eb60000300a00 */
[----:B------:R-:W-:Y:S09]  /*2ad10*/  @!UPT UIADD3 URZ, URZ, URZ, URZ ;  /* 0x0000003f3f3ff290 */ /* 0x000ff2000fffe03f */
[----:B------:R0:W-:Y:S04]  /*2ad20*/  STL.64 [R1+0x510], R20 ;  /* 0x0005101401007387 */ /* 0x0001e80000100a00 */
[----:B0-----:R-:W2:Y:S01]  /*2ad30*/  LDL.LU.64 R20, [R1+0x2b88] ;  /* 0x002b880001147983 */ /* 0x001ea20000300a00 */
[----:B------:R-:W-:Y:S02]  /*2ad40*/  IMAD.MOV.U32 R14, RZ, RZ, R22 ;  /* 0x000000ffff0e7224 */ /* 0x000fe400078e0016 */
[----:B------:R-:W-:-:S05]  /*2ad50*/  IMAD.MOV.U32 R15, RZ, RZ, R23 ;  /* 0x000000ffff0f7224 */ /* 0x000fca00078e0017 */
[----:B------:R-:W-:Y:S01]  /*2ad60*/  STL [R1+0x22bc], R15 ;  /* 0x0022bc0f01007387 */ /* 0x000fe20000100800 */
[----:B------:R-:W-:Y:S01]  /*2ad70*/  STL [R1+0x22b8], R14 ;  /* 0x0022b80e01007387 */ /* 0x000fe20000100800 */
        /* <DEDUP_REMOVED lines=18> */
[----:B------:R-:W2:Y:S11]  /*2aea0*/  LDL.LU.64 R26, [R1+0x2b50] ;  /* 0x002b5000011a7983 */ /* 0x000eb60000300a00 */
[----:B------:R-:W-:Y:S10]  /*2aeb0*/  @!UPT UIADD3 URZ, URZ, URZ, URZ ;  /* 0x0000003f3f3ff290 */ /* 0x000ff4000fffe03f */
[----:B------:R-:W-:Y:S01]  /*2aec0*/  STL.64 [R1+0x4e0], R20 ;  /* 0x0004e01401007387 */ /* 0x000fe20000100a00 */
[----:B------:R0:W-:Y:S03]  /*2aed0*/  STL.64 [R1+0x4e8], R22 ;  /* 0x0004e81601007387 */ /* 0x0001e60000100a00 */
[----:B0-----:R-:W3:Y:S01]  /*2aee0*/  LDL.LU.64 R22, [R1+0x2b48] ;  /* 0x002b480001167983 */ /* 0x001ee20000300a00 */
[----:B------:R-:W3:Y:S02]  /*2aef0*/  LDL.LU.64 R20, [R1+0x2b40] ;  /* 0x002b400001147983 */ /* 0x000ee40000300a00 */
[----:B---3--:R-:W-:Y:S01]  /*2af00*/  HMMA.16816.F32.BF16 R16, R4, R16, R20 ;  /* 0x000000100410723c */ /* 0x008fe20000041814 */
[----:B------:R-:W3:Y:S01]  /*2af10*/  LDL.LU.64 R22, [R1+0x2b38] ;  /* 0x002b380001167983 */ /* 0x000ee20000300a00 */
[----:B------:R-:W4:Y:S11]  /*2af20*/  LDL.LU.64 R20, [R1+0x2b30] ;  /* 0x002b300001147983 */ /* 0x000f360000300a00 */
[----:B------:R-:W-:Y:S10]  /*2af30*/  @!UPT UIADD3 URZ, URZ, URZ, URZ ;  /* 0x0000003f3f3ff290 */ /* 0x000ff4000fffe03f */
[----:B------:R-:W-:Y:S01]  /*2af40*/  STL.64 [R1+0x4d0], R16 ;  /* 0x0004d01001007387 */ /* 0x000fe20000100a00 */
[----:B------:R-:W-:Y:S02]  /*2af50*/  STL.64 [R1+0x4d8], R18 ;  /* 0x0004d81201007387 */ /* 0x000fe40000100a00 */
[----:B------:R-:W0:Y:S04]  /*2af60*/  LDSM.16.MT88.4 R16, [R3+0x8180] ;  /* 0x008180000310783b */ /* 0x000e280000004200 */
[----:B--2---:R-:W-:Y:S02]  /*2af70*/  IMAD.MOV.U32 R24, RZ, RZ, R26 ;  /* 0x000000ffff187224 */ /* 0x004fe400078e001a */
[----:B------:R-:W-:Y:S01]  /*2af80*/  IMAD.MOV.U32 R25, RZ, RZ, R27 ;  /* 0x000000ffff197224 */ /* 0x000fe200078e001b */
[----:B0-----:R-:W-:Y:S01]  /*2af90*/  STL [R1+0x2974], R18 ;  /* 0x0029741201007387 */ /* 0x001fe20000100800 */
[----:B------:R-:W-:Y:S02]  /*2afa0*/  STL [R1+0x2970], R19 ;  /* 0x0029701301007387 */ /* 0x000fe40000100800 */
[----:B------:R0:W-:Y:S02]  /*2afb0*/  STL.64 [R1+0x2a58], R16 ;  /* 0x002a581001007387 */ /* 0x0001e40000100a00 */
[----:B------:R-:W2:Y:S01]  /*2afc0*/  LDL.LU R26, [R1+0x2b2c] ;  /* 0x002b2c00011a7983 */ /* 0x000ea20000300800 */
[----:B------:R-:W2:Y:S01]  /*2afd0*/  LDL.LU R27, [R1+0x2b28] ;  /* 0x002b2800011b7983 */ /* 0x000ea20000300800 */
[----:B------:R-:W-:Y:S02]  /*2afe0*/  STL.64 [R1+0x2aa0], R24 ;  /* 0x002aa01801007387 */ /* 0x000fe40000100a00 */
[----:B0-----:R-:W-:-:S02]  /*2aff0*/  IMAD.MOV.U32 R16, RZ, RZ, R9 ;  /* 0x000000ffff107224 */ /* 0x001fc400078e0009 */
[----:B------:R-:W-:-:S05]  /*2b000*/  IMAD.MOV.U32 R17, RZ, RZ, R8 ;  /* 0x000000ffff117224 */ /* 0x000fca00078e0008 */
[----:B------:R0:W-:Y:S04]  /*2b010*/  STL.64 [R1+0x2a80], R16 ;  /* 0x002a801001007387 */ /* 0x0001e80000100a00 */
[----:B0-----:R-:W2:Y:S01]  /*2b020*/  LDL.LU R16, [R1+0x7c0] ;  /* 0x0007c00001107983 */ /* 0x001ea20000300800 */
[----:B------:R-:W2:Y:S02]  /*2b030*/  LDL.LU R17, [R1+0x7c4] ;  /* 0x0007c40001117983 */ /* 0x000ea40000300800 */
[----:B------:R-:W2:Y:S02]  /*2b040*/  LDL.LU R18, [R1+0x7c8] ;  /* 0x0007c80001127983 */ /* 0x000ea40000300800 */
[----:B------:R-:W2:Y:S02]  /*2b050*/  LDL.LU R19, [R1+0x7cc] ;  /* 0x0007cc0001137983 */ /* 0x000ea40000300800 */
[----:B---3--:R-:W-:-:S02]  /*2b060*/  IMAD.MOV.U32 R24, RZ, RZ, R22 ;  /* 0x000000ffff187224 */ /* 0x008fc400078e0016 */
[----:B------:R-:W-:Y:S01]  /*2b070*/  IMAD.MOV.U32 R25, RZ, RZ, R23 ;  /* 0x000000ffff197224 */ /* 0x000fe200078e0017 */
[----:B------:R-:W3:Y:S01]  /*2b080*/  LDL.LU R22, [R1+0x2b24] ;  /* 0x002b240001167983 */ /* 0x000ee20000300800 */
[----:B------:R-:W3:Y:S03]  /*2b090*/  LDL.LU R23, [R1+0x2b20] ;  /* 0x002b200001177983 */ /* 0x000ee60000300800 */
[----:B------:R4:W-:Y:S02]  /*2b0a0*/  STL.64 [R1+0x2ab8], R24 ;  /* 0x002ab81801007387 */ /* 0x0009e40000100a00 */
[----:B----4-:R-:W-:Y:S02]  /*2b0b0*/  IMAD.MOV.U32 R24, RZ, RZ, R20 ;  /* 0x000000ffff187224 */ /* 0x010fe400078e0014 */
[----:B------:R-:W-:Y:S01]  /*2b0c0*/  IMAD.MOV.U32 R25, RZ, RZ, R21 ;  /* 0x000000ffff197224 */ /* 0x000fe200078e0015 */
[----:B------:R-:W4:Y:S01]  /*2b0d0*/  LDL.LU R20, [R1+0x2b1c] ;  /* 0x002b1c0001147983 */ /* 0x000f220000300800 */
[----:B------:R-:W4:Y:S03]  /*2b0e0*/  LDL.LU R21, [R1+0x2b18] ;  /* 0x002b180001157983 */ /* 0x000f260000300800 */
[----:B------:R-:W-:Y:S04]  /*2b0f0*/  STL.64 [R1+0x2ad0], R24 ;  /* 0x002ad01801007387 */ /* 0x000fe80000100a00 */
[----:B--2---:R-:W-:Y:S01]  /*2b100*/  STL.64 [R1+0x2a98], R18 ;  /* 0x002a981201007387 */ /* 0x004fe20000100a00 */
[----:B------:R0:W-:Y:S03]  /*2b110*/  STL.64 [R1+0x2a90], R16 ;  /* 0x002a901001007387 */ /* 0x0001e60000100a00 */
[----:B0-----:R-:W2:Y:S01]  /*2b120*/  LDL.LU R16, [R1+0x7d0] ;  /* 0x0007d00001107983 */ /* 0x001ea20000300800 */
[----:B------:R-:W2:Y:S02]  /*2b130*/  LDL.LU R17, [R1+0x7d4] ;  /* 0x0007d40001117983 */ /* 0x000ea40000300800 */
[----:B------:R-:W2:Y:S02]  /*2b140*/  LDL.LU R18, [R1+0x7d8] ;  /* 0x0007d80001127983 */ /* 0x000ea40000300800 */
[----:B------:R-:W2:Y:S02]  /*2b150*/  LDL.LU R19, [R1+0x7dc] ;  /* 0x0007dc0001137983 */ /* 0x000ea40000300800 */
[----:B------:R-:W-:-:S02]  /*2b160*/  IMAD.MOV.U32 R24, RZ, RZ, R29 ;  /* 0x000000ffff187224 */ /* 0x000fc400078e001d */
[----:B------:R-:W-:-:S05]  /*2b170*/  IMAD.MOV.U32 R25, RZ, RZ, R28 ;  /* 0x000000ffff197224 */ /* 0x000fca00078e001c */
[----:B------:R0:W-:Y:S01]  /*2b180*/  STL.64 [R1+0x2ae8], R24 ;  /* 0x002ae81801007387 */ /* 0x0001e20000100a00 */
[----:B------:R-:W4:Y:S02]  /*2b190*/  LDL.LU R8, [R1+0x830] ;  /* 0x0008300001087983 */ /* 0x000f240000300800 */
[----:B------:R-:W4:Y:S02]  /*2b1a0*/  LDL.LU R9, [R1+0x834] ;  /* 0x0008340001097983 */ /* 0x000f240000300800 */
[----:B------:R-:W4:Y:S01]  /*2b1b0*/  LDL.LU R10, [R1+0x838] ;  /* 0x00083800010a7983 */ /* 0x000f220000300800 */
[----:B------:R-:W4:Y:S01]  /*2b1c0*/  LDL.LU R11, [R1+0x83c] ;  /* 0x00083c00010b7983 */ /* 0x000f220000300800 */
[----:B0-----:R-:W-:Y:S02]  /*2b1d0*/  IMAD.MOV.U32 R24, RZ, RZ, R27 ;  /* 0x000000ffff187224 */ /* 0x001fe400078e001b */
[----:B------:R-:W-:-:S05]  /*2b1e0*/  IMAD.MOV.U32 R25, RZ, RZ, R26 ;  /* 0x000000ffff197224 */ /* 0x000fca00078e001a */
[----:B------:R-:W-:Y:S04]  /*2b1f0*/  STL.64 [R1+0x2b00], R24 ;  /* 0x002b001801007387 */ /* 0x000fe80000100a00 */
[----:B--2---:R-:W-:Y:S01]  /*2b200*/  STL.64 [R1+0x2ab0], R18 ;  /* 0x002ab01201007387 */ /* 0x004fe20000100a00 */
[----:B------:R0:W-:Y:S03]  /*2b210*/  STL.64 [R1+0x2aa8], R16 ;  /* 0x002aa81001007387 */ /* 0x0001e60000100a00 */
[----:B0-----:R-:W2:Y:S01]  /*2b220*/  LDL.LU R16, [R1+0x7e0] ;  /* 0x0007e00001107983 */ /* 0x001ea20000300800 */
[----:B------:R-:W2:Y:S02]  /*2b230*/  LDL.LU R17, [R1+0x7e4] ;  /* 0x0007e40001117983 */ /* 0x000ea40000300800 */
[----:B------:R-:W2:Y:S02]  /*2b240*/  LDL.LU R18, [R1+0x7e8] ;  /* 0x0007e80001127983 */ /* 0x000ea40000300800 */
[----:B------:R-:W2:Y:S02]  /*2b250*/  LDL.LU R19, [R1+0x7ec] ;  /* 0x0007ec0001137983 */ /* 0x000ea40000300800 */
        /* <DEDUP_REMOVED lines=17> */
[----:B------:R-:W2:Y:S01]  /*2b370*/  LDL.LU R19, [R1+0x81c] ;  /* 0x00081c0001137983 */ /* 0x000ea20000300800 */
[----:B----4-:R-:W-:Y:S01]  /*2b380*/  HMMA.16816.F32.BF16 R8, R4, R20, R8 ;  /* 0x000000140408723c */ /* 0x010fe20000041808 */
[----:B---3--:R-:W-:Y:S01]  /*2b390*/  IMAD.MOV.U32 R24, RZ, RZ, R23 ;  /* 0x000000ffff187224 */ /* 0x008fe200078e0017 */
[----:B--2---:R-:W-:Y:S01]  /*2b3a0*/  STL.64 [R1+0x2b10], R18 ;  /* 0x002b101201007387 */ /* 0x004fe20000100a00 */
[----:B------:R0:W-:Y:S03]  /*2b3b0*/  STL.64 [R1+0x2b08], R16 ;  /* 0x002b081001007387 */ /* 0x0001e60000100a00 */
[----:B0-----:R-:W2:Y:S01]  /*2b3c0*/  LDL.LU R16, [R1+0x820] ;  /* 0x0008200001107983 */ /* 0x001ea20000300800 */
[----:B------:R-:W2:Y:S02]  /*2b3d0*/  LDL.LU R17, [R1+0x824] ;  /* 0x0008240001117983 */ /* 0x000ea40000300800 */
[----:B------:R-:W2:Y:S02]  /*2b3e0*/  LDL.LU R18, [R1+0x828] ;  /* 0x0008280001127983 */ /* 0x000ea40000300800 */
[----:B------:R-:W2:Y:S02]  /*2b3f0*/  LDL.LU R19, [R1+0x82c] ;  /* 0x00082c0001137983 */ /* 0x000ea40000300800 */
[----:B------:R-:W-:-:S10]  /*2b400*/  IMAD.MOV.U32 R25, RZ, RZ, R22 ;  /* 0x000000ffff197224 */ /* 0x000fd400078e0016 */
[----:B------:R0:W-:Y:S01]  /*2b410*/  STL.64 [R1+0x830], R8 ;  /* 0x0008300801007387 */ /* 0x0001e20000100a00 */
[----:B------:R-:W-:Y:S02]  /*2b420*/  IMAD.MOV.U32 R14, RZ, RZ, R10 ;  /* 0x000000ffff0e7224 */ /* 0x000fe400078e000a */
[----:B------:R-:W-:Y:S01]  /*2b430*/  IMAD.MOV.U32 R15, RZ, RZ, R11 ;  /* 0x000000ffff0f7224 */ /* 0x000fe200078e000b */
[----:B0-----:R-:W3:Y:S01]  /*2b440*/  LDL.LU R8, [R1+0x7b0] ;  /* 0x0007b00001087983 */ /* 0x001ee20000300800 */
[----:B------:R-:W3:Y:S02]  /*2b450*/  LDL.LU R9, [R1+0x7b4] ;  /* 0x0007b40001097983 */ /* 0x000ee40000300800 */
[----:B------:R-:W3:Y:S02]  /*2b460*/  LDL.LU R10, [R1+0x7b8] ;  /* 0x0007b800010a7983 */ /* 0x000ee40000300800 */
[----:B------:R-:W3:Y:S01]  /*2b470*/  LDL.LU R11, [R1+0x7bc] ;  /* 0x0007bc00010b7983 */ /* 0x000ee20000300800 */
[----:B------:R-:W4:Y:S01]  /*2b480*/  LDL.LU R20, [R1+0x440] ;  /* 0x0004400001147983 */ /* 0x000f220000300800 */
[----:B------:R-:W4:Y:S02]  /*2b490*/  LDL.LU R21, [R1+0x444] ;  /* 0x0004440001157983 */ /* 0x000f240000300800 */
[----:B------:R-:W4:Y:S02]  /*2b4a0*/  LDL.LU R22, [R1+0x448] ;  /* 0x0004480001167983 */ /* 0x000f240000300800 */
[----:B------:R-:W4:Y:S01]  /*2b4b0*/  LDL.LU R23, [R1+0x44c] ;  /* 0x00044c0001177983 */ /* 0x000f220000300800 */
        /* <DEDUP_REMOVED lines=33> */
[----:B------:R-:W-:-:S03]  /*2b6d0*/  IMAD.MOV.U32 R15, RZ, RZ, R27 ;  /* 0x000000ffff0f7224 */ /* 0x000fc600078e001b */
        /* <DEDUP_REMOVED lines=15> */
[----:B0-----:R-:W2:Y:S01]  /*2b7d0*/  LDL.LU.64 R24, [R1+0x2a88] ;  /* 0x002a880001187983 */ /* 0x001ea20000300a00 */
[C---:B---3--:R-:W-:Y:S08]  /*2b7e0*/  HMMA.16816.F32.BF16 R8, R4.reuse, R12, R8 ;  /* 0x0000000c0408723c */ /* 0x048ff00000041808 */
[C---:B--2---:R-:W-:Y:S11]  /*2b7f0*/  HMMA.16816.F32.BF16 R16, R4.reuse, R24, R16 ;  /* 0x000000180410723c */ /* 0x044ff60000041810 */
[----:B------:R-:W-:Y:S11]  /*2b800*/  @!UPT UIADD3 URZ, URZ, URZ, URZ ;  /* 0x0000003f3f3ff290 */ /* 0x000ff6000fffe03f */
[----:B------:R-:W-:Y:S02]  /*2b810*/  @!UPT UIADD3 URZ, URZ, URZ, URZ ;  /* 0x0000003f3f3ff290 */ /* 0x000fe4000fffe03f */
[----:B-1----:R-:W-:Y:S02]  /*2b820*/  IMAD.MOV.U32 R27, RZ, RZ, R19 ;  /* 0x000000ffff1b7224 */ /* 0x002fe400078e0013 */
[----:B------:R-:W-:Y:S01]  /*2b830*/  IMAD.MOV.U32 R26, RZ, RZ, R18 ;  /* 0x000000ffff1a7224 */ /* 0x000fe200078e0012 */
[----:B------:R0:W-:Y:S04]  /*2b840*/  STL.64 [R1+0x7c0], R16 ;  /* 0x0007c01001007387 */ /* 0x0001e80000100a00 */
[----:B0-----:R-:W2:Y:S01]  /*2b850*/  LDL.LU.64 R16, [R1+0x2a80] ;  /* 0x002a800001107983 */ /* 0x001ea20000300a00 */
[----:B------:R-:W-:Y:S02]  /*2b860*/  STL [R1+0x257c], R27 ;  /* 0x00257c1b01007387 */ /* 0x000fe40000100800 */
[----:B------:R-:W-:Y:S02]  /*2b870*/  STL [R1+0x2578], R26 ;  /* 0x0025781a01007387 */ /* 0x000fe40000100800 */
[----:B------:R0:W-:Y:S02]  /*2b880*/  STL.64 [R1+0x2a00], R24 ;  /* 0x002a001801007387 */ /* 0x0001e40000100a00 */
[----:B0-----:R-:W2:Y:S01]  /*2b890*/  LDL.LU R24, [R1+0x420] ;  /* 0x0004200001187983 */ /* 0x001ea20000300800 */
[----:B------:R-:W2:Y:S02]  /*2b8a0*/  LDL.LU R25, [R1+0x424] ;  /* 0x0004240001197983 */ /* 0x000ea40000300800 */
[----:B------:R-:W2:Y:S02]  /*2b8b0*/  LDL.LU R26, [R1+0x428] ;  /* 0x00042800011a7983 */ /* 0x000ea40000300800 */
[----:B------:R-:W2:Y:S01]  /*2b8c0*/  LDL.LU R27, [R1+0x42c] ;  /* 0x00042c00011b7983 */ /* 0x000ea20000300800 */
[----:B------:R-:W-:Y:S01]  /*2b8d0*/  STL.64 [R1+0x7b0], R8 ;  /* 0x0007b00801007387 */ /* 0x000fe20000100a00 */
[----:B------:R0:W-:Y:S03]  /*2b8e0*/  STL.64 [R1+0x7b8], R10 ;  /* 0x0007b80a01007387 */ /* 0x0001e60000100a00 */
[----:B0-----:R-:W3:Y:S01]  /*2b8f0*/  LDL.LU.64 R10, [R1+0x2a78] ;  /* 0x002a7800010a7983 */ /* 0x001ee20000300a00 */
[----:B------:R-:W4:Y:S02]  /*2b900*/  LDL.LU.64 R8, [R1+0x2a70] ;  /* 0x002a700001087983 */ /* 0x000f240000300a00 */
[----:B------:R-:W-:Y:S01]  /*2b910*/  STL.64 [R1+0x2a30], R12 ;  /* 0x002a300c01007387 */ /* 0x000fe20000100a00 */
[----:B----4-:R-:W-:Y:S01]  /*2b920*/  HMMA.16816.F32.BF16 R4, R4, R8, R20 ;  /* 0x000000080404723c */ /* 0x010fe20000041814 */
[----:B------:R-:W4:Y:S01]  /*2b930*/  LDL.LU.64 R22, [R1+0x2a68] ;  /* 0x002a680001167983 */ /* 0x000f220000300a00 */
[----:B------:R-:W4:Y:S11]  /*2b940*/  LDL.LU.64 R20, [R1+0x2a60] ;  /* 0x002a600001147983 */ /* 0x000f360000300a00 */
[----:B------:R-:W-:Y:S10]  /*2b950*/  @!UPT UIADD3 URZ, URZ, URZ, URZ ;  /* 0x0000003f3f3ff290 */ /* 0x000ff4000fffe03f */
[----:B------:R0:W-:Y:S01]  /*2b960*/  STL.64 [R1+0x4c0], R4 ;  /* 0x0004c00401007387 */ /* 0x0001e20000100a00 */
[----:B------:R1:W-:Y:S03]  /*2b970*/  STL.64 [R1+0x4c8], R6 ;  /* 0x0004c80601007387 */ /* 0x0003e60000100a00 */
[----:B0-----:R-:W4:Y:S01]  /*2b980*/  LDL.LU R4, [R1+0x430] ;  /* 0x0004300001047983 */ /* 0x001f220000300800 */
[----:B------:R-:W4:Y:S02]  /*2b990*/  LDL.LU R5, [R1+0x434] ;  /* 0x0004340001057983 */ /* 0x000f240000300800 */
[----:B-1----:R-:W4:Y:S02]  /*2b9a0*/  LDL.LU R6, [R1+0x438] ;  /* 0x0004380001067983 */ /* 0x002f240000300800 */
[----:B------:R-:W4:Y:S02]  /*2b9b0*/  LDL.LU R7, [R1+0x43c] ;  /* 0x00043c0001077983 */ /* 0x000f240000300800 */
[----:B------:R-:W-:-:S02]  /*2b9c0*/  IMAD.MOV.U32 R12, RZ, RZ, R2 ;  /* 0x000000ffff0c7224 */ /* 0x000fc400078e0002 */
[----:B------:R-:W-:Y:S01]  /*2b9d0*/  IMAD.MOV.U32 R13, RZ, RZ, R0 ;  /* 0x000000ffff0d7224 */ /* 0x000fe200078e0000 */
[----:B---3--:R-:W-:Y:S01]  /*2b9e0*/  STL.64 [R1+0x2990], R10 ;  /* 0x0029900a01007387 */ /* 0x008fe20000100a00 */
[----:B------:R4:W-:Y:S05]  /*2b9f0*/  STL.64 [R1+0x2988], R8 ;  /* 0x0029880801007387 */ /* 0x0009ea0000100a00 */
[C---:B----4-:R-:W-:Y:S08]  /*2ba00*/  HMMA.16816.F32.BF16 R8, R20.reuse, R12, R4 ;  /* 0x0000000c1408723c */ /* 0x050ff00000041804 */
[C---:B--2---:R-:W-:Y:S01]  /*2ba10*/  HMMA.16816.F32.BF16 R4, R20.reuse, R16, R24 ;  /* 0x000000101404723c */ /* 0x044fe20000041818 */
[----:B------:R-:W2:Y:S11]  /*2ba20*/  LDL.LU R12, [R1+0x3f0] ;  /* 0x0003f000010c7983 */ /* 0x000eb60000300800 */
[----:B------:R-:W-:Y:S03]  /*2ba30*/  @!UPT UIADD3 URZ, URZ, URZ, URZ ;  /* 0x0000003f3f3ff290 */ /* 0x000fe6000fffe03f */
[----:B------:R-:W-:Y:S01]  /*2ba40*/  STL.64 [R1+0x4b0], R8 ;  /* 0x0004b00801007387 */ /* 0x000fe20000100a00 */
[----:B------:R-:W-:Y:S07]  /*2ba50*/  STL.64 [R1+0x4b8], R10 ;  /* 0x0004b80a01007387 */ /* 0x000fee0000100a00 */
[----:B------:R-:W-:Y:S02]  /*2ba60*/  STL.64 [R1+0x4a0], R4 ;  /* 0x0004a00401007387 */ /* 0x000fe40000100a00 */
[----:B------:R-:W-:Y:S01]  /*2ba70*/  STL.64 [R1+0x4a8], R6 ;  /* 0x0004a80601007387 */ /* 0x000fe20000100a00 */
[----:B------:R-:W2:Y:S01]  /*2ba80*/  LDL.LU R13, [R1+0x3f4] ;  /* 0x0003f400010d7983 */ /* 0x000ea20000300800 */
[----:B------:R-:W3:Y:S02]  /*2ba90*/  LDL.LU R14, [R1+0x3f8] ;  /* 0x0003f800010e7983 */ /* 0x000ee40000300800 */
[----:B------:R-:W3:Y:S02]  /*2baa0*/  LDL.LU R15, [R1+0x3fc] ;  /* 0x0003fc00010f7983 */ /* 0x000ee40000300800 */
[----:B------:R-:W4:Y:S01]  /*2bab0*/  LDL.LU R16, [R1+0x410] ;  /* 0x0004100001107983 */ /* 0x000f220000300800 */
[----:B------:R-:W4:Y:S01]  /*2bac0*/  LDL.LU R17, [R1+0x414] ;  /* 0x0004140001117983 */ /* 0x000f220000300800 */
[----:B------:R-:W4:Y:S02]  /*2bad0*/  LDL.LU R18, [R1+0x418] ;  /* 0x0004180001127983 */ /* 0x000f240000300800 */
[----:B------:R-:W4:Y:S01]  /*2bae0*/  LDL.LU R19, [R1+0x41c] ;  /* 0x00041c0001137983 */ /* 0x000f220000300800 */
        /* <DEDUP_REMOVED lines=8> */
[----:B0-----:R-:W4:Y:S01]  /*2bb70*/  LDL.64 R12, [R1+0xa0] ;  /* 0x0000a000010c7983 */ /* 0x001f220000100a00 */
[----:B------:R-:W2:Y:S02]  /*2bb80*/  LDL.LU R24, [R1+0x790] ;  /* 0x0007900001187983 */ /* 0x000ea40000300800 */
[----:B------:R-:W2:Y:S02]  /*2bb90*/  LDL.LU R25, [R1+0x794] ;  /* 0x0007940001197983 */ /* 0x000ea40000300800 */
[----:B------:R-:W3:Y:S01]  /*2bba0*/  LDL.LU R26, [R1+0x798] ;  /* 0x00079800011a7983 */ /* 0x000ee20000300800 */
[----:B------:R-:W3:Y:S01]  /*2bbb0*/  LDL.LU R27, [R1+0x79c] ;  /* 0x00079c00011b7983 */ /* 0x000ee20000300800 */
[----:B------:R-:W2:Y:S03]  /*2bbc0*/  LDL.64 R4, [R1+0x70] ;  /* 0x0000700001047983 */ /* 0x000ea60000100a00 */
[----:B--2---:R0:W-:Y:S04]  /*2bbd0*/  STL.64 [R1+0x2a28], R4 ;  /* 0x002a280401007387 */ /* 0x0041e80000100a00 */
[----:B0-----:R-:W2:Y:S01]  /*2bbe0*/  LDL.64 R4, [R1+0x80] ;  /* 0x0000800001047983 */ /* 0x001ea20000100a00 */
[----:B---3--:R-:W-:Y:S02]  /*2bbf0*/  STL.64 [R1+0x2a10], R26 ;  /* 0x002a101a01007387 */ /* 0x008fe40000100a00 */
[----:B------:R0:W-:Y:S02]  /*2bc00*/  STL.64 [R1+0x2a08], R24 ;  /* 0x002a081801007387 */ /* 0x0001e40000100a00 */
[----:B0-----:R-:W3:Y:S01]  /*2bc10*/  LDL.64 R24, [R1+0x60] ;  /* 0x0000600001187983 */ /* 0x001ee20000100a00 */
[----:B----4-:R-:W-:Y:S03]  /*2bc20*/  HMMA.16816.F32.BF16 R16, R20, R12, R16 ;  /* 0x0000000c1410723c */ /* 0x010fe60000041810 */
[----:B---3--:R0:W-:Y:S04]  /*2bc30*/  STL.64 [R1+0x2a20], R24 ;  /* 0x002a201801007387 */ /* 0x0081e80000100a00 */
[----:B0-----:R-:W3:Y:S01]  /*2bc40*/  LDL.LU R24, [R1+0x3e0] ;  /* 0x0003e00001187983 */ /* 0x001ee20000300800 */
[----:B------:R-:W3:Y:S02]  /*2bc50*/  LDL.LU R25, [R1+0x3e4] ;  /* 0x0003e40001197983 */ /* 0x000ee40000300800 */
[----:B------:R-:W3:Y:S02]  /*2bc60*/  LDL.LU R26, [R1+0x3e8] ;  /* 0x0003e800011a7983 */ /* 0x000ee40000300800 */
[----:B------:R-:W3:Y:S01]  /*2bc70*/  LDL.LU R27, [R1+0x3ec] ;  /* 0x0003ec00011b7983 */ /* 0x000ee20000300800 */
[----:B------:R-:W4:Y:S04]  /*2bc80*/  LDL.64 R8, [R1+0x50] ;  /* 0x0000500001087983 */ /* 0x000f280000100a00 */
[----:B----4-:R0:W-:Y:S04]  /*2bc90*/  STL.64 [R1+0x2a18], R8 ;  /* 0x002a180801007387 */ /* 0x0101e80000100a00 */
[----:B0-----:R-:W4:Y:S01]  /*2bca0*/  LDL.LU R8, [R1+0x7a0] ;  /* 0x0007a00001087983 */ /* 0x001f220000300800 */
[----:B------:R-:W4:Y:S02]  /*2bcb0*/  LDL.LU R9, [R1+0x7a4] ;  /* 0x0007a40001097983 */ /* 0x000f240000300800 */
[----:B------:R-:W4:Y:S02]  /*2bcc0*/  LDL.LU R10, [R1+0x7a8] ;  /* 0x0007a800010a7983 */ /* 0x000f240000300800 */
[----:B------:R-:W4:Y:S01]  /*2bcd0*/  LDL.LU R11, [R1+0x7ac] ;  /* 0x0007ac00010b7983 */ /* 0x000f220000300800 */
[----:B------:R0:W-:Y:S01]  /*2bce0*/  STL.64 [R1+0x490], R16 ;  /* 0x0004901001007387 */ /* 0x0001e20000100a00 */
[----:B------:R1:W-:Y:S03]  /*2bcf0*/  STL.64 [R1+0x498], R18 ;  /* 0x0004981201007387 */ /* 0x0003e60000100a00 */
[----:B0-----:R-:W2:Y:S01]  /*2bd00*/  LDL.LU.64 R16, [R1+0x2a58] ;  /* 0x002a580001107983 */ /* 0x001ea20000300a00 */
[----:B-1----:R-:W-:-:S02]  /*2bd10*/  IMAD.MOV.U32 R18, RZ, RZ, R12 ;  /* 0x000000ffff127224 */ /* 0x002fc400078e000c */
[----:B------:R-:W-:Y:S02]  /*2bd20*/  IMAD.MOV.U32 R19, RZ, RZ, R13 ;  /* 0x000000ffff137224 */ /* 0x000fe400078e000d */
[----:B------:R-:W3:Y:S01]  /*2bd30*/  LDL.LU.64 R14, [R1+0x2a50] ;  /* 0x002a5000010e7983 */ /* 0x000ee20000300a00 */
[----:B------:R-:W3:Y:S02]  /*2bd40*/  LDL.LU.64 R12, [R1+0x2a48] ;  /* 0x002a4800010c7983 */ /* 0x000ee40000300a00 */
[----:B------:R-:W-:Y:S02]  /*2bd50*/  STL.64 [R1+0x2980], R18 ;  /* 0x0029801201007387 */ /* 0x000fe40000100a00 */
[----:B--2---:R0:W-:Y:S04]  /*2bd60*/  STL.64 [R1+0x2978], R16 ;  /* 0x0029781001007387 */ /* 0x0041e80000100a00 */
[----:B0-----:R-:W3:Y:S02]  /*2bd70*/  LDL.64 R16, [R1+0x90] ;  /* 0x0000900001107983 */ /* 0x001ee40000100a00 */
[C---:B---3--:R-:W-:Y:S11]  /*2bd80*/  HMMA.16816.F32.BF16 R12, R20.reuse, R16, R12 ;  /* 0x00000010140c723c */ /* 0x048ff6000004180c */
        /* <DEDUP_REMOVED lines=8> */
[----:B------:R-:W3:Y:S01]  /*2be10*/  LDL.64 R16, [R1+0x40] ;  /* 0x0000400001107983 */ /* 0x000ee20000100a00 */
[----:B------:R-:W-:Y:S02]  /*2be20*/  STL [R1+0x2934], R0 ;  /* 0x0029340001007387 */ /* 0x000fe40000100800 */
[----:B------:R-:W-:Y:S01]  /*2be30*/  STL [R1+0x2930], R2 ;  /* 0x0029300201007387 */ /* 0x000fe20000100800 */
        /* <DEDUP_REMOVED lines=8> */
[----:B------:R-:W2:Y:S03]  /*2bec0*/  LDL.LU.64 R4, [R1+0x2a28] ;  /* 0x002a280001047983 */ /* 0x000ea60000300a00 */
[----:B------:R-:W-:Y:S02]  /*2bed0*/  STL [R1+0x293c], R14 ;  /* 0x00293c0e01007387 */ /* 0x000fe40000100800 */
[----:B------:R-:W-:Y:S01]  /*2bee0*/  STL [R1+0x2938], R15 ;  /* 0x0029380f01007387 */ /* 0x000fe20000100800 */
[C---:B--2---:R-:W-:Y:S01]  /*2bef0*/  HMMA.16816.F32.BF16 R24, R20.reuse, R4, R24 ;  /* 0x000000041418723c */ /* 0x044fe20000041818 */
[----:B------:R0:W-:Y:S04]  /*2bf00*/  STL.64 [R1+0x29f8], R12 ;  /* 0x0029f80c01007387 */ /* 0x0001e80000100a00 */
[----:B0-----:R-:W3:Y:S01]  /*2bf10*/  LDL.LU R12, [R1+0x780] ;  /* 0x00078000010c7983 */ /* 0x001ee20000300800 */
[----:B------:R-:W3:Y:S02]  /*2bf20*/  LDL.LU R13, [R1+0x784] ;  /* 0x00078400010d7983 */ /* 0x000ee40000300800 */
[----:B------:R-:W3:Y:S02]  /*2bf30*/  LDL.LU R14, [R1+0x788] ;  /* 0x00078800010e7983 */ /* 0x000ee40000300800 */
[----:B------:R-:W3:Y:S11]  /*2bf40*/  LDL.LU R15, [R1+0x78c] ;  /* 0x00078c00010f7983 */ /* 0x000ef60000300800 */
[----:B------:R-:W-:Y:S02]  /*2bf50*/  @!UPT UIADD3 URZ, URZ, URZ, URZ ;  /* 0x0000003f3f3ff290 */ /* 0x000fe4000fffe03f */
[----:B------:R0:W-:Y:S01]  /*2bf60*/  STL.64 [R1+0x460], R24 ;  /* 0x0004601801007387 */ /* 0x0001e20000100a00 */
[----:B------:R-:W-:Y:S03]  /*2bf70*/  STL.64 [R1+0x468], R26 ;  /* 0x0004681a01007387 */ /* 0x000fe60000100a00 */
[----:B0-----:R-:W4:Y:S01]  /*2bf80*/  LDL.LU.64 R24, [R1+0x2a20] ;  /* 0x002a200001187983 */ /* 0x001f220000300a00 */
[----:B------:R-:W-:Y:S02]  /*2bf90*/  IMAD.MOV.U32 R29, RZ, RZ, R4 ;  /* 0x000000ffff1d7224 */ /* 0x000fe400078e0004 */
[----:B------:R-:W-:Y:S02]  /*2bfa0*/  IMAD.MOV.U32 R28, RZ, RZ, R5 ;  /* 0x000000ffff1c7224 */ /* 0x000fe400078e0005 */
[----:B------:R-:W0:Y:S04]  /*2bfb0*/  LDSM.16.MT88.4 R4, [R3+0x8200] ;  /* 0x008200000304783b */ /* 0x000e280000004200 */
[----:B0-----:R-:W-:Y:S01]  /*2bfc0*/  STL.64 [R1+0x2860], R6 ;  /* 0x0028600601007387 */ /* 0x001fe20000100a00 */
[----:B------:R0:W-:Y:S03]  /*2bfd0*/  STL.64 [R1+0x2858], R4 ;  /* 0x0028580401007387 */ /* 0x0001e60000100a00 */
[----:B0-----:R-:W2:Y:S04]  /*2bfe0*/  LDL R4, [R1+0x30] ;  /* 0x0000300001047983 */ /* 0x001ea80000100800 */
[----:B------:R-:W2:Y:S01]  /*2bff0*/  LDL R5, [R1+0x34] ;  /* 0x0000340001057983 */ /* 0x000ea20000100800 */
[----:B----4-:R-:W-:Y:S01]  /*2c000*/  HMMA.16816.F32.BF16 R8, R20, R24, R8 ;  /* 0x000000181408723c */ /* 0x010fe20000041808 */
[----:B------:R-:W-:-:S02]  /*2c010*/  IMAD.MOV.U32 R7, RZ, RZ, R24 ;  /* 0x000000ffff077224 */ /* 0x000fc400078e0018 */
[----:B------:R-:W-:Y:S11]  /*2c020*/  IMAD.MOV.U32 R6, RZ, RZ, R25 ;  /* 0x000000ffff067224 */ /* 0x000ff600078e0019 */
[----:B------:R-:W-:Y:S09]  /*2c030*/  @!UPT UIADD3 URZ, URZ, URZ, URZ ;  /* 0x0000003f3f3ff290 */ /* 0x000ff2000fffe03f */
[----:B------:R0:W-:Y:S01]  /*2c040*/  STL.64 [R1+0x7a0], R8 ;  /* 0x0007a00801007387 */ /* 0x0001e20000100a00 */
[----:B------:R-:W-:Y:S03]  /*2c050*/  STL.64 [R1+0x7a8], R10 ;  /* 0x0007a80a01007387 */ /* 0x000fe60000100a00 */
[----:B0-----:R-:W4:Y:S01]  /*2c060*/  LDL.LU.64 R8, [R1+0x2a18] ;  /* 0x002a180001087983 */ /* 0x001f220000300a00 */
[----:B------:R-:W4:Y:S02]  /*2c070*/  LDL.LU.64 R26, [R1+0x2a10] ;  /* 0x002a1000011a7983 */ /* 0x000f240000300a00 */
[----:B------:R-:W4:Y:S02]  /*2c080*/  LDL.LU.64 R24, [R1+0x2a08] ;  /* 0x002a080001187983 */ /* 0x000f240000300a00 */
[C---:B----4-:R-:W-:Y:S11]  /*2c090*/  HMMA.16816.F32.BF16 R24, R20.reuse, R8, R24 ;  /* 0x000000081418723c */ /* 0x050ff60000041818 */
[----:B------:R-:W-:Y:S11]  /*2c0a0*/  @!UPT UIADD3 URZ, URZ, URZ, URZ ;  /* 0x0000003f3f3ff290 */ /* 0x000ff6000fffe03f */
[----:B------:R-:W-:Y:S01]  /*2c0b0*/  @!UPT UIADD3 URZ, URZ, URZ, URZ ;  /* 0x0000003f3f3ff290 */ /* 0x000fe2000fffe03f */
[----:B------:R0:W-:Y:S01]  /*2c0c0*/  STL.64 [R1+0x790], R24 ;  /* 0x0007901801007387 */ /* 0x0001e20000100a00 */
[----:B------:R1:W-:Y:S03]  /*2c0d0*/  STL.64 [R1+0x798], R26 ;  /* 0x0007981a01007387 */ /* 0x0003e60000100a00 */
[----:B0-----:R-:W4:Y:S01]  /*2c0e0*/  LDL.LU.64 R24, [R1+0x2a00] ;  /* 0x002a000001187983 */ /* 0x001f220000300a00 */
[----:B-1----:R-:W-:Y:S02]  /*2c0f0*/  IMAD.MOV.U32 R27, RZ, RZ, R8 ;  /* 0x000000ffff1b7224 */ /* 0x002fe400078e0008 */
[----:B------:R-:W-:Y:S02]  /*2c100*/  IMAD.MOV.U32 R26, RZ, RZ, R9 ;  /* 0x000000ffff1a7224 */ /* 0x000fe400078e0009 */
[----:B------:R-:W2:Y:S01]  /*2c110*/  LDL.LU R8, [R1+0x770] ;  /* 0x0007700001087983 */ /* 0x000ea20000300800 */
[----:B------:R-:W2:Y:S01]  /*2c120*/  LDL.LU R9, [R1+0x774] ;  /* 0x0007740001097983 */ /* 0x000ea20000300800 */
[----:B------:R-:W2:Y:S02]  /*2c130*/  LDL.LU R10, [R1+0x778] ;  /* 0x00077800010a7983 */ /* 0x000ea40000300800 */
[----:B------:R-:W2:Y:S02]  /*2c140*/  LDL.LU R11, [R1+0x77c] ;  /* 0x00077c00010b7983 */ /* 0x000ea40000300800 */
[----:B------:R-:W-:Y:S01]  /*2c150*/  STL.64 [R1+0x29b0], R26 ;  /* 0x0029b01a01007387 */ /* 0x000fe20000100a00 */
[----:B----4-:R0:W-:Y:S04]  /*2c160*/  STL.64 [R1+0x29a8], R24 ;  /* 0x0029a81801007387 */ /* 0x0101e80000100a00 */
[----:B0-----:R-:W4:Y:S01]  /*2c170*/  LDL.64 R24, [R1] ;  /* 0x0000000001187983 */ /* 0x001f220000100a00 */
[----:B---3--:R-:W-:Y:S03]  /*2c180*/  HMMA.16816.F32.BF16 R12, R20, R16, R12 ;  /* 0x00000010140c723c */ /* 0x008fe6000004180c */
[----:B----4-:R0:W-:Y:S04]  /*2c190*/  STL.64 [R1+0x29c8], R24 ;  /* 0x0029c81801007387 */ /* 0x0101e80000100a00 */
[----:B0-----:R-:W3:Y:S04]  /*2c1a0*/  LDL.64 R24, [R1+0x10] ;  /* 0x0000100001187983 */ /* 0x001ee80000100a00 */
[----:B---3--:R0:W-:Y:S04]  /*2c1b0*/  STL.64 [R1+0x29e0], R24 ;  /* 0x0029e01801007387 */ /* 0x0081e80000100a00 */
[----:B0-----:R-:W3:Y:S04]  /*2c1c0*/  LDL R24, [R1+0x20] ;  /* 0x0000200001187983 */ /* 0x001ee80000100800 */
[----:B------:R-:W3:Y:S04]  /*2c1d0*/  LDL R25, [R1+0x24] ;  /* 0x0000240001197983 */ /* 0x000ee80000100800 */
[----:B------:R0:W-:Y:S02]  /*2c1e0*/  STL.64 [R1+0x780], R12 ;  /* 0x0007800c01007387 */ /* 0x0001e40000100a00 */
[----:B------:R1:W-:Y:S01]  /*2c1f0*/  STL.64 [R1+0x788], R14 ;  /* 0x0007880e01007387 */ /* 0x0003e20000100a00 */
[----:B0-----:R-:W4:Y:S01]  /*2c200*/  LDL.LU.64 R12, [R1+0x29f8] ;  /* 0x0029f800010c7983 */ /* 0x001f220000300a00 */
[----:B-1----:R-:W-:-:S02]  /*2c210*/  IMAD.MOV.U32 R14, RZ, RZ, R16 ;  /* 0x000000ffff0e7224 */ /* 0x002fc400078e0010 */
[----:B------:R-:W-:-:S05]  /*2c220*/  IMAD.MOV.U32 R15, RZ, RZ, R17 ;  /* 0x000000ffff0f7224 */ /* 0x000fca00078e0011 */
[----:B------:R-:W-:Y:S04]  /*2c230*/  STL.64 [R1+0x29a0], R14 ;  /* 0x0029a00e01007387 */ /* 0x000fe80000100a00 */
[----:B----4-:R0:W-:Y:S04]  /*2c240*/  STL.64 [R1+0x2998], R12 ;  /* 0x0029980c01007387 */ /* 0x0101e80000100a00 */
[----:B0-----:R-:W4:Y:S01]  /*2c250*/  LDL.LU R12, [R1+0x730] ;  /* 0x00073000010c7983 */ /* 0x001f220000300800 */
[----:B------:R-:W4:Y:S02]  /*2c260*/  LDL.LU R13, [R1+0x734] ;  /* 0x00073400010d7983 */ /* 0x000f240000300800 */
[----:B------:R-:W2:Y:S02]  /*2c270*/  LDL.LU R14, [R1+0x738] ;  /* 0x00073800010e7983 */ /* 0x000ea40000300800 */
[----:B------:R-:W2:Y:S02]  /*2c280*/  LDL.LU R15, [R1+0x73c] ;  /* 0x00073c00010f7983 */ /* 0x000ea40000300800 */
[----:B--2---:R-:W-:Y:S01]  /*2c290*/  STL.64 [R1+0x29c0], R14 ;  /* 0x0029c00e01007387 */ /* 0x004fe20000100a00 */
[----:B----4-:R0:W-:Y:S03]  /*2c2a0*/  STL.64 [R1+0x29b8], R12 ;  /* 0x0029b80c01007387 */ /* 0x0101e60000100a00 */
[----:B0-----:R-:W2:Y:S01]  /*2c2b0*/  LDL.LU R12, [R1+0x740] ;  /* 0x00074000010c7983 */ /* 0x001ea20000300800 */
[----:B------:R-:W2:Y:S02]  /*2c2c0*/  LDL.LU R13, [R1+0x744] ;  /* 0x00074400010d7983 */ /* 0x000ea40000300800 */
[----:B------:R-:W4:Y:S02]  /*2c2d0*/  LDL.LU R14, [R1+0x748] ;  /* 0x00074800010e7983 */ /* 0x000f240000300800 */
[----:B------:R-:W4:Y:S02]  /*2c2e0*/  LDL.LU R15, [R1+0x74c] ;  /* 0x00074c00010f7983 */ /* 0x000f240000300800 */
[----:B----4-:R-:W-:Y:S01]  /*2c2f0*/  STL.64 [R1+0x29d8], R14 ;  /* 0x0029d80e01007387 */ /* 0x010fe20000100a00 */
[----:B--2---:R0:W-:Y:S03]  /*2c300*/  STL.64 [R1+0x29d0], R12 ;  /* 0x0029d00c01007387 */ /* 0x0041e60000100a00 */
[----:B0-----:R-:W2:Y:S01]  /*2c310*/  LDL.LU R12, [R1+0x750] ;  /* 0x00075000010c7983 */ /* 0x001ea20000300800 */
[----:B------:R-:W2:Y:S02]  /*2c320*/  LDL.LU R13, [R1+0x754] ;  /* 0x00075400010d7983 */ /* 0x000ea40000300800 */
[----:B------:R-:W4:Y:S02]  /*2c330*/  LDL.LU R14, [R1+0x758] ;  /* 0x00075800010e7983 */ /* 0x000f240000300800 */
[----:B------:R-:W4:Y:S01]  /*2c340*/  LDL.LU R15, [R1+0x75c] ;  /* 0x00075c00010f7983 */ /* 0x000f220000300800 */
[C---:B------:R-:W-:Y:S01]  /*2c350*/  HMMA.16816.F32.BF16 R16, R20.reuse, R4, R8 ;  /* 0x000000041410723c */ /* 0x040fe20000041808 */
[----:B----4-:R-:W-:Y:S01]  /*2c360*/  STL.64 [R1+0x29f0], R14 ;  /* 0x0029f00e01007387 */ /* 0x010fe20000100a00 */
[----:B--2---:R0:W-:Y:S03]  /*2c370*/  STL.64 [R1+0x29e8], R12 ;  /* 0x0029e80c01007387 */ /* 0x0041e60000100a00 */
[----:B0-----:R-:W3:Y:S01]  /*2c380*/  LDL.LU R12, [R1+0x760] ;  /* 0x00076000010c7983 */ /* 0x001ee20000300800 */
[----:B------:R-:W3:Y:S02]  /*2c390*/  LDL.LU R13, [R1+0x764] ;  /* 0x00076400010d7983 */ /* 0x000ee40000300800 */
[----:B------:R-:W3:Y:S02]  /*2c3a0*/  LDL.LU R14, [R1+0x768] ;  /* 0x00076800010e7983 */ /* 0x000ee40000300800 */
[----:B------:R-:W3:Y:S01]  /*2c3b0*/  LDL.LU R15, [R1+0x76c] ;  /* 0x00076c00010f7983 */ /* 0x000ee20000300800 */
[----:B------:R-:W2:Y:S11]  /*2c3c0*/  LDL.LU R8, [R1+0x720] ;  /* 0x0007200001087983 */ /* 0x000eb60000300800 */
[----:B------:R-:W-:Y:S01]  /*2c3d0*/  @!UPT UIADD3 URZ, URZ, URZ, URZ ;  /* 0x0000003f3f3ff290 */ /* 0x000fe2000fffe03f */
[----:B------:R0:W-:Y:S02]  /*2c3e0*/  STL.64 [R1+0x770], R16 ;  /* 0x0007701001007387 */ /* 0x0001e40000100a00 */
[----:B------:R1:W-:Y:S02]  /*2c3f0*/  STL.64 [R1+0x778], R18 ;  /* 0x0007781201007387 */ /* 0x0003e40000100a00 */
[----:B------:R-:W2:Y:S01]  /*2c400*/  LDL.LU R9, [R1+0x724] ;  /* 0x0007240001097983 */ /* 0x000ea20000300800 */
[----:B------:R-:W2:Y:S01]  /*2c410*/  LDL.LU R10, [R1+0x728] ;  /* 0x00072800010a7983 */ /* 0x000ea20000300800 */
[----:B------:R-:W2:Y:S03]  /*2c420*/  LDL.LU R11, [R1+0x72c] ;  /* 0x00072c00010b7983 */ /* 0x000ea60000300800 */
[----:B0-----:R-:W4:Y:S01]  /*2c430*/  LDL.LU R16, [R1+0x3d0] ;  /* 0x0003d00001107983 */ /* 0x001f220000300800 */
[----:B------:R-:W4:Y:S02]  /*2c440*/  LDL.LU R17, [R1+0x3d4] ;  /* 0x0003d40001117983 */ /* 0x000f240000300800 */
[----:B-1----:R-:W4:Y:S02]  /*2c450*/  LDL.LU R18, [R1+0x3d8] ;  /* 0x0003d80001127983 */ /* 0x002f240000300800 */
[----:B------:R-:W4:Y:S01]  /*2c460*/  LDL.LU R19, [R1+0x3dc] ;  /* 0x0003dc0001137983 */ /* 0x000f220000300800 */
[----:B------:R-:W-:Y:S01]  /*2c470*/  STL.64 [R1+0x28b8], R4 ;  /* 0x0028b80401007387 */ /* 0x000fe20000100a00 */
[C---:B---3--:R-:W-:Y:S03]  /*2c480*/  HMMA.16816.F32.BF16 R24, R20.reuse, R24, R12 ;  /* 0x000000181418723c */ /* 0x048fe6000004180c */
[----:B------:R-:W3:Y:S01]  /*2c490*/  LDL.LU.64 R14, [R1+0x29f0] ;  /* 0x0029f000010e7983 */ /* 0x000ee20000300a00 */
[----:B------:R-:W3:Y:S11]  /*2c4a0*/  LDL.LU.64 R12, [R1+0x29e8] ;  /* 0x0029e800010c7983 */ /* 0x000ef60000300a00 */
[----:B------:R-:W-:Y:S08]  /*2c4b0*/  @!UPT UIADD3 URZ, URZ, URZ, URZ ;  /* 0x0000003f3f3ff290 */ /* 0x000ff0000fffe03f */
[----:B------:R0:W-:Y:S01]  /*2c4c0*/  STL.64 [R1+0x760], R24 ;  /* 0x0007601801007387 */ /* 0x0001e20000100a00 */
[----:B------:R-:W-:Y:S03]  /*2c4d0*/  STL.64 [R1+0x768], R26 ;  /* 0x0007681a01007387 */ /* 0x000fe60000100a00 */
[----:B0-----:R-:W3:Y:S02]  /*2c4e0*/  LDL.LU.64 R24, [R1+0x29e0] ;  /* 0x0029e00001187983 */ /* 0x001ee40000300a00 */
[C---:B---3--:R-:W-:Y:S01]  /*2c4f0*/  HMMA.16816.F32.BF16 R12, R20.reuse, R24, R12 ;  /* 0x00000018140c723c */ /* 0x048fe2000004180c */
[----:B------:R-:W-:Y:S02]  /*2c500*/  IMAD.MOV.U32 R0, RZ, RZ, R24 ;  /* 0x000000ffff007224 */ /* 0x000fe400078e0018 */
[----:B------:R-:W-:Y:S11]  /*2c510*/  IMAD.MOV.U32 R2, RZ, RZ, R25 ;  /* 0x000000ffff027224 */ /* 0x000ff600078e0019 */
[----:B------:R-:W-:Y:S09]  /*2c520*/  @!UPT UIADD3 URZ, URZ, URZ, URZ ;  /* 0x0000003f3f3ff290 */ /* 0x000ff2000fffe03f */
[----:B------:R-:W-:Y:S01]  /*2c530*/  STL.64 [R1+0x750], R12 ;  /* 0x0007500c01007387 */ /* 0x000fe20000100a00 */
[----:B------:R0:W-:Y:S03]  /*2c540*/  STL.64 [R1+0x758], R14 ;  /* 0x0007580e01007387 */ /* 0x0001e60000100a00 */
[----:B0-----:R-:W3:Y:S01]  /*2c550*/  LDL.LU.64 R14, [R1+0x29d8] ;  /* 0x0029d800010e7983 */ /* 0x001ee20000300a00 */
[----:B------:R-:W3:Y:S02]  /*2c560*/  LDL.LU.64 R12, [R1+0x29d0] ;  /* 0x0029d000010c7983 */ /* 0x000ee40000300a00 */
        /* <DEDUP_REMOVED lines=9> */
[----:B------:R-:W2:Y:S02]  /*2c600*/  LDL.LU.64 R26, [R1+0x29b0] ;  /* 0x0029b000011a7983 */ /* 0x000ea40000300a00 */
[----:B------:R-:W3:Y:S01]  /*2c610*/  LDL.LU.64 R24, [R1+0x29a8] ;  /* 0x0029a80001187983 */ /* 0x000ee20000300a00 */
[----:B------:R-:W-:Y:S01]  /*2c620*/  STL.64 [R1+0x2948], R6 ;  /* 0x0029480601007387 */ /* 0x000fe20000100a00 */
[----:B------:R0:W-:Y:S03]  /*2c630*/  STL.64 [R1+0x2940], R4 ;  /* 0x0029400401007387 */ /* 0x0001e60000100a00 */
[----:B0-----:R-:W2:Y:S04]  /*2c640*/  LDL R4, [R1+0xb0] ;  /* 0x0000b00001047983 */ /* 0x001ea80000100800 */
[----:B------:R-:W2:Y:S01]  /*2c650*/  LDL R5, [R1+0xb4] ;  /* 0x0000b40001057983 */ /* 0x000ea20000100800 */
[C---:B---3--:R-:W-:Y:S03]  /*2c660*/  HMMA.16816.F32.BF16 R12, R20.reuse, R24, R12 ;  /* 0x00000018140c723c */ /* 0x048fe6000004180c */
[----:B--2---:R0:W-:Y:S04]  /*2c670*/  STL.64 [R1+0x2958], R4 ;  /* 0x0029580401007387 */ /* 0x0041e80000100a00 */
[----:B0-----:R-:W2:Y:S04]  /*2c680*/  LDL R4, [R1+0xc0] ;  /* 0x0000c00001047983 */ /* 0x001ea80000100800 */
[----:B------:R-:W2:Y:S11]  /*2c690*/  LDL R5, [R1+0xc4] ;  /* 0x0000c40001057983 */ /* 0x000eb60000100800 */
[----:B------:R-:W-:Y:S01]  /*2c6a0*/  @!UPT UIADD3 URZ, URZ, URZ, URZ ;  /* 0x0000003f3f3ff290 */ /* 0x000fe2000fffe03f */
[----:B------:R-:W-:Y:S02]  /*2c6b0*/  STL.64 [R1+0x730], R12 ;  /* 0x0007300c01007387 */ /* 0x000fe40000100a00 */
[----:B------:R0:W-:Y:S02]  /*2c6c0*/  STL.64 [R1+0x738], R14 ;  /* 0x0007380e01007387 */ /* 0x0001e40000100a00 */
[----:B0-----:R-:W3:Y:S01]  /*2c6d0*/  LDL.LU.64 R14, [R1+0x29a0] ;  /* 0x0029a000010e7983 */ /* 0x001ee20000300a00 */
[----:B------:R-:W2:Y:S02]  /*2c6e0*/  LDL.LU.64 R12, [R1+0x2998] ;  /* 0x00299800010c7983 */ /* 0x000ea40000300a00 */
[----:B------:R0:W-:Y:S02]  /*2c6f0*/  STL.64 [R1+0x2870], R24 ;  /* 0x0028701801007387 */ /* 0x0001e40000100a00 */
[----:B------:R1:W-:Y:S01]  /*2c700*/  STL.64 [R1+0x2950], R26 ;  /* 0x0029501a01007387 */ /* 0x0003e20000100a00 */
[----:B0-----:R-:W3:Y:S01]  /*2c710*/  LDL.LU R24, [R1+0x3b0] ;  /* 0x0003b00001187983 */ /* 0x001ee20000300800 */
[----:B------:R-:W3:Y:S02]  /*2c720*/  LDL.LU R25, [R1+0x3b4] ;  /* 0x0003b40001197983 */ /* 0x000ee40000300800 */
[----:B-1----:R-:W3:Y:S02]  /*2c730*/  LDL.LU R26, [R1+0x3b8] ;  /* 0x0003b800011a7983 */ /* 0x002ee40000300800 */
[----:B------:R-:W3:Y:S01]  /*2c740*/  LDL.LU R27, [R1+0x3bc] ;  /* 0x0003bc00011b7983 */ /* 0x000ee20000300800 */
[C---:B--2---:R-:W-:Y:S01]  /*2c750*/  HMMA.16816.F32.BF16 R8, R20.reuse, R12, R8 ;  /* 0x0000000c1408723c */ /* 0x044fe20000041808 */
[----:B---3--:R-:W-:Y:S01]  /*2c760*/  STL.64 [R1+0x2968], R26 ;  /* 0x0029681a01007387 */ /* 0x008fe20000100a00 */
        /* <DEDUP_REMOVED lines=8> */
[----:B0-----:R-:W3:Y:S01]  /*2c7f0*/  LDL.LU.64 R10, [R1+0x2990] ;  /* 0x00299000010a7983 */ /* 0x001ee20000300a00 */
[----:B------:R-:W4:Y:S02]  /*2c800*/  LDL.LU.64 R8, [R1+0x2988] ;  /* 0x0029880001087983 */ /* 0x000f240000300a00 */
[----:B------:R-:W-:Y:S01]  /*2c810*/  STL.64 [R1+0x2868], R12 ;  /* 0x0028680c01007387 */ /* 0x000fe20000100a00 */
[----:B----4-:R-:W-:Y:S01]  /*2c820*/  HMMA.16816.F32.BF16 R20, R20, R8, R16 ;  /* 0x000000081414723c */ /* 0x010fe20000041810 */
[----:B------:R-:W4:Y:S01]  /*2c830*/  LDL.LU.64 R18, [R1+0x2980] ;  /* 0x0029800001127983 */ /* 0x000f220000300a00 */
[----:B------:R-:W2:Y:S11]  /*2c840*/  LDL.LU.64 R16, [R1+0x2978] ;  /* 0x0029780001107983 */ /* 0x000eb60000300a00 */
[----:B------:R-:W-:Y:S10]  /*2c850*/  @!UPT UIADD3 URZ, URZ, URZ, URZ ;  /* 0x0000003f3f3ff290 */ /* 0x000ff4000fffe03f */
[----:B------:R4:W-:Y:S01]  /*2c860*/  STL.64 [R1+0x450], R20 ;  /* 0x0004501401007387 */ /* 0x0009e20000100a00 */
[----:B------:R-:W-:Y:S02]  /*2c870*/  STL.64 [R1+0x458], R22 ;  /* 0x0004581601007387 */ /* 0x000fe40000100a00 */
[----:B----4-:R-:W-:Y:S02]  /*2c880*/  IMAD.MOV.U32 R20, RZ, RZ, R18 ;  /* 0x000000ffff147224 */ /* 0x010fe400078e0012 */
[----:B------:R-:W-:Y:S01]  /*2c890*/  IMAD.MOV.U32 R21, RZ, RZ, R19 ;  /* 0x000000ffff157224 */ /* 0x000fe200078e0013 */
[----:B------:R-:W2:Y:S01]  /*2c8a0*/  LDL.LU R18, [R1+0x2974] ;  /* 0x0029740001127983 */ /* 0x000ea20000300800 */
[----:B------:R-:W2:Y:S02]  /*2c8b0*/  LDL.LU R19, [R1+0x2970] ;  /* 0x0029700001137983 */ /* 0x000ea40000300800 */
[----:B---3--:R-:W-:Y:S02]  /*2c8c0*/  STL.64 [R1+0x2880], R10 ;  /* 0x0028800a01007387 */ /* 0x008fe40000100a00 */
[----:B------:R0:W-:Y:S02]  /*2c8d0*/  STL.64 [R1+0x2878], R8 ;  /* 0x0028780801007387 */ /* 0x0001e40000100a00 */
[----:B0-----:R-:W3:Y:S01]  /*2c8e0*/  LDL.LU R8, [R1+0x3a0] ;  /* 0x0003a00001087983 */ /* 0x001ee20000300800 */
[----:B------:R-:W3:Y:S02]  /*2c8f0*/  LDL.LU R9, [R1+0x3a4] ;  /* 0x0003a40001097983 */ /* 0x000ee40000300800 */
[----:B------:R-:W3:Y:S02]  /*2c900*/  LDL.LU R10, [R1+0x3a8] ;  /* 0x0003a800010a7983 */ /* 0x000ee40000300800 */
[----:B------:R-:W3:Y:S01]  /*2c910*/  LDL.LU R11, [R1+0x3ac] ;  /* 0x0003ac00010b7983 */ /* 0x000ee20000300800 */
        /* <DEDUP_REMOVED lines=8> */
[----:B------:R-:W2:Y:S11]  /*2c9a0*/  LDL.LU.64 R26, [R1+0x2950] ;  /* 0x00295000011a7983 */ /* 0x000eb60000300a00 */
[----:B------:R-:W-:Y:S10]  /*2c9b0*/  @!UPT UIADD3 URZ, URZ, URZ, URZ ;  /* 0x0000003f3f3ff290 */ /* 0x000ff4000fffe03f */
[----:B------:R-:W-:Y:S01]  /*2c9c0*/  STL.64 [R1+0x430], R4 ;  /* 0x0004300401007387 */ /* 0x000fe20000100a00 */
[----:B------:R0:W-:Y:S03]  /*2c9d0*/  STL.64 [R1+0x438], R6 ;  /* 0x0004380601007387 */ /* 0x0001e60000100a00 */
[----:B0-----:R-:W4:Y:S01]  /*2c9e0*/  LDL.LU.64 R6, [R1+0x2948] ;  /* 0x0029480001067983 */ /* 0x001f220000300a00 */
[----:B------:R-:W2:Y:S01]  /*2c9f0*/  LDL.LU.64 R4, [R1+0x2940] ;  /* 0x0029400001047983 */ /* 0x000ea20000300a00 */
[----:B---3--:R-:W-:Y:S11]  /*2ca00*/  HMMA.16816.F32.BF16 R8, R16, R20, R8 ;  /* 0x000000141008723c */ /* 0x008ff60000041808 */
[----:B------:R-:W-:Y:S11]  /*2ca10*/  @!UPT UIADD3 URZ, URZ, URZ, URZ ;  /* 0x0000003f3f3ff290 */ /* 0x000ff6000fffe03f */
[----:B------:R-:W-:Y:S01]  /*2ca20*/  @!UPT UIADD3 URZ, URZ, URZ, URZ ;  /* 0x0000003f3f3ff290 */ /* 0x000fe2000fffe03f */
[----:B------:R0:W-:Y:S01]  /*2ca30*/  STL.64 [R1+0x420], R8 ;  /* 0x0004200801007387 */ /* 0x0001e20000100a00 */
[----:B------:R1:W-:Y:S02]  /*2ca40*/  STL.64 [R1+0x428], R10 ;  /* 0x0004280a01007387 */ /* 0x0003e40000100a00 */
[----:B--2---:R-:W-:Y:S02]  /*2ca50*/  IMAD.MOV.U32 R24, RZ, RZ, R5 ;  /* 0x000000ffff187224 */ /* 0x004fe400078e0005 */
[----:B------:R-:W-:-:S05]  /*2ca60*/  IMAD.MOV.U32 R25, RZ, RZ, R4 ;  /* 0x000000ffff197224 */ /* 0x000fca00078e0004 */
[----:B------:R2:W-:Y:S01]  /*2ca70*/  STL.64 [R1+0x2888], R24 ;  /* 0x0028881801007387 */ /* 0x0005e20000100a00 */
[----:B0-----:R-:W3:Y:S02]  /*2ca80*/  LDL.LU R8, [R1+0x360] ;  /* 0x0003600001087983 */ /* 0x001ee40000300800 */
[----:B------:R-:W3:Y:S02]  /*2ca90*/  LDL.LU R9, [R1+0x364] ;  /* 0x0003640001097983 */ /* 0x000ee40000300800 */
[----:B-1----:R-:W3:Y:S01]  /*2caa0*/  LDL.LU R10, [R1+0x368] ;  /* 0x00036800010a7983 */ /* 0x002ee20000300800 */
[----:B------:R-:W3:Y:S01]  /*2cab0*/  LDL.LU R11, [R1+0x36c] ;  /* 0x00036c00010b7983 */ /* 0x000ee20000300800 */
[----:B------:R-:W-:Y:S02]  /*2cac0*/  IMAD.MOV.U32 R4, RZ, RZ, R14 ;  /* 0x000000ffff047224 */ /* 0x000fe400078e000e */
[----:B------:R-:W-:Y:S02]  /*2cad0*/  IMAD.MOV.U32 R5, RZ, RZ, R15 ;  /* 0x000000ffff057224 */ /* 0x000fe400078e000f */
[----:B------:R-:W4:Y:S01]  /*2cae0*/  LDL.LU R14, [R1+0x293c] ;  /* 0x00293c00010e7983 */ /* 0x000f220000300800 */
[----:B------:R-:W4:Y:S02]  /*2caf0*/  LDL.LU R15, [R1+0x2938] ;  /* 0x00293800010f7983 */ /* 0x000f240000300800 */
[----:B------:R0:W-:Y:S02]  /*2cb00*/  STL.64 [R1+0x28c8], R4 ;  /* 0x0028c80401007387 */ /* 0x0001e40000100a00 */
[----:B--2---:R-:W-:-:S02]  /*2cb10*/  IMAD.MOV.U32 R24, RZ, RZ, R0 ;  /* 0x000000ffff187224 */ /* 0x004fc400078e0000 */
[----:B------:R-:W-:Y:S02]  /*2cb20*/  IMAD.MOV.U32 R25, RZ, RZ, R2 ;  /* 0x000000ffff197224 */ /* 0x000fe400078e0002 */
[----:B0-----:R-:W-:Y:S02]  /*2cb30*/  IMAD.MOV.U32 R4, RZ, RZ, R27 ;  /* 0x000000ffff047224 */ /* 0x001fe400078e001b */
[----:B------:R-:W-:Y:S01]  /*2cb40*/  IMAD.MOV.U32 R5, RZ, RZ, R26 ;  /* 0x000000ffff057224 */ /* 0x000fe200078e001a */
[----:B---3--:R-:W-:Y:S01]  /*2cb50*/  STL.64 [R1+0x2898], R10 ;  /* 0x0028980a01007387 */ /* 0x008fe20000100a00 */
[----:B------:R-:W-:Y:S02]  /*2cb60*/  STL.64 [R1+0x2890], R8 ;  /* 0x0028900801007387 */ /* 0x000fe40000100a00 */
[----:B------:R-:W2:Y:S02]  /*2cb70*/  LDL.LU R0, [R1+0x2934] ;  /* 0x0029340001007983 */ /* 0x000ea40000300800 */
[----:B------:R-:W3:Y:S01]  /*2cb80*/  LDL.LU R2, [R1+0x2930] ;  /* 0x0029300001027983 */ /* 0x000ee20000300800 */
[----:B------:R-:W-:Y:S01]  /*2cb90*/  STL.64 [R1+0x28e0], R4 ;  /* 0x0028e00401007387 */ /* 0x000fe20000100a00 */
[----:B------:R0:W-:Y:S03]  /*2cba0*/  STL.64 [R1+0x28a0], R24 ;  /* 0x0028a01801007387 */ /* 0x0001e60000100a00 */
[----:B0-----:R-:W2:Y:S01]  /*2cbb0*/  LDL.64 R24, [R1+0x20] ;  /* 0x0000200001187983 */ /* 0x001ea20000100a00 */
[----:B------:R-:W-:-:S02]  /*2cbc0*/  IMAD.MOV.U32 R20, RZ, RZ, R29 ;  /* 0x000000ffff147224 */ /* 0x000fc400078e001d */
[----:B------:R-:W-:Y:S02]  /*2cbd0*/  IMAD.MOV.U32 R21, RZ, RZ, R28 ;  /* 0x000000ffff157224 */ /* 0x000fe400078e001c */
[----:B----4-:R-:W-:Y:S02]  /*2cbe0*/  IMAD.MOV.U32 R4, RZ, RZ, R7 ;  /* 0x000000ffff047224 */ /* 0x010fe400078e0007 */
[----:B------:R-:W-:Y:S01]  /*2cbf0*/  IMAD.MOV.U32 R5, RZ, RZ, R6 ;  /* 0x000000ffff057224 */ /* 0x000fe200078e0006 */
[----:B--2---:R0:W-:Y:S04]  /*2cc00*/  STL.64 [R1+0x28c0], R24 ;  /* 0x0028c01801007387 */ /* 0x0041e80000100a00 */
[----:B0-----:R-:W2:Y:S01]  /*2cc10*/  LDL.LU R24, [R1+0x6f0] ;  /* 0x0006f00001187983 */ /* 0x001ea20000300800 */
[----:B------:R-:W2:Y:S02]  /*2cc20*/  LDL.LU R25, [R1+0x6f4] ;  /* 0x0006f40001197983 */ /* 0x000ea40000300800 */
[----:B------:R-:W4:Y:S02]  /*2cc30*/  LDL.LU R26, [R1+0x6f8] ;  /* 0x0006f800011a7983 */ /* 0x000f240000300800 */
[----:B------:R-:W4:Y:S01]  /*2cc40*/  LDL.LU R27, [R1+0x6fc] ;  /* 0x0006fc00011b7983 */ /* 0x000f220000300800 */
[----:B------:R0:W-:Y:S02]  /*2cc50*/  STL.64 [R1+0x2900], R20 ;  /* 0x0029001401007387 */ /* 0x0001e40000100a00 */
[----:B0-----:R-:W-:-:S02]  /*2cc60*/  IMAD.MOV.U32 R20, RZ, RZ, R15 ;  /* 0x000000ffff147224 */ /* 0x001fc400078e000f */
[----:B------:R-:W-:-:S05]  /*2cc70*/  IMAD.MOV.U32 R21, RZ, RZ, R14 ;  /* 0x000000ffff157224 */ /* 0x000fca00078e000e */
[----:B------:R-:W-:Y:S01]  /*2cc80*/  STL.64 [R1+0x2918], R20 ;  /* 0x0029181401007387 */ /* 0x000fe20000100a00 */
        /* <DEDUP_REMOVED lines=17> */
[----:B----4-:R-:W-:Y:S01]  /*2cda0*/  STL.64 [R1+0x28d8], R26 ;  /* 0x0028d81a01007387 */ /* 0x010fe20000100a00 */
[----:B------:R0:W-:Y:S03]  /*2cdb0*/  STL.64 [R1+0x28d0], R24 ;  /* 0x0028d01801007387 */ /* 0x0001e60000100a00 */
[----:B0-----:R-:W4:Y:S01]  /*2cdc0*/  LDL.LU R24, [R1+0x700] ;  /* 0x0007000001187983 */ /* 0x001f220000300800 */
[----:B------:R-:W4:Y:S02]  /*2cdd0*/  LDL.LU R25, [R1+0x704] ;  /* 0x0007040001197983 */ /* 0x000f240000300800 */
[----:B------:R-:W2:Y:S02]  /*2cde0*/  LDL.LU R26, [R1+0x708] ;  /* 0x00070800011a7983 */ /* 0x000ea40000300800 */
[----:B------:R-:W2:Y:S02]  /*2cdf0*/  LDL.LU R27, [R1+0x70c] ;  /* 0x00070c00011b7983 */ /* 0x000ea40000300800 */
[----:B---3--:R-:W-:-:S02]  /*2ce00*/  IMAD.MOV.U32 R20, RZ, RZ, R2 ;  /* 0x000000ffff147224 */ /* 0x008fc400078e0002 */
[----:B------:R-:W-:Y:S01]  /*2ce10*/  IMAD.MOV.U32 R21, RZ, RZ, R0 ;  /* 0x000000ffff157224 */ /* 0x000fe200078e0000 */
[----:B--2---:R-:W-:Y:S01]  /*2ce20*/  STL.64 [R1+0x28f0], R26 ;  /* 0x0028f01a01007387 */ /* 0x004fe20000100a00 */
[----:B----4-:R0:W-:Y:S03]  /*2ce30*/  STL.64 [R1+0x28e8], R24 ;  /* 0x0028e81801007387 */ /* 0x0101e60000100a00 */
        /* <DEDUP_REMOVED lines=8> */
[C---:B------:R-:W-:Y:S01]  /*2cec0*/  HMMA.16816.F32.BF16 R20, R16.reuse, R20, R4 ;  /* 0x000000141014723c */ /* 0x040fe20000041804 */
[----:B----4-:R-:W-:Y:S01]  /*2ced0*/  STL.64 [R1+0x28b0], R10 ;  /* 0x0028b00a01007387 */ /* 0x010fe20000100a00 */
[----:B---3--:R0:W-:Y:S03]  /*2cee0*/  STL.64 [R1+0x28a8], R8 ;  /* 0x0028a80801007387 */ /* 0x0081e60000100a00 */
        /* <DEDUP_REMOVED lines=8> */
[----:B------:R-:W2:Y:S01]  /*2cf70*/  LDL.LU.64 R6, [R1+0x2928] ;  /* 0x0029280001067983 */ /* 0x000ea20000300a00 */
[----:B------:R-:W2:Y:S05]  /*2cf80*/  LDL.LU.64 R4, [R1+0x2920] ;  /* 0x0029200001047983 */ /* 0x000eaa0000300a00 */
[----:B------:R0:W-:Y:S02]  /*2cf90*/  STL.64 [R1+0x410], R20 ;  /* 0x0004101401007387 */ /* 0x0001e40000100a00 */
[----:B------:R2:W-:Y:S01]  /*2cfa0*/  STL.64 [R1+0x418], R22 ;  /* 0x0004181601007387 */ /* 0x0005e20000100a00 */
        /* <DEDUP_REMOVED lines=9> */
[----:B------:R-:W2:Y:S11]  /*2d040*/  LDL.LU.64 R4, [R1+0x28f8] ;  /* 0x0028f80001047983 */ /* 0x000eb60000300a00 */
[----:B------:R-:W-:Y:S10]  /*2d050*/  @!UPT UIADD3 URZ, URZ, URZ, URZ ;  /* 0x0000003f3f3ff290 */ /* 0x000ff4000fffe03f */
[----:B------:R-:W-:Y:S01]  /*2d060*/  STL.64 [R1+0x3f0], R20 ;  /* 0x0003f01401007387 */ /* 0x000fe20000100a00 */
[----:B------:R-:W-:Y:S02]  /*2d070*/  STL.64 [R1+0x3f8], R22 ;  /* 0x0003f81601007387 */ /* 0x000fe40000100a00 */
[----:B------:R-:W0:Y:S02]  /*2d080*/  LDSM.16.MT88.4 R20, [R3+0x8280] ;  /* 0x008280000314783b */ /* 0x000e240000004200 */
[----:B0-----:R-:W-:Y:S02]  /*2d090*/  STL.64 [R1+0x2758], R22 ;  /* 0x0027581601007387 */ /* 0x001fe40000100a00 */
        /* <DEDUP_REMOVED lines=22> */
[----:B------:R0:W-:Y:S01]  /*2d200*/  STL.64 [R1+0x3c0], R4 ;  /* 0x0003c00401007387 */ /* 0x0001e20000100a00 */
[----:B------:R1:W-:Y:S03]  /*2d210*/  STL.64 [R1+0x3c8], R6 ;  /* 0x0003c80601007387 */ /* 0x0003e60000100a00 */
[----:B0-----:R-:W3:Y:S02]  /*2d220*/  LDL.LU.64 R4, [R1+0x28b8] ;  /* 0x0028b80001047983 */ /* 0x001ee40000300a00 */
[C---:B---3--:R-:W-:Y:S02]  /*2d230*/  HMMA.16816.F32.BF16 R20, R16.reuse, R4, R20 ;  /* 0x000000041014723c */ /* 0x048fe40000041814 */
[----:B------:R-:W3:Y:S11]  /*2d240*/  LDL.LU R4, [R1+0x330] ;  /* 0x0003300001047983 */ /* 0x000ef60000300800 */
[----:B------:R-:W-:Y:S10]  /*2d250*/  @!UPT UIADD3 URZ, URZ, URZ, URZ ;  /* 0x0000003f3f3ff290 */ /* 0x000ff4000fffe03f */
[----:B------:R0:W-:Y:S01]  /*2d260*/  STL.64 [R1+0x3b0], R20 ;  /* 0x0003b01401007387 */ /* 0x0001e20000100a00 */
[----:B------:R2:W-:Y:S02]  /*2d270*/  STL.64 [R1+0x3b8], R22 ;  /* 0x0003b81601007387 */ /* 0x0005e40000100a00 */
[----:B------:R-:W3:Y:S02]  /*2d280*/  LDL.LU R5, [R1+0x334] ;  /* 0x0003340001057983 */ /* 0x000ee40000300800 */
[----:B-1----:R-:W3:Y:S01]  /*2d290*/  LDL.LU R6, [R1+0x338] ;  /* 0x0003380001067983 */ /* 0x002ee20000300800 */
[----:B------:R-:W3:Y:S04]  /*2d2a0*/  LDL.LU R7, [R1+0x33c] ;  /* 0x00033c0001077983 */ /* 0x000ee80000300800 */
[----:B0-----:R-:W3:Y:S01]  /*2d2b0*/  LDL.LU R20, [R1+0x2f0] ;  /* 0x0002f00001147983 */ /* 0x001ee20000300800 */
[----:B------:R-:W3:Y:S02]  /*2d2c0*/  LDL.LU R21, [R1+0x2f4] ;  /* 0x0002f40001157983 */ /* 0x000ee40000300800 */
[----:B--2---:R-:W2:Y:S02]  /*2d2d0*/  LDL.LU R22, [R1+0x2f8] ;  /* 0x0002f80001167983 */ /* 0x004ea40000300800 */
[----:B------:R-:W2:Y:S02]  /*2d2e0*/  LDL.LU R23, [R1+0x2fc] ;  /* 0x0002fc0001177983 */ /* 0x000ea40000300800 */
[----:B--2---:R-:W-:Y:S01]  /*2d2f0*/  STL.64 [R1+0x2838], R22 ;  /* 0x0028381601007387 */ /* 0x004fe20000100a00 */
[----:B---3--:R0:W-:Y:S03]  /*2d300*/  STL.64 [R1+0x2830], R20 ;  /* 0x0028301401007387 */ /* 0x0081e60000100a00 */
[----:B0-----:R-:W2:Y:S01]  /*2d310*/  LDL.64 R20, [R1+0xa0] ;  /* 0x0000a00001147983 */ /* 0x001ea20000100a00 */
[----:B------:R-:W-:Y:S03]  /*2d320*/  HMMA.16816.F32.BF16 R8, R16, R24, R8 ;  /* 0x000000181008723c */ /* 0x000fe60000041808 */
[----:B--2---:R0:W-:Y:S04]  /*2d330*/  STL.64 [R1+0x2848], R20 ;  /* 0x0028481401007387 */ /* 0x0041e80000100a00 */
[----:B0-----:R-:W2:Y:S01]  /*2d340*/  LDL.64 R20, [R1+0xb0] ;  /* 0x0000b00001147983 */ /* 0x001ea20000100a00 */
[----:B------:R-:W-:-:S02]  /*2d350*/  IMAD.MOV.U32 R29, RZ, RZ, R24 ;  /* 0x000000ffff1d7224 */ /* 0x000fc400078e0018 */
[----:B------:R-:W-:Y:S01]  /*2d360*/  IMAD.MOV.U32 R28, RZ, RZ, R25 ;  /* 0x000000ffff1c7224 */ /* 0x000fe200078e0019 */
[----:B--2---:R0:W-:Y:S04]  /*2d370*/  STL.64 [R1+0x2850], R20 ;  /* 0x0028501401007387 */ /* 0x0041e80000100a00 */
[----:B0-----:R-:W2:Y:S08]  /*2d380*/  LDL.64 R20, [R1+0xc0] ;  /* 0x0000c00001147983 */ /* 0x001eb00000100a00 */
[----:B------:R-:W-:Y:S02]  /*2d390*/  STL.64 [R1+0x3a0], R8 ;  /* 0x0003a00801007387 */ /* 0x000fe40000100a00 */
[----:B------:R0:W-:Y:S02]  /*2d3a0*/  STL.64 [R1+0x3a8], R10 ;  /* 0x0003a80a01007387 */ /* 0x0001e40000100a00 */
[----:B0-----:R-:W3:Y:S01]  /*2d3b0*/  LDL.LU.64 R10, [R1+0x28b0] ;  /* 0x0028b000010a7983 */ /* 0x001ee20000300a00 */
[----:B------:R-:W3:Y:S02]  /*2d3c0*/  LDL.LU.64 R8, [R1+0x28a8] ;  /* 0x0028a80001087983 */ /* 0x000ee40000300a00 */
[----:B------:R-:W3:Y:S02]  /*2d3d0*/  LDL.LU.64 R24, [R1+0x28a0] ;  /* 0x0028a00001187983 */ /* 0x000ee40000300a00 */
[C---:B---3--:R-:W-:Y:S01]  /*2d3e0*/  HMMA.16816.F32.BF16 R24, R16.reuse, R24, R8 ;  /* 0x000000181018723c */ /* 0x048fe20000041808 */
[----:B------:R-:W3:Y:S01]  /*2d3f0*/  LDL.LU.64 R10, [R1+0x2898] ;  /* 0x00289800010a7983 */ /* 0x000ee20000300a00 */
[----:B------:R-:W3:Y:S11]  /*2d400*/  LDL.LU.64 R8, [R1+0x2890] ;  /* 0x0028900001087983 */ /* 0x000ef60000300a00 */
[----:B------:R-:W-:Y:S10]  /*2d410*/  @!UPT UIADD3 URZ, URZ, URZ, URZ ;  /* 0x0000003f3f3ff290 */ /* 0x000ff4000fffe03f */
[----:B------:R0:W-:Y:S01]  /*2d420*/  STL.64 [R1+0x390], R24 ;  /* 0x0003901801007387 */ /* 0x0001e20000100a00 */
[----:B------:R3:W-:Y:S03]  /*2d430*/  STL.64 [R1+0x398], R26 ;  /* 0x0003981a01007387 */ /* 0x0007e60000100a00 */
[----:B0-----:R-:W3:Y:S02]  /*2d440*/  LDL.LU.64 R24, [R1+0x2888] ;  /* 0x0028880001187983 */ /* 0x001ee40000300a00 */
[C---:B---3--:R-:W-:Y:S02]  /*2d450*/  HMMA.16816.F32.BF16 R24, R16.reuse, R24, R8 ;  /* 0x000000181018723c */ /* 0x048fe40000041808 */
[----:B------:R-:W3:Y:S01]  /*2d460*/  LDL.LU.64 R10, [R1+0x2880] ;  /* 0x00288000010a7983 */ /* 0x000ee20000300a00 */
[----:B------:R-:W2:Y:S11]  /*2d470*/  LDL.LU.64 R8, [R1+0x2878] ;  /* 0x0028780001087983 */ /* 0x000eb60000300a00 */
[----:B------:R-:W-:Y:S09]  /*2d480*/  @!UPT UIADD3 URZ, URZ, URZ, URZ ;  /* 0x0000003f3f3ff290 */ /* 0x000ff2000fffe03f */
[----:B------:R0:W-:Y:S01]  /*2d490*/  STL.64 [R1+0x380], R24 ;  /* 0x0003801801007387 */ /* 0x0001e20000100a00 */
[----:B------:R-:W-:Y:S03]  /*2d4a0*/  STL.64 [R1+0x388], R26 ;  /* 0x0003881a01007387 */ /* 0x000fe60000100a00 */
[----:B0-----:R-:W4:Y:S02]  /*2d4b0*/  LDL.LU.64 R24, [R1+0x2870] ;  /* 0x0028700001187983 */ /* 0x001f240000300a00 */
[C---:B----4-:R-:W-:Y:S11]  /*2d4c0*/  HMMA.16816.F32.BF16 R12, R16.reuse, R24, R12 ;  /* 0x00000018100c723c */ /* 0x050ff6000004180c */
[----:B------:R-:W-:Y:S11]  /*2d4d0*/  @!UPT UIADD3 URZ, URZ, URZ, URZ ;  /* 0x0000003f3f3ff290 */ /* 0x000ff6000fffe03f */
[----:B------:R-:W-:Y:S01]  /*2d4e0*/  @!UPT UIADD3 URZ, URZ, URZ, URZ ;  /* 0x0000003f3f3ff290 */ /* 0x000fe2000fffe03f */
[----:B------:R0:W-:Y:S01]  /*2d4f0*/  STL.64 [R1+0x370], R12 ;  /* 0x0003700c01007387 */ /* 0x0001e20000100a00 */
[----:B------:R-:W-:Y:S03]  /*2d500*/  STL.64 [R1+0x378], R14 ;  /* 0x0003780e01007387 */ /* 0x000fe60000100a00 */
[----:B0-----:R-:W4:Y:S01]  /*2d510*/  LDL.LU.64 R12, [R1+0x2868] ;  /* 0x00286800010c7983 */ /* 0x001f220000300a00 */
[----:B------:R0:W-:Y:S03]  /*2d520*/  STL.64 [R1+0x27e0], R24 ;  /* 0x0027e01801007387 */ /* 0x0001e60000100a00 */
[----:B0-----:R-:W4:Y:S01]  /*2d530*/  LDL.LU R24, [R1+0x340] ;  /* 0x0003400001187983 */ /* 0x001f220000300800 */
[----:B------:R-:W4:Y:S02]  /*2d540*/  LDL.LU R25, [R1+0x344] ;  /* 0x0003440001197983 */ /* 0x000f240000300800 */
[----:B------:R-:W4:Y:S02]  /*2d550*/  LDL.LU R26, [R1+0x348] ;  /* 0x00034800011a7983 */ /* 0x000f240000300800 */
[----:B------:R-:W4:Y:S02]  /*2d560*/  LDL.LU R27, [R1+0x34c] ;  /* 0x00034c00011b7983 */ /* 0x000f240000300800 */
[C---:B----4-:R-:W-:Y:S11]  /*2d570*/  HMMA.16816.F32.BF16 R24, R16.reuse, R12, R24 ;  /* 0x0000000c1018723c */ /* 0x050ff60000041818 */
[----:B------:R-:W-:Y:S11]  /*2d580*/  @!UPT UIADD3 URZ, URZ, URZ, URZ ;  /* 0x0000003f3f3ff290 */ /* 0x000ff6000fffe03f */
[----:B------:R-:W-:Y:S01]  /*2d590*/  @!UPT UIADD3 URZ, URZ, URZ, URZ ;  /* 0x0000003f3f3ff290 */ /* 0x000fe2000fffe03f */
[----:B------:R0:W-:Y:S01]  /*2d5a0*/  STL.64 [R1+0x710], R24 ;  /* 0x0007101801007387 */ /* 0x0001e20000100a00 */
[----:B------:R-:W-:Y:S03]  /*2d5b0*/  STL.64 [R1+0x718], R26 ;  /* 0x0007181a01007387 */ /* 0x000fe60000100a00 */
[----:B0-----:R-:W4:Y:S01]  /*2d5c0*/  LDL.64 R24, [R1+0x80] ;  /* 0x0000800001187983 */ /* 0x001f220000100a00 */
[----:B--2---:R-:W-:Y:S03]  /*2d5d0*/  HMMA.16816.F32.BF16 R16, R16, R8, R4 ;  /* 0x000000081010723c */ /* 0x004fe60000041804 */
[----:B----4-:R0:W-:Y:S04]  /*2d5e0*/  STL.64 [R1+0x2840], R24 ;  /* 0x0028401801007387 */ /* 0x0101e80000100a00 */
[----:B0-----:R-:W2:Y:S01]  /*2d5f0*/  LDL.LU R24, [R1+0x300] ;  /* 0x0003000001187983 */ /* 0x001ea20000300800 */
[----:B------:R-:W2:Y:S02]  /*2d600*/  LDL.LU R25, [R1+0x304] ;  /* 0x0003040001197983 */ /* 0x000ea40000300800 */
[----:B------:R-:W2:Y:S02]  /*2d610*/  LDL.LU R26, [R1+0x308] ;  /* 0x00030800011a7983 */ /* 0x000ea40000300800 */
[----:B------:R-:W2:Y:S01]  /*2d620*/  LDL.LU R27, [R1+0x30c] ;  /* 0x00030c00011b7983 */ /* 0x000ea20000300800 */
[----:B------:R0:W-:Y:S01]  /*2d630*/  STL [R1+0x2774], R12 ;  /* 0x0027740c01007387 */ /* 0x0001e20000100800 */
[----:B------:R1:W-:Y:S03]  /*2d640*/  STL [R1+0x2770], R13 ;  /* 0x0027700d01007387 */ /* 0x0003e60000100800 */
[----:B0-----:R-:W4:Y:S01]  /*2d650*/  LDL.LU R12, [R1+0x320] ;  /* 0x00032000010c7983 */ /* 0x001f220000300800 */
[----:B-1----:R-:W4:Y:S02]  /*2d660*/  LDL.LU R13, [R1+0x324] ;  /* 0x00032400010d7983 */ /* 0x002f240000300800 */
[----:B------:R-:W4:Y:S02]  /*2d670*/  LDL.LU R14, [R1+0x328] ;  /* 0x00032800010e7983 */ /* 0x000f240000300800 */
[----:B------:R-:W4:Y:S01]  /*2d680*/  LDL.LU R15, [R1+0x32c] ;  /* 0x00032c00010f7983 */ /* 0x000f220000300800 */
[----:B------:R-:W4:Y:S01]  /*2d690*/  LDL.LU.64 R6, [R1+0x2860] ;  /* 0x0028600001067983 */ /* 0x000f220000300a00 */
[----:B------:R-:W4:Y:S02]  /*2d6a0*/  LDL.LU.64 R4, [R1+0x2858] ;  /* 0x0028580001047983 */ /* 0x000f240000300a00 */
[----:B------:R0:W-:Y:S02]  /*2d6b0*/  STL.64 [R1+0x360], R16 ;  /* 0x0003601001007387 */ /* 0x0001e40000100a00 */
[----:B------:R1:W-:Y:S01]  /*2d6c0*/  STL.64 [R1+0x368], R18 ;  /* 0x0003681201007387 */ /* 0x0003e20000100a00 */
[----:B0-----:R-:W2:Y:S01]  /*2d6d0*/  LDL.LU R16, [R1+0x2e0] ;  /* 0x0002e00001107983 */ /* 0x001ea20000300800 */
[----:B------:R-:W2:Y:S02]  /*2d6e0*/  LDL.LU R17, [R1+0x2e4] ;  /* 0x0002e40001117983 */ /* 0x000ea40000300800 */
[----:B-1----:R-:W2:Y:S02]  /*2d6f0*/  LDL.LU R18, [R1+0x2e8] ;  /* 0x0002e80001127983 */ /* 0x002ea40000300800 */
[----:B------:R-:W2:Y:S01]  /*2d700*/  LDL.LU R19, [R1+0x2ec] ;  /* 0x0002ec0001137983 */ /* 0x000ea20000300800 */
[----:B---3--:R-:W-:Y:S01]  /*2d710*/  STL.64 [R1+0x2768], R10 ;  /* 0x0027680a01007387 */ /* 0x008fe20000100a00 */
[----:B------:R0:W-:Y:S03]  /*2d720*/  STL.64 [R1+0x2760], R8 ;  /* 0x0027600801007387 */ /* 0x0001e60000100a00 */
[----:B0-----:R-:W3:Y:S01]  /*2d730*/  LDL.LU R8, [R1+0x310] ;  /* 0x0003100001087983 */ /* 0x001ee20000300800 */
[----:B------:R-:W3:Y:S02]  /*2d740*/  LDL.LU R9, [R1+0x314] ;  /* 0x0003140001097983 */ /* 0x000ee40000300800 */
[----:B------:R-:W3:Y:S02]  /*2d750*/  LDL.LU R10, [R1+0x318] ;  /* 0x00031800010a7983 */ /* 0x000ee40000300800 */
[----:B------:R-:W3:Y:S01]  /*2d760*/  LDL.LU R11, [R1+0x31c] ;  /* 0x00031c00010b7983 */ /* 0x000ee20000300800 */
[C---:B----4-:R-:W-:Y:S11]  /*2d770*/  HMMA.16816.F32.BF16 R12, R4.reuse, R20, R12 ;  /* 0x00000014040c723c */ /* 0x050ff6000004180c */
[----:B------:R-:W-:Y:S11]  /*2d780*/  @!UPT UIADD3 URZ, URZ, URZ, URZ ;  /* 0x0000003f3f3ff290 */ /* 0x000ff6000fffe03f */
[----:B------:R-:W-:Y:S01]  /*2d790*/  @!UPT UIADD3 URZ, URZ, URZ, URZ ;  /* 0x0000003f3f3ff290 */ /* 0x000fe2000fffe03f */
[----:B------:R-:W-:Y:S01]  /*2d7a0*/  STL.64 [R1+0x350], R12 ;  /* 0x0003500c01007387 */ /* 0x000fe20000100a00 */
[----:B------:R0:W-:Y:S02]  /*2d7b0*/  STL.64 [R1+0x358], R14 ;  /* 0x0003580e01007387 */ /* 0x0001e40000100a00 */
[----:B0-----:R-:W-:Y:S02]  /*2d7c0*/  IMAD.MOV.U32 R15, RZ, RZ, R20 ;  /* 0x000000ffff0f7224 */ /* 0x001fe400078e0014 */
[----:B------:R-:W-:Y:S02]  /*2d7d0*/  IMAD.MOV.U32 R14, RZ, RZ, R21 ;  /* 0x000000ffff0e7224 */ /* 0x000fe400078e0015 */
[----:B------:R-:W3:Y:S03]  /*2d7e0*/  LDL.LU.64 R20, [R1+0x2850] ;  /* 0x0028500001147983 */ /* 0x000ee60000300a00 */
[----:B------:R-:W-:Y:S02]  /*2d7f0*/  STL [R1+0x277c], R14 ;  /* 0x00277c0e01007387 */ /* 0x000fe40000100800 */
[----:B------:R-:W-:Y:S02]  /*2d800*/  STL [R1+0x2778], R15 ;  /* 0x0027780f01007387 */ /* 0x000fe40000100800 */
[----:B------:R-:W4:Y:S01]  /*2d810*/  LDL.64 R12, [R1+0x90] ;  /* 0x00009000010c7983 */ /* 0x000f220000100a00 */
[C---:B---3--:R-:W-:Y:S11]  /*2d820*/  HMMA.16816.F32.BF16 R8, R4.reuse, R20, R8 ;  /* 0x000000140408723c */ /* 0x048ff60000041808 */
        /* <DEDUP_REMOVED lines=14> */
[----:B------:R-:W4:Y:S02]  /*2d910*/  LDL.LU.64 R22, [R1+0x2838] ;  /* 0x0028380001167983 */ /* 0x000f240000300a00 */
[----:B------:R-:W4:Y:S02]  /*2d920*/  LDL.LU.64 R20, [R1+0x2830] ;  /* 0x0028300001147983 */ /* 0x000f240000300a00 */
[----:B------:R-:W-:Y:S01]  /*2d930*/  STL.64 [R1+0x2788], R10 ;  /* 0x0027880a01007387 */ /* 0x000fe20000100a00 */
[----:B------:R4:W-:Y:S02]  /*2d940*/  STL.64 [R1+0x2780], R8 ;  /* 0x0027800801007387 */ /* 0x0009e40000100a00 */
[----:B----4-:R-:W-:Y:S11]  /*2d950*/  HMMA.16816.F32.BF16 R8, R4, R12, R20 ;  /* 0x0000000c0408723c */ /* 0x010ff60000041814 */
[----:B------:R-:W-:Y:S11]  /*2d960*/  @!UPT UIADD3 URZ, URZ, URZ, URZ ;  /* 0x0000003f3f3ff290 */ /* 0x000ff6000fffe03f */
[----:B------:R-:W-:Y:S01]  /*2d970*/  @!UPT UIADD3 URZ, URZ, URZ, URZ ;  /* 0x0000003f3f3ff290 */ /* 0x000fe2000fffe03f */
[----:B------:R0:W-:Y:S01]  /*2d980*/  STL.64 [R1+0x320], R8 ;  /* 0x0003200801007387 */ /* 0x0001e20000100a00 */
[----:B------:R1:W-:Y:S03]  /*2d990*/  STL.64 [R1+0x328], R10 ;  /* 0x0003280a01007387 */ /* 0x0003e60000100a00 */
[----:B0-----:R-:W3:Y:S01]  /*2d9a0*/  LDL.LU R8, [R1+0x640] ;  /* 0x0006400001087983 */ /* 0x001ee20000300800 */
[----:B------:R-:W3:Y:S02]  /*2d9b0*/  LDL.LU R9, [R1+0x644] ;  /* 0x0006440001097983 */ /* 0x000ee40000300800 */
[----:B-1----:R-:W4:Y:S02]  /*2d9c0*/  LDL.LU R10, [R1+0x648] ;  /* 0x00064800010a7983 */ /* 0x002f240000300800 */
[----:B------:R-:W4:Y:S02]  /*2d9d0*/  LDL.LU R11, [R1+0x64c] ;  /* 0x00064c00010b7983 */ /* 0x000f240000300800 */
[----:B----4-:R-:W-:Y:S01]  /*2d9e0*/  STL.64 [R1+0x2798], R10 ;  /* 0x0027980a01007387 */ /* 0x010fe20000100a00 */
[----:B---3--:R0:W-:Y:S03]  /*2d9f0*/  STL.64 [R1+0x2790], R8 ;  /* 0x0027900801007387 */ /* 0x0081e60000100a00 */
[----:B0-----:R-:W3:Y:S04]  /*2da00*/  LDL.64 R8, [R1] ;  /* 0x0000000001087983 */ /* 0x001ee80000100a00 */
[----:B---3--:R0:W-:Y:S04]  /*2da10*/  STL.64 [R1+0x27b0], R8 ;  /* 0x0027b00801007387 */ /* 0x0081e80000100a00 */
[----:B0-----:R-:W3:Y:S01]  /*2da20*/  LDL.64 R8, [R1+0x10] ;  /* 0x0000100001087983 */ /* 0x001ee20000100a00 */
[----:B--2---:R-:W-:-:S02]  /*2da30*/  IMAD.MOV.U32 R23, RZ, RZ, R24 ;  /* 0x000000ffff177224 */ /* 0x004fc400078e0018 */
[----:B------:R-:W-:Y:S02]  /*2da40*/  IMAD.MOV.U32 R22, RZ, RZ, R25 ;  /* 0x000000ffff167224 */ /* 0x000fe400078e0019 */
[----:B------:R-:W-:Y:S02]  /*2da50*/  IMAD.MOV.U32 R21, RZ, RZ, R12 ;  /* 0x000000ffff157224 */ /* 0x000fe400078e000c */
[----:B------:R-:W-:Y:S01]  /*2da60*/  IMAD.MOV.U32 R20, RZ, RZ, R13 ;  /* 0x000000ffff147224 */ /* 0x000fe200078e000d */
[----:B---3--:R0:W-:Y:S02]  /*2da70*/  STL.64 [R1+0x27c8], R8 ;  /* 0x0027c80801007387 */ /* 0x0081e40000100a00 */
[C---:B0-----:R-:W-:Y:S11]  /*2da80*/  HMMA.16816.F32.BF16 R8, R4.reuse, R24, R16 ;  /* 0x000000180408723c */ /* 0x041ff60000041810 */
[----:B------:R-:W-:Y:S11]  /*2da90*/  @!UPT UIADD3 URZ, URZ, URZ, URZ ;  /* 0x0000003f3f3ff290 */ /* 0x000ff6000fffe03f */
[----:B------:R-:W-:Y:S01]  /*2daa0*/  @!UPT UIADD3 URZ, URZ, URZ, URZ ;  /* 0x0000003f3f3ff290 */ /* 0x000fe2000fffe03f */
[----:B------:R0:W-:Y:S01]  /*2dab0*/  STL.64 [R1+0x310], R8 ;  /* 0x0003100801007387 */ /* 0x0001e20000100a00 */
[----:B------:R1:W-:Y:S03]  /*2dac0*/  STL.64 [R1+0x318], R10 ;  /* 0x0003180a01007387 */ /* 0x0003e60000100a00 */
[----:B0-----:R-:W2:Y:S01]  /*2dad0*/  LDL.LU R8, [R1+0x670] ;  /* 0x0006700001087983 */ /* 0x001ea20000300800 */
[----:B------:R-:W2:Y:S02]  /*2dae0*/  LDL.LU R9, [R1+0x674] ;  /* 0x0006740001097983 */ /* 0x000ea40000300800 */
[----:B-1----:R-:W3:Y:S02]  /*2daf0*/  LDL.LU R10, [R1+0x678] ;  /* 0x00067800010a7983 */ /* 0x002ee40000300800 */
[----:B------:R-:W3:Y:S01]  /*2db00*/  LDL.LU R11, [R1+0x67c] ;  /* 0x00067c00010b7983 */ /* 0x000ee20000300800 */
[----:B------:R-:W4:Y:S01]  /*2db10*/  LDL.LU R24, [R1+0x680] ;  /* 0x0006800001187983 */ /* 0x000f220000300800 */
[----:B------:R-:W4:Y:S02]  /*2db20*/  LDL.LU R25, [R1+0x684] ;  /* 0x0006840001197983 */ /* 0x000f240000300800 */
[----:B------:R-:W2:Y:S02]  /*2db30*/  LDL.LU R26, [R1+0x688] ;  /* 0x00068800011a7983 */ /* 0x000ea40000300800 */
[----:B------:R-:W2:Y:S01]  /*2db40*/  LDL.LU R27, [R1+0x68c] ;  /* 0x00068c00011b7983 */ /* 0x000ea20000300800 */
[----:B------:R-:W2:Y:S01]  /*2db50*/  LDL.LU R12, [R1+0x690] ;  /* 0x00069000010c7983 */ /* 0x000ea20000300800 */
[----:B------:R-:W2:Y:S02]  /*2db60*/  LDL.LU R13, [R1+0x694] ;  /* 0x00069400010d7983 */ /* 0x000ea40000300800 */
[----:B------:R-:W2:Y:S02]  /*2db70*/  LDL.LU R14, [R1+0x698] ;  /* 0x00069800010e7983 */ /* 0x000ea40000300800 */
[----:B------:R-:W2:Y:S01]  /*2db80*/  LDL.LU R15, [R1+0x69c] ;  /* 0x00069c00010f7983 */ /* 0x000ea20000300800 */
[----:B------:R-:W3:Y:S04]  /*2db90*/  LDL.64 R16, [R1+0x70] ;  /* 0x0000700001107983 */ /* 0x000ee80000100a00 */
[----:B--2---:R-:W-:Y:S01]  /*2dba0*/  STL.64 [R1+0x2800], R14 ;  /* 0x0028000e01007387 */ /* 0x004fe20000100a00 */
[----:B------:R0:W-:Y:S03]  /*2dbb0*/  STL.64 [R1+0x27f8], R12 ;  /* 0x0027f80c01007387 */ /* 0x0001e60000100a00 */
[----:B0-----:R-:W2:Y:S04]  /*2dbc0*/  LDL.64 R12, [R1+0x50] ;  /* 0x00005000010c7983 */ /* 0x001ea80000100a00 */
[----:B--2---:R0:W-:Y:S04]  /*2dbd0*/  STL.64 [R1+0x2810], R12 ;  /* 0x0028100c01007387 */ /* 0x0041e80000100a00 */
[----:B0-----:R-:W2:Y:S04]  /*2dbe0*/  LDL.64 R12, [R1+0x60] ;  /* 0x00006000010c7983 */ /* 0x001ea80000100a00 */
[----:B--2---:R0:W-:Y:S04]  /*2dbf0*/  STL.64 [R1+0x2828], R12 ;  /* 0x0028280c01007387 */ /* 0x0041e80000100a00 */
[----:B0-----:R-:W3:Y:S01]  /*2dc00*/  LDL.LU R12, [R1+0x2d0] ;  /* 0x0002d000010c7983 */ /* 0x001ee20000300800 */
[----:B------:R-:W3:Y:S02]  /*2dc10*/  LDL.LU R13, [R1+0x2d4] ;  /* 0x0002d400010d7983 */ /* 0x000ee40000300800 */
[----:B------:R-:W3:Y:S02]  /*2dc20*/  LDL.LU R14, [R1+0x2d8] ;  /* 0x0002d800010e7983 */ /* 0x000ee40000300800 */
[----:B------:R-:W3:Y:S01]  /*2dc30*/  LDL.LU R15, [R1+0x2dc] ;  /* 0x0002dc00010f7983 */ /* 0x000ee20000300800 */
[----:B------:R-:W-:Y:S01]  /*2dc40*/  STL.64 [R1+0x27f0], R26 ;  /* 0x0027f01a01007387 */ /* 0x000fe20000100a00 */
[----:B----4-:R0:W-:Y:S03]  /*2dc50*/  STL.64 [R1+0x27e8], R24 ;  /* 0x0027e81801007387 */ /* 0x0101e60000100a00 */
[----:B0-----:R-:W2:Y:S04]  /*2dc60*/  LDL.64 R24, [R1+0x40] ;  /* 0x0000400001187983 */ /* 0x001ea80000100a00 */
[----:B--2---:R0:W-:Y:S04]  /*2dc70*/  STL.64 [R1+0x2808], R24 ;  /* 0x0028081801007387 */ /* 0x0041e80000100a00 */
[----:B0-----:R-:W2:Y:S01]  /*2dc80*/  LDL.LU R24, [R1+0x6a0] ;  /* 0x0006a00001187983 */ /* 0x001ea20000300800 */
[----:B------:R-:W2:Y:S02]  /*2dc90*/  LDL.LU R25, [R1+0x6a4] ;  /* 0x0006a40001197983 */ /* 0x000ea40000300800 */
[----:B------:R-:W4:Y:S02]  /*2dca0*/  LDL.LU R26, [R1+0x6a8] ;  /* 0x0006a800011a7983 */ /* 0x000f240000300800 */
[----:B------:R-:W4:Y:S01]  /*2dcb0*/  LDL.LU R27, [R1+0x6ac] ;  /* 0x0006ac00011b7983 */ /* 0x000f220000300800 */
[----:B---3--:R-:W-:Y:S01]  /*2dcc0*/  HMMA.16816.F32.BF16 R12, R4, R16, R12 ;  /* 0x00000010040c723c */ /* 0x008fe2000004180c */
[----:B----4-:R-:W-:Y:S01]  /*2dcd0*/  STL.64 [R1+0x2820], R26 ;  /* 0x0028201a01007387 */ /* 0x010fe20000100a00 */
[----:B--2---:R0:W-:Y:S03]  /*2dce0*/  STL.64 [R1+0x2818], R24 ;  /* 0x0028181801007387 */ /* 0x0041e60000100a00 */
[----:B0-----:R-:W2:Y:S01]  /*2dcf0*/  LDL.LU R24, [R1+0x6b0] ;  /* 0x0006b00001187983 */ /* 0x001ea20000300800 */
[----:B------:R-:W2:Y:S02]  /*2dd00*/  LDL.LU R25, [R1+0x6b4] ;  /* 0x0006b40001197983 */ /* 0x000ea40000300800 */
[----:B------:R-:W2:Y:S02]  /*2dd10*/  LDL.LU R26, [R1+0x6b8] ;  /* 0x0006b800011a7983 */ /* 0x000ea40000300800 */
[----:B------:R-:W2:Y:S01]  /*2dd20*/  LDL.LU R27, [R1+0x6bc] ;  /* 0x0006bc00011b7983 */ /* 0x000ea20000300800 */
[----:B------:R-:W-:Y:S01]  /*2dd30*/  STL.64 [R1+0x27d8], R10 ;  /* 0x0027d80a01007387 */ /* 0x000fe20000100a00 */
[----:B------:R0:W-:Y:S03]  /*2dd40*/  STL.64 [R1+0x27d0], R8 ;  /* 0x0027d00801007387 */ /* 0x0001e60000100a00 */
[----:B0-----:R-:W3:Y:S01]  /*2dd50*/  LDL.64 R8, [R1+0x30] ;  /* 0x0000300001087983 */ /* 0x001ee20000100a00 */
[----:B------:R-:W-:Y:S02]  /*2dd60*/  STL.64 [R1+0x27a8], R22 ;  /* 0x0027a81601007387 */ /* 0x000fe40000100a00 */
[----:B------:R0:W-:Y:S02]  /*2dd70*/  STL.64 [R1+0x27a0], R20 ;  /* 0x0027a01401007387 */ /* 0x0001e40000100a00 */
[----:B0-----:R-:W4:Y:S01]  /*2dd80*/  LDL.LU R20, [R1+0x650] ;  /* 0x0006500001147983 */ /* 0x001f220000300800 */
[----:B------:R-:W4:Y:S02]  /*2dd90*/  LDL.LU R21, [R1+0x654] ;  /* 0x0006540001157983 */ /* 0x000f240000300800 */
[----:B------:R-:W2:Y:S02]  /*2dda0*/  LDL.LU R22, [R1+0x658] ;  /* 0x0006580001167983 */ /* 0x000ea40000300800 */
[----:B------:R-:W2:Y:S02]  /*2ddb0*/  LDL.LU R23, [R1+0x65c] ;  /* 0x00065c0001177983 */ /* 0x000ea40000300800 */
[----:B------:R-:W-:-:S02]  /*2ddc0*/  IMAD.MOV.U32 R2, RZ, RZ, R16 ;  /* 0x000000ffff027224 */ /* 0x000fc400078e0010 */
[----:B------:R-:W-:Y:S02]  /*2ddd0*/  IMAD.MOV.U32 R0, RZ, RZ, R17 ;  /* 0x000000ffff007224 */ /* 0x000fe400078e0011 */
[----:B------:R-:W0:Y:S04]  /*2dde0*/  LDSM.16.MT88.4 R16, [R3+0x8300] ;  /* 0x008300000310783b */ /* 0x000e280000004200 */
[----:B--2---:R-:W-:Y:S01]  /*2ddf0*/  STL.64 [R1+0x27c0], R22 ;  /* 0x0027c01601007387 */ /* 0x004fe20000100a00 */
[----:B----4-:R1:W-:Y:S03]  /*2de00*/  STL.64 [R1+0x27b8], R20 ;  /* 0x0027b81401007387 */ /* 0x0103e60000100a00 */
[----:B-1----:R-:W2:Y:S01]  /*2de10*/  LDL.LU R20, [R1+0x660] ;  /* 0x0006600001147983 */ /* 0x002ea20000300800 */
[----:B------:R-:W2:Y:S02]  /*2de20*/  LDL.LU R21, [R1+0x664] ;  /* 0x0006640001157983 */ /* 0x000ea40000300800 */
[----:B------:R-:W2:Y:S02]  /*2de30*/  LDL.LU R22, [R1+0x668] ;  /* 0x0006680001167983 */ /* 0x000ea40000300800 */
[----:B------:R-:W2:Y:S01]  /*2de40*/  LDL.LU R23, [R1+0x66c] ;  /* 0x00066c0001177983 */ /* 0x000ea20000300800 */
[----:B------:R1:W-:Y:S01]  /*2de50*/  STL.64 [R1+0x300], R12 ;  /* 0x0003000c01007387 */ /* 0x0003e20000100a00 */
[----:B------:R-:W-:Y:S03]  /*2de60*/  STL.64 [R1+0x308], R14 ;  /* 0x0003080e01007387 */ /* 0x000fe60000100a00 */
[----:B-1----:R-:W4:Y:S01]  /*2de70*/  LDL.LU.64 R12, [R1+0x2828] ;  /* 0x00282800010c7983 */ /* 0x002f220000300a00 */
[----:B0-----:R0:W-:Y:S02]  /*2de80*/  STL.64 [R1+0x2630], R18 ;  /* 0x0026301201007387 */ /* 0x0011e40000100a00 */
[----:B------:R-:W-:Y:S01]  /*2de90*/  STL.64 [R1+0x2628], R16 ;  /* 0x0026281001007387 */ /* 0x000fe20000100a00 */
[----:B----4-:R-:W-:Y:S01]  /*2dea0*/  HMMA.16816.F32.BF16 R24, R4, R12, R24 ;  /* 0x0000000c0418723c */ /* 0x010fe20000041818 */
[----:B0-----:R-:W-:-:S02]  /*2deb0*/  IMAD.MOV.U32 R19, RZ, RZ, R12 ;  /* 0x000000ffff137224 */ /* 0x001fc400078e000c */
[----:B------:R-:W-:Y:S11]  /*2dec0*/  IMAD.MOV.U32 R18, RZ, RZ, R13 ;  /* 0x000000ffff127224 */ /* 0x000ff600078e000d */
[----:B------:R-:W-:Y:S09]  /*2ded0*/  @!UPT UIADD3 URZ, URZ, URZ, URZ ;  /* 0x0000003f3f3ff290 */ /* 0x000ff2000fffe03f */
[----:B------:R-:W-:Y:S01]  /*2dee0*/  STL.64 [R1+0x2f0], R24 ;  /* 0x0002f01801007387 */ /* 0x000fe20000100a00 */
[----:B------:R0:W-:Y:S03]  /*2def0*/  STL.64 [R1+0x2f8], R26 ;  /* 0x0002f81a01007387 */ /* 0x0001e60000100a00 */
[----:B0-----:R-:W4:Y:S01]  /*2df00*/  LDL.LU.64 R26, [R1+0x2820] ;  /* 0x00282000011a7983 */ /* 0x001f220000300a00 */
[----:B------:R-:W4:Y:S02]  /*2df10*/  LDL.LU.64 R24, [R1+0x2818] ;  /* 0x0028180001187983 */ /* 0x000f240000300a00 */
[----:B------:R-:W4:Y:S02]  /*2df20*/  LDL.LU.64 R12, [R1+0x2810] ;  /* 0x00281000010c7983 */ /* 0x000f240000300a00 */
[----:B------:R-:W-:Y:S02]  /*2df30*/  IMAD.MOV.U32 R16, RZ, RZ, R29 ;  /* 0x000000ffff107224 */ /* 0x000fe400078e001d */
[----:B------:R-:W-:Y:S01]  /*2df40*/  IMAD.MOV.U32 R17, RZ, RZ, R28 ;  /* 0x000000ffff117224 */ /* 0x000fe200078e001c */
[----:B----4-:R-:W-:Y:S01]  /*2df50*/  HMMA.16816.F32.BF16 R24, R4, R12, R24 ;  /* 0x0000000c0418723c */ /* 0x010fe20000041818 */
[----:B------:R-:W-:-:S02]  /*2df60*/  IMAD.MOV.U32 R29, RZ, RZ, R12 ;  /* 0x000000ffff1d7224 */ /* 0x000fc400078e000c */
[----:B------:R-:W-:Y:S11]  /*2df70*/  IMAD.MOV.U32 R28, RZ, RZ, R13 ;  /* 0x000000ffff1c7224 */ /* 0x000ff600078e000d */
[----:B------:R-:W-:Y:S09]  /*2df80*/  @!UPT UIADD3 URZ, URZ, URZ, URZ ;  /* 0x0000003f3f3ff290 */ /* 0x000ff2000fffe03f */
[----:B------:R0:W-:Y:S01]  /*2df90*/  STL.64 [R1+0x700], R24 ;  /* 0x0007001801007387 */ /* 0x0001e20000100a00 */
[----:B------:R1:W-:Y:S03]  /*2dfa0*/  STL.64 [R1+0x708], R26 ;  /* 0x0007081a01007387 */ /* 0x0003e60000100a00 */
[----:B0-----:R-:W4:Y:S01]  /*2dfb0*/  LDL.LU.64 R24, [R1+0x2808] ;  /* 0x0028080001187983 */ /* 0x001f220000300a00 */
[----:B------:R-:W4:Y:S02]  /*2dfc0*/  LDL.LU.64 R14, [R1+0x2800] ;  /* 0x00280000010e7983 */ /* 0x000f240000300a00 */
[----:B------:R-:W4:Y:S02]  /*2dfd0*/  LDL.LU.64 R12, [R1+0x27f8] ;  /* 0x0027f800010c7983 */ /* 0x000f240000300a00 */
[C---:B----4-:R-:W-:Y:S11]  /*2dfe0*/  HMMA.16816.F32.BF16 R12, R4.reuse, R24, R12 ;  /* 0x00000018040c723c */ /* 0x050ff6000004180c */
[----:B------:R-:W-:Y:S11]  /*2dff0*/  @!UPT UIADD3 URZ, URZ, URZ, URZ ;  /* 0x0000003f3f3ff290 */ /* 0x000ff6000fffe03f */
[----:B------:R-:W-:Y:S01]  /*2e000*/  @!UPT UIADD3 URZ, URZ, URZ, URZ ;  /* 0x0000003f3f3ff290 */ /* 0x000fe2000fffe03f */
[----:B------:R0:W-:Y:S01]  /*2e010*/  STL.64 [R1+0x6f0], R12 ;  /* 0x0006f00c01007387 */ /* 0x0001e20000100a00 */
[----:B------:R-:W-:Y:S02]  /*2e020*/  STL.64 [R1+0x6f8], R14 ;  /* 0x0006f80e01007387 */ /* 0x000fe40000100a00 */
[----:B-1----:R-:W3:Y:S02]  /*2e030*/  LDL.LU.64 R26, [R1+0x27f0] ;  /* 0x0027f000011a7983 */ /* 0x002ee40000300a00 */
[----:B0-----:R-:W-:Y:S02]  /*2e040*/  IMAD.MOV.U32 R12, RZ, RZ, R24 ;  /* 0x000000ffff0c7224 */ /* 0x001fe400078e0018 */
[----:B------:R-:W-:Y:S02]  /*2e050*/  IMAD.MOV.U32 R13, RZ, RZ, R25 ;  /* 0x000000ffff0d7224 */ /* 0x000fe400078e0019 */
[----:B------:R-:W3:Y:S02]  /*2e060*/  LDL.LU.64 R24, [R1+0x27e8] ;  /* 0x0027e80001187983 */ /* 0x000ee40000300a00 */
[C---:B---3--:R-:W-:Y:S11]  /*2e070*/  HMMA.16816.F32.BF16 R24, R4.reuse, R8, R24 ;  /* 0x000000080418723c */ /* 0x048ff60000041818 */
[----:B------:R-:W-:Y:S11]  /*2e080*/  @!UPT UIADD3 URZ, URZ, URZ, URZ ;  /* 0x0000003f3f3ff290 */ /* 0x000ff6000fffe03f */
[----:B------:R-:W-:Y:S01]  /*2e090*/  @!UPT UIADD3 URZ, URZ, URZ, URZ ;  /* 0x0000003f3f3ff290 */ /* 0x000fe2000fffe03f */
[----:B------:R0:W-:Y:S01]  /*2e0a0*/  STL.64 [R1+0x6e0], R24 ;  /* 0x0006e01801007387 */ /* 0x0001e20000100a00 */
[----:B------:R1:W-:Y:S03]  /*2e0b0*/  STL.64 [R1+0x6e8], R26 ;  /* 0x0006e81a01007387 */ /* 0x0003e60000100a00 */
[----:B0-----:R-:W3:Y:S01]  /*2e0c0*/  LDL.LU.64 R24, [R1+0x27e0] ;  /* 0x0027e00001187983 */ /* 0x001ee20000300a00 */
[----:B-1----:R-:W-:Y:S02]  /*2e0d0*/  IMAD.MOV.U32 R27, RZ, RZ, R8 ;  /* 0x000000ffff1b7224 */ /* 0x002fe400078e0008 */
[----:B------:R-:W-:Y:S02]  /*2e0e0*/  IMAD.MOV.U32 R26, RZ, RZ, R9 ;  /* 0x000000ffff1a7224 */ /* 0x000fe400078e0009 */
[----:B------:R-:W4:Y:S01]  /*2e0f0*/  LDL.LU.64 R10, [R1+0x27d8] ;  /* 0x0027d800010a7983 */ /* 0x000f220000300a00 */
[----:B------:R-:W4:Y:S02]  /*2e100*/  LDL.LU.64 R8, [R1+0x27d0] ;  /* 0x0027d00001087983 */ /* 0x000f240000300a00 */
[C---:B----4-:R-:W-:Y:S11]  /*2e110*/  HMMA.16816.F32.BF16 R8, R4.reuse, R16, R8 ;  /* 0x000000100408723c */ /* 0x050ff60000041808 */
[----:B------:R-:W-:Y:S11]  /*2e120*/  @!UPT UIADD3 URZ, URZ, URZ, URZ ;  /* 0x0000003f3f3ff290 */ /* 0x000ff6000fffe03f */
[----:B------:R-:W-:Y:S01]  /*2e130*/  @!UPT UIADD3 URZ, URZ, URZ, URZ ;  /* 0x0000003f3f3ff290 */ /* 0x000fe2000fffe03f */
[----:B------:R0:W-:Y:S01]  /*2e140*/  STL.64 [R1+0x6d0], R8 ;  /* 0x0006d00801007387 */ /* 0x0001e20000100a00 */
[----:B------:R-:W-:Y:S03]  /*2e150*/  STL.64 [R1+0x6d8], R10 ;  /* 0x0006d80a01007387 */ /* 0x000fe60000100a00 */
[----:B0-----:R-:W2:Y:S01]  /*2e160*/  LDL.LU.64 R8, [R1+0x27c8] ;  /* 0x0027c80001087983 */ /* 0x001ea20000300a00 */
[----:B------:R0:W-:Y:S01]  /*2e170*/  STL.64 [R1+0x2668], R16 ;  /* 0x0026681001007387 */ /* 0x0001e20000100a00 */
[C---:B--2---:R-:W-:Y:S01]  /*2e180*/  HMMA.16816.F32.BF16 R20, R4.reuse, R8, R20 ;  /* 0x000000080414723c */ /* 0x044fe20000041814 */
[----:B0-----:R-:W-:Y:S02]  /*2e190*/  IMAD.MOV.U32 R17, RZ, RZ, R8 ;  /* 0x000000ffff117224 */ /* 0x001fe400078e0008 */
        /* <DEDUP_REMOVED lines=14> */
[----:B------:R-:W4:Y:S02]  /*2e280*/  LDL.LU.64 R20, [R1+0x27a0] ;  /* 0x0027a00001147983 */ /* 0x000f240000300a00 */
[----:B------:R-:W3:Y:S02]  /*2e290*/  LDL.LU.64 R10, [R1+0x2798] ;  /* 0x00279800010a7983 */ /* 0x000ee40000300a00 */
[----:B------:R-:W3:Y:S02]  /*2e2a0*/  LDL.LU.64 R8, [R1+0x2790] ;  /* 0x0027900001087983 */ /* 0x000ee40000300a00 */
[----:B---3--:R-:W-:Y:S11]  /*2e2b0*/  HMMA.16816.F32.BF16 R8, R4, R24, R8 ;  /* 0x000000180408723c */ /* 0x008ff60000041808 */
[----:B------:R-:W-:Y:S11]  /*2e2c0*/  @!UPT UIADD3 URZ, URZ, URZ, URZ ;  /* 0x0000003f3f3ff290 */ /* 0x000ff6000fffe03f */
[----:B------:R-:W-:Y:S01]  /*2e2d0*/  @!UPT UIADD3 URZ, URZ, URZ, URZ ;  /* 0x0000003f3f3ff290 */ /* 0x000fe2000fffe03f */
[----:B------:R-:W-:Y:S01]  /*2e2e0*/  STL.64 [R1+0x6a0], R8 ;  /* 0x0006a00801007387 */ /* 0x000fe20000100a00 */
[----:B------:R0:W-:Y:S03]  /*2e2f0*/  STL.64 [R1+0x6a8], R10 ;  /* 0x0006a80a01007387 */ /* 0x0001e60000100a00 */
[----:B0-----:R-:W3:Y:S01]  /*2e300*/  LDL.LU.64 R10, [R1+0x2788] ;  /* 0x00278800010a7983 */ /* 0x001ee20000300a00 */
[----:B------:R-:W2:Y:S02]  /*2e310*/  LDL.LU.64 R8, [R1+0x2780] ;  /* 0x0027800001087983 */ /* 0x000ea40000300a00 */
[----:B------:R0:W-:Y:S02]  /*2e320*/  STL.64 [R1+0x2638], R24 ;  /* 0x0026381801007387 */ /* 0x0001e40000100a00 */
[----:B0-----:R-:W-:Y:S02]  /*2e330*/  IMAD.MOV.U32 R24, RZ, RZ, R14 ;  /* 0x000000ffff187224 */ /* 0x001fe400078e000e */
[----:B------:R-:W-:Y:S01]  /*2e340*/  IMAD.MOV.U32 R25, RZ, RZ, R15 ;  /* 0x000000ffff197224 */ /* 0x000fe200078e000f */
[----:B------:R-:W2:Y:S01]  /*2e350*/  LDL.LU R14, [R1+0x277c] ;  /* 0x00277c00010e7983 */ /* 0x000ea20000300800 */
[----:B------:R-:W2:Y:S03]  /*2e360*/  LDL.LU R15, [R1+0x2778] ;  /* 0x00277800010f7983 */ /* 0x000ea60000300800 */
[----:B------:R0:W-:Y:S02]  /*2e370*/  STL.64 [R1+0x2648], R24 ;  /* 0x0026481801007387 */ /* 0x0001e40000100a00 */
[----:B0-----:R-:W-:-:S02]  /*2e380*/  IMAD.MOV.U32 R24, RZ, RZ, R17 ;  /* 0x000000ffff187224 */ /* 0x001fc400078e0011 */
[----:B------:R-:W-:Y:S02]  /*2e390*/  IMAD.MOV.U32 R25, RZ, RZ, R16 ;  /* 0x000000ffff197224 */ /* 0x000fe400078e0010 */
[----:B------:R-:W-:Y:S02]  /*2e3a0*/  IMAD.MOV.U32 R16, RZ, RZ, R27 ;  /* 0x000000ffff107224 */ /* 0x000fe400078e001b */
[----:B------:R-:W-:-:S05]  /*2e3b0*/  IMAD.MOV.U32 R17, RZ, RZ, R26 ;  /* 0x000000ffff117224 */ /* 0x000fca00078e001a */
[----:B------:R-:W-:Y:S01]  /*2e3c0*/  STL.64 [R1+0x2680], R16 ;  /* 0x0026801001007387 */ /* 0x000fe20000100a00 */
[----:B------:R0:W-:Y:S03]  /*2e3d0*/  STL.64 [R1+0x2660], R24 ;  /* 0x0026601801007387 */ /* 0x0001e60000100a00 */
[----:B0-----:R-:W2:Y:S01]  /*2e3e0*/  LDL.LU R24, [R1+0x5e0] ;  /* 0x0005e00001187983 */ /* 0x001ea20000300800 */
[----:B------:R-:W2:Y:S02]  /*2e3f0*/  LDL.LU R25, [R1+0x5e4] ;  /* 0x0005e40001197983 */ /* 0x000ea40000300800 */
[----:B------:R-:W2:Y:S02]  /*2e400*/  LDL.LU R26, [R1+0x5e8] ;  /* 0x0005e800011a7983 */ /* 0x000ea40000300800 */
[----:B------:R-:W2:Y:S02]  /*2e410*/  LDL.LU R27, [R1+0x5ec] ;  /* 0x0005ec00011b7983 */ /* 0x000ea40000300800 */
[----:B------:R-:W-:-:S02]  /*2e420*/  IMAD.MOV.U32 R16, RZ, RZ, R12 ;  /* 0x000000ffff107224 */ /* 0x000fc400078e000c */
[----:B------:R-:W-:Y:S01]  /*2e430*/  IMAD.MOV.U32 R17, RZ, RZ, R13 ;  /* 0x000000ffff117224 */ /* 0x000fe200078e000d */
[----:B------:R-:W3:Y:S01]  /*2e440*/  LDL.LU R12, [R1+0x2774] ;  /* 0x00277400010c7983 */ /* 0x000ee20000300800 */
[----:B------:R-:W3:Y:S03]  /*2e450*/  LDL.LU R13, [R1+0x2770] ;  /* 0x00277000010d7983 */ /* 0x000ee60000300800 */
        /* <DEDUP_REMOVED lines=9> */
[----:B------:R0:W-:Y:S02]  /*2e4f0*/  STL.64 [R1+0x26b0], R16 ;  /* 0x0026b01001007387 */ /* 0x0001e40000100a00 */
[----:B0-----:R-:W-:Y:S02]  /*2e500*/  IMAD.MOV.U32 R16, RZ, RZ, R19 ;  /* 0x000000ffff107224 */ /* 0x001fe400078e0013 */
[----:B------:R-:W-:Y:S01]  /*2e510*/  IMAD.MOV.U32 R17, RZ, RZ, R18 ;  /* 0x000000ffff117224 */ /* 0x000fe200078e0012 */
[----:B--2---:R-:W-:Y:S01]  /*2e520*/  STL.64 [R1+0x2690], R26 ;  /* 0x0026901a01007387 */ /* 0x004fe20000100a00 */
[----:B------:R0:W-:Y:S03]  /*2e530*/  STL.64 [R1+0x2688], R24 ;  /* 0x0026881801007387 */ /* 0x0001e60000100a00 */
[----:B0-----:R-:W2:Y:S01]  /*2e540*/  LDL.LU R24, [R1+0x600] ;  /* 0x0006000001187983 */ /* 0x001ea20000300800 */
[----:B------:R-:W2:Y:S02]  /*2e550*/  LDL.LU R25, [R1+0x604] ;  /* 0x0006040001197983 */ /* 0x000ea40000300800 */
[----:B------:R-:W2:Y:S02]  /*2e560*/  LDL.LU R26, [R1+0x608] ;  /* 0x00060800011a7983 */ /* 0x000ea40000300800 */
[----:B------:R-:W2:Y:S01]  /*2e570*/  LDL.LU R27, [R1+0x60c] ;  /* 0x00060c00011b7983 */ /* 0x000ea20000300800 */
        /* <DEDUP_REMOVED lines=8> */
[----:B------:R-:W-:-:S05]  /*2e600*/  IMAD.MOV.U32 R17, RZ, RZ, R22 ;  /* 0x000000ffff117224 */ /* 0x000fca00078e0016 */
[----:B------:R-:W-:Y:S01]  /*2e610*/  STL.64 [R1+0x26f0], R16 ;  /* 0x0026f01001007387 */ /* 0x000fe20000100a00 */
[----:B------:R-:W-:Y:S02]  /*2e620*/  STL.64 [R1+0x26a8], R26 ;  /* 0x0026a81a01007387 */ /* 0x000fe40000100a00 */
[----:B------:R0:W-:Y:S02]  /*2e630*/  STL.64 [R1+0x26a0], R24 ;  /* 0x0026a01801007387 */ /* 0x0001e40000100a00 */
[----:B0-----:R-:W2:Y:S01]  /*2e640*/  LDL.LU R24, [R1+0x610] ;  /* 0x0006100001187983 */ /* 0x001ea20000300800 */
[----:B------:R-:W2:Y:S02]  /*2e650*/  LDL.LU R25, [R1+0x614] ;  /* 0x0006140001197983 */ /* 0x000ea40000300800 */
[----:B------:R-:W2:Y:S02]  /*2e660*/  LDL.LU R26, [R1+0x618] ;  /* 0x00061800011a7983 */ /* 0x000ea40000300800 */
[----:B------:R-:W2:Y:S02]  /*2e670*/  LDL.LU R27, [R1+0x61c] ;  /* 0x00061c00011b7983 */ /* 0x000ea40000300800 */
[----:B----4-:R-:W-:-:S02]  /*2e680*/  IMAD.MOV.U32 R16, RZ, RZ, R21 ;  /* 0x000000ffff107224 */ /* 0x010fc400078e0015 */
[----:B------:R-:W-:-:S05]  /*2e690*/  IMAD.MOV.U32 R17, RZ, RZ, R20 ;  /* 0x000000ffff117224 */ /* 0x000fca00078e0014 */
[----:B------:R3:W-:Y:S02]  /*2e6a0*/  STL.64 [R1+0x2708], R16 ;  /* 0x0027081001007387 */ /* 0x0007e40000100a00 */
[----:B---3--:R-:W-:Y:S02]  /*2e6b0*/  IMAD.MOV.U32 R16, RZ, RZ, R11 ;  /* 0x000000ffff107224 */ /* 0x008fe400078e000b */
[----:B------:R-:W-:-:S05]  /*2e6c0*/  IMAD.MOV.U32 R17, RZ, RZ, R10 ;  /* 0x000000ffff117224 */ /* 0x000fca00078e000a */
[----:B------:R-:W-:Y:S04]  /*2e6d0*/  STL.64 [R1+0x2720], R16 ;  /* 0x0027201001007387 */ /* 0x000fe80000100a00 */
[----:B--2---:R-:W-:Y:S01]  /*2e6e0*/  STL.64 [R1+0x26c0], R26 ;  /* 0x0026c01a01007387 */ /* 0x004fe20000100a00 */
[----:B------:R0:W-:Y:S03]  /*2e6f0*/  STL.64 [R1+0x26b8], R24 ;  /* 0x0026b81801007387 */ /* 0x0001e60000100a00 */
[----:B0-----:R-:W2:Y:S01]  /*2e700*/  LDL.LU R24, [R1+0x620] ;  /* 0x0006200001187983 */ /* 0x001ea20000300800 */
[----:B------:R-:W2:Y:S02]  /*2e710*/  LDL.LU R25, [R1+0x624] ;  /* 0x0006240001197983 */ /* 0x000ea40000300800 */
[----:B------:R-:W3:Y:S02]  /*2e720*/  LDL.LU R26, [R1+0x628] ;  /* 0x00062800011a7983 */ /* 0x000ee40000300800 */
[----:B------:R-:W3:Y:S02]  /*2e730*/  LDL.LU R27, [R1+0x62c] ;  /* 0x00062c00011b7983 */ /* 0x000ee40000300800 */
        /* <DEDUP_REMOVED lines=11> */
[----:B------:R-:W4:Y:S02]  /*2e7f0*/  LDL.LU R10, [R1+0x638] ;  /* 0x00063800010a7983 */ /* 0x000f240000300800 */
[----:B------:R-:W4:Y:S01]  /*2e800*/  LDL.LU R11, [R1+0x63c] ;  /* 0x00063c00010b7983 */ /* 0x000f220000300800 */
[----:B---3--:R-:W-:Y:S01]  /*2e810*/  STL.64 [R1+0x2700], R26 ;  /* 0x0027001a01007387 */ /* 0x008fe20000100a00 */
[----:B--2---:R0:W-:Y:S03]  /*2e820*/  STL.64 [R1+0x26f8], R24 ;  /* 0x0026f81801007387 */ /* 0x0041e60000100a00 */
[----:B0-----:R-:W2:Y:S01]  /*2e830*/  LDL.LU R24, [R1+0x280] ;  /* 0x0002800001187983 */ /* 0x001ea20000300800 */
[----:B------:R-:W2:Y:S02]  /*2e840*/  LDL.LU R25, [R1+0x284] ;  /* 0x0002840001197983 */ /* 0x000ea40000300800 */
[----:B------:R-:W3:Y:S02]  /*2e850*/  LDL.LU R26, [R1+0x288] ;  /* 0x00028800011a7983 */ /* 0x000ee40000300800 */
[----:B------:R-:W3:Y:S01]  /*2e860*/  LDL.LU R27, [R1+0x28c] ;  /* 0x00028c00011b7983 */ /* 0x000ee20000300800 */
[----:B------:R-:W2:Y:S01]  /*2e870*/  LDL.LU R20, [R1+0x2c0] ;  /* 0x0002c00001147983 */ /* 0x000ea20000300800 */
        /* <DEDUP_REMOVED lines=9> */
[----:B----4-:R-:W-:Y:S01]  /*2e910*/  HMMA.16816.F32.BF16 R8, R4, R12, R8 ;  /* 0x0000000c0408723c */ /* 0x010fe20000041808 */
[----:B---3--:R-:W-:Y:S01]  /*2e920*/  STL.64 [R1+0x2730], R26 ;  /* 0x0027301a01007387 */ /* 0x008fe20000100a00 */
[----:B--2---:R0:W-:Y:S03]  /*2e930*/  STL.64 [R1+0x2728], R24 ;  /* 0x0027281801007387 */ /* 0x0041e60000100a00 */
[----:B0-----:R-:W2:Y:S01]  /*2e940*/  LDL.LU R24, [R1+0x2a0] ;  /* 0x0002a00001187983 */ /* 0x001ea20000300800 */
[----:B------:R-:W2:Y:S02]  /*2e950*/  LDL.LU R25, [R1+0x2a4] ;  /* 0x0002a40001197983 */ /* 0x000ea40000300800 */
[----:B------:R-:W3:Y:S02]  /*2e960*/  LDL.LU R26, [R1+0x2a8] ;  /* 0x0002a800011a7983 */ /* 0x000ee40000300800 */
[----:B------:R-:W3:Y:S02]  /*2e970*/  LDL.LU R27, [R1+0x2ac] ;  /* 0x0002ac00011b7983 */ /* 0x000ee40000300800 */
[----:B------:R-:W-:-:S02]  /*2e980*/  IMAD.MOV.U32 R17, RZ, RZ, R14 ;  /* 0x000000ffff117224 */ /* 0x000fc400078e000e */
[----:B------:R-:W-:Y:S01]  /*2e990*/  IMAD.MOV.U32 R16, RZ, RZ, R15 ;  /* 0x000000ffff107224 */ /* 0x000fe200078e000f */
        /* <DEDUP_REMOVED lines=10> */
[----:B------:R0:W-:Y:S02]  /*2ea40*/  STL.64 [R1+0x2640], R12 ;  /* 0x0026400c01007387 */ /* 0x0001e40000100a00 */
[----:B0-----:R-:W2:Y:S01]  /*2ea50*/  LDL.LU R12, [R1+0x5c0] ;  /* 0x0005c000010c7983 */ /* 0x001ea20000300800 */
[----:B------:R-:W2:Y:S02]  /*2ea60*/  LDL.LU R13, [R1+0x5c4] ;  /* 0x0005c400010d7983 */ /* 0x000ea40000300800 */
[----:B------:R-:W2:Y:S02]  /*2ea70*/  LDL.LU R14, [R1+0x5c8] ;  /* 0x0005c800010e7983 */ /* 0x000ea40000300800 */
[----:B------:R-:W2:Y:S01]  /*2ea80*/  LDL.LU R15, [R1+0x5cc] ;  /* 0x0005cc00010f7983 */ /* 0x000ea20000300800 */
[----:B----4-:R-:W-:Y:S01]  /*2ea90*/  HMMA.16816.F32.BF16 R4, R4, R8, R20 ;  /* 0x000000080404723c */ /* 0x010fe20000041814 */
[----:B--2---:R-:W-:Y:S01]  /*2eaa0*/  STL.64 [R1+0x2658], R14 ;  /* 0x0026580e01007387 */ /* 0x004fe20000100a00 */
[----:B------:R0:W-:Y:S03]  /*2eab0*/  STL.64 [R1+0x2650], R12 ;  /* 0x0026500c01007387 */ /* 0x0001e60000100a00 */
[----:B0-----:R-:W2:Y:S01]  /*2eac0*/  LDL.LU R12, [R1+0x5d0] ;  /* 0x0005d000010c7983 */ /* 0x001ea20000300800 */
[----:B------:R-:W2:Y:S02]  /*2ead0*/  LDL.LU R13, [R1+0x5d4] ;  /* 0x0005d400010d7983 */ /* 0x000ea40000300800 */
[----:B------:R-:W2:Y:S02]  /*2eae0*/  LDL.LU R14, [R1+0x5d8] ;  /* 0x0005d800010e7983 */ /* 0x000ea40000300800 */
[----:B------:R-:W2:Y:S01]  /*2eaf0*/  LDL.LU R15, [R1+0x5dc] ;  /* 0x0005dc00010f7983 */ /* 0x000ea20000300800 */
[----:B------:R-:W4:Y:S01]  /*2eb00*/  LDL.LU.64 R22, [R1+0x2758] ;  /* 0x0027580001167983 */ /* 0x000f220000300a00 */
[----:B------:R-:W4:Y:S11]  /*2eb10*/  LDL.LU.64 R20, [R1+0x2750] ;  /* 0x0027500001147983 */ /* 0x000f360000300a00 */
[----:B------:R-:W-:Y:S02]  /*2eb20*/  STL.64 [R1+0x2e0], R4 ;  /* 0x0002e00401007387 */ /* 0x000fe40000100a00 */
[----:B------:R-:W-:Y:S01]  /*2eb30*/  STL.64 [R1+0x2e8], R6 ;  /* 0x0002e80601007387 */ /* 0x000fe20000100a00 */
[C---:B----4-:R-:W-:Y:S01]  /*2eb40*/  HMMA.16816.F32.BF16 R16, R20.reuse, R16, R24 ;  /* 0x000000101410723c */ /* 0x050fe20000041818 */
[----:B------:R-:W4:Y:S01]  /*2eb50*/  LDL.LU.64 R26, [R1+0x2748] ;  /* 0x00274800011a7983 */ /* 0x000f220000300a00 */
[----:B------:R-:W4:Y:S11]  /*2eb60*/  LDL.LU.64 R24, [R1+0x2740] ;  /* 0x0027400001187983 */ /* 0x000f360000300a00 */
[----:B------:R-:W-:Y:S10]  /*2eb70*/  @!UPT UIADD3 URZ, URZ, URZ, URZ ;  /* 0x0000003f3f3ff290 */ /* 0x000ff4000fffe03f */
[----:B------:R0:W-:Y:S01]  /*2eb80*/  STL.64 [R1+0x680], R16 ;  /* 0x0006801001007387 */ /* 0x0001e20000100a00 */
[----:B------:R4:W-:Y:S03]  /*2eb90*/  STL.64 [R1+0x688], R18 ;  /* 0x0006881201007387 */ /* 0x0009e60000100a00 */
[----:B0-----:R-:W4:Y:S02]  /*2eba0*/  LDL.LU.64 R16, [R1+0x2738] ;  /* 0x0027380001107983 */ /* 0x001f240000300a00 */
[C---:B----4-:R-:W-:Y:S02]  /*2ebb0*/  HMMA.16816.F32.BF16 R16, R20.reuse, R16, R24 ;  /* 0x000000101410723c */ /* 0x050fe40000041818 */
[----:B------:R-:W4:Y:S01]  /*2ebc0*/  LDL.LU.64 R26, [R1+0x2730] ;  /* 0x00273000011a7983 */ /* 0x000f220000300a00 */
[----:B------:R-:W4:Y:S11]  /*2ebd0*/  LDL.LU.64 R24, [R1+0x2728] ;  /* 0x0027280001187983 */ /* 0x000f360000300a00 */
[----:B------:R-:W-:Y:S09]  /*2ebe0*/  @!UPT UIADD3 URZ, URZ, URZ, URZ ;  /* 0x0000003f3f3ff290 */ /* 0x000ff2000fffe03f */
        /* <DEDUP_REMOVED lines=17> */
[----:B----4-:R-:W-:Y:S02]  /*2ed00*/  HMMA.16816.F32.BF16 R16, R20, R16, R24 ;  /* 0x000000101410723c */ /* 0x010fe40000041818 */
[----:B------:R-:W4:Y:S01]  /*2ed10*/  LDL.LU.64 R26, [R1+0x26e8] ;  /* 0x0026e800011a7983 */ /* 0x000f220000300a00 */
[----:B------:R-:W4:Y:S11]  /*2ed20*/  LDL.LU.64 R24, [R1+0x26e0] ;  /* 0x0026e00001187983 */ /* 0x000f360000300a00 */
[----:B------:R-:W-:Y:S09]  /*2ed30*/  @!UPT UIADD3 URZ, URZ, URZ, URZ ;  /* 0x0000003f3f3ff290 */ /* 0x000ff2000fffe03f */
[----:B------:R-:W-:Y:S01]  /*2ed40*/  STL.64 [R1+0x640], R16 ;  /* 0x0006401001007387 */ /* 0x000fe20000100a00 */
[----:B------:R0:W-:Y:S03]  /*2ed50*/  STL.64 [R1+0x648], R18 ;  /* 0x0006481201007387 */ /* 0x0001e60000100a00 */
[----:B0-----:R-:W2:Y:S01]  /*2ed60*/  LDL.LU.64 R18, [R1+0x26d8] ;  /* 0x0026d80001127983 */ /* 0x001ea20000300a00 */
[----:B------:R-:W2:Y:S02]  /*2ed70*/  LDL.LU.64 R16, [R1+0x26d0] ;  /* 0x0026d00001107983 */ /* 0x000ea40000300a00 */
[----:B------:R-:W-:Y:S02]  /*2ed80*/  IMAD.MOV.U32 R4, RZ, RZ, R2 ;  /* 0x000000ffff047224 */ /* 0x000fe400078e0002 */
[----:B------:R-:W-:-:S07]  /*2ed90*/  IMAD.MOV.U32 R5, RZ, RZ, R0 ;  /* 0x000000ffff057224 */ /* 0x000fce00078e0000 */
[C---:B--2---:R-:W-:Y:S01]  /*2eda0*/  HMMA.16816.F32.BF16 R4, R20.reuse, R4, R16 ;  /* 0x000000041404723c */ /* 0x044fe20000041810 */
[----:B------:R-:W4:Y:S11]  /*2edb0*/  LDL.LU.64 R16, [R1+0x26c8] ;  /* 0x0026c80001107983 */ /* 0x000f360000300a00 */
[----:B------:R-:W-:Y:S11]  /*2edc0*/  @!UPT UIADD3 URZ, URZ, URZ, URZ ;  /* 0x0000003f3f3ff290 */ /* 0x000ff6000fffe03f */
[----:B------:R-:W-:Y:S01]  /*2edd0*/  STL.64 [R1+0x630], R4 ;  /* 0x0006300401007387 */ /* 0x000fe20000100a00 */
[----:B------:R-:W-:Y:S02]  /*2ede0*/  STL.64 [R1+0x638], R6 ;  /* 0x0006380601007387 */ /* 0x000fe40000100a00 */
[----:B------:R-:W0:Y:S02]  /*2edf0*/  LDSM.16.MT88.4 R4, [R3+0x8380] ;  /* 0x008380000304783b */ /* 0x000e240000004200 */
[----:B0-----:R-:W-:Y:S02]  /*2ee00*/  STL.64 [R1+0x2528], R6 ;  /* 0x0025280601007387 */ /* 0x001fe40000100a00 */
[----:B------:R0:W-:Y:S02]  /*2ee10*/  STL.64 [R1+0x2520], R4 ;  /* 0x0025200401007387 */ /* 0x0001e40000100a00 */
[----:B0-----:R-:W2:Y:S01]  /*2ee20*/  LDL.LU R4, [R1+0x5b0] ;  /* 0x0005b00001047983 */ /* 0x001ea20000300800 */
[----:B------:R-:W2:Y:S02]  /*2ee30*/  LDL.LU R5, [R1+0x5b4] ;  /* 0x0005b40001057983 */ /* 0x000ea40000300800 */
[----:B------:R-:W2:Y:S02]  /*2ee40*/  LDL.LU R6, [R1+0x5b8] ;  /* 0x0005b80001067983 */ /* 0x000ea40000300800 */
[----:B------:R-:W2:Y:S01]  /*2ee50*/  LDL.LU R7, [R1+0x5bc] ;  /* 0x0005bc0001077983 */ /* 0x000ea20000300800 */
        /* <DEDUP_REMOVED lines=29> */
[----:B------:R-:W4:Y:S11]  /*2f030*/  LDL.LU.64 R24, [R1+0x2660] ;  /* 0x0026600001187983 */ /* 0x000f360000300a00 */
[----:B------:R-:W-:Y:S10]  /*2f040*/  @!UPT UIADD3 URZ, URZ, URZ, URZ ;  /* 0x0000003f3f3ff290 */ /* 0x000ff4000fffe03f */
[----:B------:R0:W-:Y:S01]  /*2f050*/  STL.64 [R1+0x5e0], R16 ;  /* 0x0005e01001007387 */ /* 0x0001e20000100a00 */
[----:B------:R1:W-:Y:S03]  /*2f060*/  STL.64 [R1+0x5e8], R18 ;  /* 0x0005e81201007387 */ /* 0x0003e60000100a00 */
[----:B0-----:R-:W2:Y:S01]  /*2f070*/  LDL.LU R16, [R1+0x250] ;  /* 0x0002500001107983 */ /* 0x001ea20000300800 */
[----:B------:R-:W2:Y:S02]  /*2f080*/  LDL.LU R17, [R1+0x254] ;  /* 0x0002540001117983 */ /* 0x000ea40000300800 */
[----:B-1----:R-:W2:Y:S02]  /*2f090*/  LDL.LU R18, [R1+0x258] ;  /* 0x0002580001127983 */ /* 0x002ea40000300800 */
        /* <DEDUP_REMOVED lines=9> */
[----:B------:R-:W4:Y:S11]  /*2f130*/  LDL.LU.64 R12, [R1+0x2640] ;  /* 0x00264000010c7983 */ /* 0x000f360000300a00 */
[----:B------:R-:W-:Y:S10]  /*2f140*/  @!UPT UIADD3 URZ, URZ, URZ, URZ ;  /* 0x0000003f3f3ff290 */ /* 0x000ff4000fffe03f */
[----:B------:R0:W-:Y:S01]  /*2f150*/  STL.64 [R1+0x5c0], R24 ;  /* 0x0005c01801007387 */ /* 0x0001e20000100a00 */
[----:B------:R-:W-:Y:S03]  /*2f160*/  STL.64 [R1+0x5c8], R26 ;  /* 0x0005c81a01007387 */ /* 0x000fe60000100a00 */
[----:B0-----:R-:W2:Y:S02]  /*2f170*/  LDL.LU.64 R24, [R1+0x2638] ;  /* 0x0026380001187983 */ /* 0x001ea40000300a00 */
[C---:B--2---:R-:W-:Y:S11]  /*2f180*/  HMMA.16816.F32.BF16 R4, R20.reuse, R24, R4 ;  /* 0x000000181404723c */ /* 0x044ff60000041804 */
[----:B------:R-:W-:Y:S11]  /*2f190*/  @!UPT UIADD3 URZ, URZ, URZ, URZ ;  /* 0x0000003f3f3ff290 */ /* 0x000ff6000fffe03f */
[----:B------:R-:W-:Y:S01]  /*2f1a0*/  @!UPT UIADD3 URZ, URZ, URZ, URZ ;  /* 0x0000003f3f3ff290 */ /* 0x000fe2000fffe03f */
[----:B------:R0:W-:Y:S01]  /*2f1b0*/  STL.64 [R1+0x5b0], R4 ;  /* 0x0005b00401007387 */ /* 0x0001e20000100a00 */
[----:B------:R1:W-:Y:S03]  /*2f1c0*/  STL.64 [R1+0x5b8], R6 ;  /* 0x0005b80601007387 */ /* 0x0003e60000100a00 */
[----:B0-----:R-:W2:Y:S01]  /*2f1d0*/  LDL.LU R4, [R1+0x240] ;  /* 0x0002400001047983 */ /* 0x001ea20000300800 */
[----:B------:R-:W2:Y:S02]  /*2f1e0*/  LDL.LU R5, [R1+0x244] ;  /* 0x0002440001057983 */ /* 0x000ea40000300800 */
[----:B-1----:R-:W2:Y:S02]  /*2f1f0*/  LDL.LU R6, [R1+0x248] ;  /* 0x0002480001067983 */ /* 0x002ea40000300800 */
[----:B------:R-:W2:Y:S01]  /*2f200*/  LDL.LU R7, [R1+0x24c] ;  /* 0x00024c0001077983 */ /* 0x000ea20000300800 */
[----:B------:R0:W-:Y:S04]  /*2f210*/  STL.64 [R1+0x25a0], R24 ;  /* 0x0025a01801007387 */ /* 0x0001e80000100a00 */
[----:B0-----:R-:W2:Y:S04]  /*2f220*/  LDL.LU.64 R24, [R1+0x70] ;  /* 0x0000700001187983 */ /* 0x001ea80000300a00 */
[----:B--2---:R0:W-:Y:S04]  /*2f230*/  STL.64 [R1+0x25f8], R24 ;  /* 0x0025f81801007387 */ /* 0x0041e80000100a00 */
[----:B0-----:R-:W2:Y:S04]  /*2f240*/  LDL.LU.64 R24, [R1+0x90] ;  /* 0x0000900001187983 */ /* 0x001ea80000300a00 */
[----:B--2---:R0:W-:Y:S04]  /*2f250*/  STL.64 [R1+0x2610], R24 ;  /* 0x0026101801007387 */ /* 0x0041e80000100a00 */
        /* <DEDUP_REMOVED lines=9> */
[----:B0-----:R-:W2:Y:S04]  /*2f2f0*/  LDL.LU.64 R24, [R1+0xa0] ;  /* 0x0000a00001187983 */ /* 0x001ea80000300a00 */
[----:B--2---:R0:W-:Y:S04]  /*2f300*/  STL.64 [R1+0x2618], R24 ;  /* 0x0026181801007387 */ /* 0x0041e80000100a00 */
[----:B0-----:R-:W2:Y:S04]  /*2f310*/  LDL.LU.64 R24, [R1+0xb0] ;  /* 0x0000b00001187983 */ /* 0x001ea80000300a00 */
[----:B--2---:R0:W-:Y:S04]  /*2f320*/  STL.64 [R1+0x2620], R24 ;  /* 0x0026201801007387 */ /* 0x0041e80000100a00 */
[----:B0-----:R-:W2:Y:S01]  /*2f330*/  LDL.LU.64 R24, [R1+0xc0] ;  /* 0x0000c00001187983 */ /* 0x001ea20000300a00 */
[----:B------:R0:W-:Y:S02]  /*2f340*/  STL [R1+0x2554], R12 ;  /* 0x0025540c01007387 */ /* 0x0001e40000100800 */
[----:B------:R1:W-:Y:S01]  /*2f350*/  STL [R1+0x2550], R13 ;  /* 0x0025500d01007387 */ /* 0x0003e20000100800 */
[----:B0-----:R-:W4:Y:S01]  /*2f360*/  LDL.LU R12, [R1+0x1f0] ;  /* 0x0001f000010c7983 */ /* 0x001f220000300800 */
[----:B-1----:R-:W4:Y:S02]  /*2f370*/  LDL.LU R13, [R1+0x1f4] ;  /* 0x0001f400010d7983 */ /* 0x002f240000300800 */
[----:B------:R-:W2:Y:S02]  /*2f380*/  LDL.LU R14, [R1+0x1f8] ;  /* 0x0001f800010e7983 */ /* 0x000ea40000300800 */
[----:B------:R-:W2:Y:S01]  /*2f390*/  LDL.LU R15, [R1+0x1fc] ;  /* 0x0001fc00010f7983 */ /* 0x000ea20000300800 */
[----:B------:R-:W-:Y:S01]  /*2f3a0*/  HMMA.16816.F32.BF16 R20, R20, R8, R16 ;  /* 0x000000081414723c */ /* 0x000fe20000041810 */
[----:B--2---:R-:W-:Y:S01]  /*2f3b0*/  STL.64 [R1+0x2608], R14 ;  /* 0x0026080e01007387 */ /* 0x004fe20000100a00 */
[----:B----4-:R0:W-:Y:S03]  /*2f3c0*/  STL.64 [R1+0x2600], R12 ;  /* 0x0026000c01007387 */ /* 0x0101e60000100a00 */
[----:B0-----:R-:W2:Y:S01]  /*2f3d0*/  LDL.LU R12, [R1+0x210] ;  /* 0x00021000010c7983 */ /* 0x001ea20000300800 */
[----:B------:R-:W2:Y:S02]  /*2f3e0*/  LDL.LU R13, [R1+0x214] ;  /* 0x00021400010d7983 */ /* 0x000ea40000300800 */
[----:B------:R-:W2:Y:S02]  /*2f3f0*/  LDL.LU R14, [R1+0x218] ;  /* 0x00021800010e7983 */ /* 0x000ea40000300800 */
[----:B------:R-:W2:Y:S01]  /*2f400*/  LDL.LU R15, [R1+0x21c] ;  /* 0x00021c00010f7983 */ /* 0x000ea20000300800 */
[----:B------:R-:W4:Y:S01]  /*2f410*/  LDL.LU.64 R18, [R1+0x2630] ;  /* 0x0026300001127983 */ /* 0x000f220000300a00 */
[----:B------:R-:W4:Y:S11]  /*2f420*/  LDL.LU.64 R16, [R1+0x2628] ;  /* 0x0026280001107983 */ /* 0x000f360000300a00 */
[----:B------:R0:W-:Y:S02]  /*2f430*/  STL.64 [R1+0x2d0], R20 ;  /* 0x0002d01401007387 */ /* 0x0001e40000100a00 */
[----:B------:R-:W-:Y:S01]  /*2f440*/  STL.64 [R1+0x2d8], R22 ;  /* 0x0002d81601007387 */ /* 0x000fe20000100a00 */
[----:B0-----:R-:W2:Y:S01]  /*2f450*/  LDL.LU.64 R20, [R1+0x80] ;  /* 0x0000800001147983 */ /* 0x001ea20000300a00 */
[----:B---3--:R-:W-:Y:S02]  /*2f460*/  STL.64 [R1+0x2538], R10 ;  /* 0x0025380a01007387 */ /* 0x008fe40000100a00 */
[----:B------:R0:W-:Y:S02]  /*2f470*/  STL.64 [R1+0x2530], R8 ;  /* 0x0025300801007387 */ /* 0x0001e40000100a00 */
[----:B0-----:R-:W3:Y:S01]  /*2f480*/  LDL.LU R8, [R1+0x220] ;  /* 0x0002200001087983 */ /* 0x001ee20000300800 */
[----:B------:R-:W3:Y:S02]  /*2f490*/  LDL.LU R9, [R1+0x224] ;  /* 0x0002240001097983 */ /* 0x000ee40000300800 */
[----:B------:R-:W3:Y:S02]  /*2f4a0*/  LDL.LU R10, [R1+0x228] ;  /* 0x00022800010a7983 */ /* 0x000ee40000300800 */
[----:B------:R-:W3:Y:S01]  /*2f4b0*/  LDL.LU R11, [R1+0x22c] ;  /* 0x00022c00010b7983 */ /* 0x000ee20000300800 */
[C---:B----4-:R-:W-:Y:S11]  /*2f4c0*/  HMMA.16816.F32.BF16 R4, R16.reuse, R24, R4 ;  /* 0x000000181004723c */ /* 0x050ff60000041804 */
[----:B------:R-:W-:Y:S11]  /*2f4d0*/  @!UPT UIADD3 URZ, URZ, URZ, URZ ;  /* 0x0000003f3f3ff290 */ /* 0x000ff6000fffe03f */
[----:B------:R-:W-:Y:S01]  /*2f4e0*/  @!UPT UIADD3 URZ, URZ, URZ, URZ ;  /* 0x0000003f3f3ff290 */ /* 0x000fe2000fffe03f */
[----:B------:R0:W-:Y:S01]  /*2f4f0*/  STL.64 [R1+0x2c0], R4 ;  /* 0x0002c00401007387 */ /* 0x0001e20000100a00 */
[----:B------:R-:W-:Y:S02]  /*2f500*/  STL.64 [R1+0x2c8], R6 ;  /* 0x0002c80601007387 */ /* 0x000fe40000100a00 */
[----:B0-----:R-:W-:Y:S02]  /*2f510*/  IMAD.MOV.U32 R4, RZ, RZ, R25 ;  /* 0x000000ffff047224 */ /* 0x001fe400078e0019 */
[----:B------:R-:W-:Y:S02]  /*2f520*/  IMAD.MOV.U32 R5, RZ, RZ, R24 ;  /* 0x000000ffff057224 */ /* 0x000fe400078e0018 */
[----:B------:R-:W4:Y:S01]  /*2f530*/  LDL.LU.64 R24, [R1+0x2620] ;  /* 0x0026200001187983 */ /* 0x000f220000300a00 */
[----:B------:R0:W-:Y:S02]  /*2f540*/  STL [R1+0x255c], R4 ;  /* 0x00255c0401007387 */ /* 0x0001e40000100800 */
[----:B------:R1:W-:Y:S01]  /*2f550*/  STL [R1+0x2558], R5 ;  /* 0x0025580501007387 */ /* 0x0003e20000100800 */
[----:B0-----:R-:W4:Y:S01]  /*2f560*/  LDL.LU R4, [R1+0x230] ;  /* 0x0002300001047983 */ /* 0x001f220000300800 */
[----:B-1----:R-:W4:Y:S02]  /*2f570*/  LDL.LU R5, [R1+0x234] ;  /* 0x0002340001057983 */ /* 0x002f240000300800 */
[----:B------:R-:W4:Y:S02]  /*2f580*/  LDL.LU R6, [R1+0x238] ;  /* 0x0002380001067983 */ /* 0x000f240000300800 */
[----:B------:R-:W4:Y:S02]  /*2f590*/  LDL.LU R7, [R1+0x23c] ;  /* 0x00023c0001077983 */ /* 0x000f240000300800 */
        /* <DEDUP_REMOVED lines=8> */
[----:B------:R0:W-:Y:S02]  /*2f620*/  STL [R1+0x2564], R6 ;  /* 0x0025640601007387 */ /* 0x0001e40000100800 */
[----:B------:R1:W-:Y:S02]  /*2f630*/  STL [R1+0x2560], R7 ;  /* 0x0025600701007387 */ /* 0x0003e40000100800 */
[----:B------:R-:W4:Y:S01]  /*2f640*/  LDL.LU R4, [R1+0x200] ;  /* 0x0002000001047983 */ /* 0x000f220000300800 */
[----:B------:R-:W4:Y:S04]  /*2f650*/  LDL.LU R5, [R1+0x204] ;  /* 0x0002040001057983 */ /* 0x000f280000300800 */
[----:B0-----:R-:W4:Y:S01]  /*2f660*/  LDL.LU R6, [R1+0x208] ;  /* 0x0002080001067983 */ /* 0x001f220000300800 */
[----:B-1----:R-:W4:Y:S01]  /*2f670*/  LDL.LU R7, [R1+0x20c] ;  /* 0x00020c0001077983 */ /* 0x002f220000300800 */
        /* <DEDUP_REMOVED lines=18> */
[----:B------:R-:W-:Y:S01]  /*2f7a0*/  STL.64 [R1+0x2570], R10 ;  /* 0x0025700a01007387 */ /* 0x000fe20000100a00 */
[----:B------:R-:W-:Y:S11]  /*2f7b0*/  STL.64 [R1+0x2568], R8 ;  /* 0x0025680801007387 */ /* 0x000ff60000100a00 */
[----:B------:R-:W-:Y:S10]  /*2f7c0*/  @!UPT UIADD3 URZ, URZ, URZ, URZ ;  /* 0x0000003f3f3ff290 */ /* 0x000ff4000fffe03f */
[----:B------:R-:W-:Y:S01]  /*2f7d0*/  STL.64 [R1+0x280], R4 ;  /* 0x0002800401007387 */ /* 0x000fe20000100a00 */
[----:B------:R2:W-:Y:S02]  /*2f7e0*/  STL.64 [R1+0x288], R6 ;  /* 0x0002880601007387 */ /* 0x0005e40000100a00 */
[----:B--2---:R-:W-:Y:S01]  /*2f7f0*/  HMMA.16816.F32.BF16 R4, R16, R24, R12 ;  /* 0x000000181004723c */ /* 0x004fe2000004180c */
[----:B------:R-:W-:Y:S02]  /*2f800*/  IMAD.MOV.U32 R2, RZ, RZ, R24 ;  /* 0x000000ffff027224 */ /* 0x000fe400078e0018 */
[----:B------:R-:W-:Y:S11]  /*2f810*/  IMAD.MOV.U32 R0, RZ, RZ, R25 ;  /* 0x000000ffff007224 */ /* 0x000ff600078e0019 */
[----:B------:R-:W-:Y:S09]  /*2f820*/  @!UPT UIADD3 URZ, URZ, URZ, URZ ;  /* 0x0000003f3f3ff290 */ /* 0x000ff2000fffe03f */
[----:B------:R0:W-:Y:S01]  /*2f830*/  STL.64 [R1+0x270], R4 ;  /* 0x0002700401007387 */ /* 0x0001e20000100a00 */
[----:B------:R1:W-:Y:S02]  /*2f840*/  STL.64 [R1+0x278], R6 ;  /* 0x0002780601007387 */ /* 0x0003e40000100a00 */
[----:B------:R-:W2:Y:S02]  /*2f850*/  LDL.LU R8, [R1+0x8e0] ;  /* 0x0008e00001087983 */ /* 0x000ea40000300800 */
[----:B------:R-:W2:Y:S01]  /*2f860*/  LDL.LU R9, [R1+0x8e4] ;  /* 0x0008e40001097983 */ /* 0x000ea20000300800 */
[----:B------:R-:W3:Y:S01]  /*2f870*/  LDL.LU R10, [R1+0x8e8] ;  /* 0x0008e800010a7983 */ /* 0x000ee20000300800 */
[----:B------:R-:W3:Y:S02]  /*2f880*/  LDL.LU R11, [R1+0x8ec] ;  /* 0x0008ec00010b7983 */ /* 0x000ee40000300800 */
[----:B------:R-:W4:Y:S02]  /*2f890*/  LDL.LU R24, [R1+0x900] ;  /* 0x0009000001187983 */ /* 0x000f240000300800 */
[----:B------:R-:W4:Y:S01]  /*2f8a0*/  LDL.LU R25, [R1+0x904] ;  /* 0x0009040001197983 */ /* 0x000f220000300800 */
[----:B------:R-:W2:Y:S01]  /*2f8b0*/  LDL.LU R26, [R1+0x908] ;  /* 0x00090800011a7983 */ /* 0x000ea20000300800 */
[----:B------:R-:W2:Y:S03]  /*2f8c0*/  LDL.LU R27, [R1+0x90c] ;  /* 0x00090c00011b7983 */ /* 0x000ea60000300800 */
[----:B0-----:R-:W2:Y:S01]  /*2f8d0*/  LDL.LU R4, [R1+0x920] ;  /* 0x0009200001047983 */ /* 0x001ea20000300800 */
[----:B------:R-:W2:Y:S02]  /*2f8e0*/  LDL.LU R5, [R1+0x924] ;  /* 0x0009240001057983 */ /* 0x000ea40000300800 */
[----:B-1----:R-:W2:Y:S02]  /*2f8f0*/  LDL.LU R6, [R1+0x928] ;  /* 0x0009280001067983 */ /* 0x002ea40000300800 */
[----:B------:R-:W2:Y:S01]  /*2f900*/  LDL.LU R7, [R1+0x92c] ;  /* 0x00092c0001077983 */ /* 0x000ea20000300800 */
[----:B------:R-:W3:Y:S01]  /*2f910*/  LDL.LU R12, [R1+0x1e0] ;  /* 0x0001e000010c7983 */ /* 0x000ee20000300800 */
[----:B------:R-:W3:Y:S02]  /*2f920*/  LDL.LU R13, [R1+0x1e4] ;  /* 0x0001e400010d7983 */ /* 0x000ee40000300800 */
[----:B------:R-:W3:Y:S02]  /*2f930*/  LDL.LU R14, [R1+0x1e8] ;  /* 0x0001e800010e7983 */ /* 0x000ee40000300800 */
[----:B------:R-:W-:-:S02]  /*2f940*/  IMAD.MOV.U32 R28, RZ, RZ, R20 ;  /* 0x000000ffff1c7224 */ /* 0x000fc400078e0014 */
[----:B------:R-:W-:Y:S01]  /*2f950*/  IMAD.MOV.U32 R29, RZ, RZ, R21 ;  /* 0x000000ffff1d7224 */ /* 0x000fe200078e0015 */
[----:B------:R-:W3:Y:S01]  /*2f960*/  LDL.LU R15, [R1+0x1ec] ;  /* 0x0001ec00010f7983 */ /* 0x000ee20000300800 */
[----:B------:R-:W3:Y:S03]  /*2f970*/  LDL.LU.64 R20, [R1+0x60] ;  /* 0x0000600001147983 */ /* 0x000ee60000300a00 */
[----:B--2---:R-:W-:Y:S01]  /*2f980*/  STL.64 [R1+0x25d0], R6 ;  /* 0x0025d00601007387 */ /* 0x004fe20000100a00 */
[----:B------:R0:W-:Y:S03]  /*2f990*/  STL.64 [R1+0x25c8], R4 ;  /* 0x0025c80401007387 */ /* 0x0001e60000100a00 */
[----:B0-----:R-:W2:Y:S04]  /*2f9a0*/  LDL.LU.64 R4, [R1+0x40] ;  /* 0x0000400001047983 */ /* 0x001ea80000300a00 */
[----:B--2---:R0:W-:Y:S04]  /*2f9b0*/  STL.64 [R1+0x25e0], R4 ;  /* 0x0025e00401007387 */ /* 0x0041e80000100a00 */
[----:B0-----:R-:W2:Y:S01]  /*2f9c0*/  LDL.LU.64 R4, [R1+0x50] ;  /* 0x0000500001047983 */ /* 0x001ea20000300a00 */
[----:B------:R-:W-:Y:S02]  /*2f9d0*/  STL.64 [R1+0x25b0], R26 ;  /* 0x0025b01a01007387 */ /* 0x000fe40000100a00 */
[----:B----4-:R0:W-:Y:S02]  /*2f9e0*/  STL.64 [R1+0x25a8], R24 ;  /* 0x0025a81801007387 */ /* 0x0101e40000100a00 */
[----:B0-----:R-:W4:Y:S04]  /*2f9f0*/  LDL.LU.64 R24, [R1+0x20] ;  /* 0x0000200001187983 */ /* 0x001f280000300a00 */
[----:B----4-:R0:W-:Y:S04]  /*2fa00*/  STL.64 [R1+0x25c0], R24 ;  /* 0x0025c01801007387 */ /* 0x0101e80000100a00 */
[----:B0-----:R-:W4:Y:S04]  /*2fa10*/  LDL.LU.64 R24, [R1+0x30] ;  /* 0x0000300001187983 */ /* 0x001f280000300a00 */
        /* <DEDUP_REMOVED lines=11> */
[----:B---3--:R-:W-:Y:S01]  /*2fad0*/  STL.64 [R1+0x2588], R10 ;  /* 0x0025880a01007387 */ /* 0x008fe20000100a00 */
[----:B------:R0:W-:Y:S03]  /*2fae0*/  STL.64 [R1+0x2580], R8 ;  /* 0x0025800801007387 */ /* 0x0001e60000100a00 */
[----:B0-----:R-:W3:Y:S01]  /*2faf0*/  LDL.LU R8, [R1+0x8f0] ;  /* 0x0008f00001087983 */ /* 0x001ee20000300800 */
[----:B------:R-:W3:Y:S02]  /*2fb00*/  LDL.LU R9, [R1+0x8f4] ;  /* 0x0008f40001097983 */ /* 0x000ee40000300800 */
[----:B------:R-:W4:Y:S02]  /*2fb10*/  LDL.LU R10, [R1+0x8f8] ;  /* 0x0008f800010a7983 */ /* 0x000f240000300800 */
[----:B------:R-:W4:Y:S01]  /*2fb20*/  LDL.LU R11, [R1+0x8fc] ;  /* 0x0008fc00010b7983 */ /* 0x000f220000300800 */
[----:B------:R-:W-:Y:S01]  /*2fb30*/  HMMA.16816.F32.BF16 R12, R16, R20, R12 ;  /* 0x00000014100c723c */ /* 0x000fe2000004180c */
[----:B----4-:R-:W-:Y:S01]  /*2fb40*/  STL.64 [R1+0x2598], R10 ;  /* 0x0025980a01007387 */ /* 0x010fe20000100a00 */
[----:B---3--:R0:W-:Y:S03]  /*2fb50*/  STL.64 [R1+0x2590], R8 ;  /* 0x0025900801007387 */ /* 0x0081e60000100a00 */
[----:B0-----:R-:W3:Y:S04]  /*2fb60*/  LDL.LU.64 R8, [R1+0x10] ;  /* 0x0000100001087983 */ /* 0x001ee80000300a00 */
[----:B---3--:R0:W-:Y:S04]  /*2fb70*/  STL.64 [R1+0x25b8], R8 ;  /* 0x0025b80801007387 */ /* 0x0081e80000100a00 */
[----:B0-----:R-:W3:Y:S01]  /*2fb80*/  LDL.LU R8, [R1+0x910] ;  /* 0x0009100001087983 */ /* 0x001ee20000300800 */
[----:B------:R-:W3:Y:S02]  /*2fb90*/  LDL.LU R9, [R1+0x914] ;  /* 0x0009140001097983 */ /* 0x000ee40000300800 */
[----:B------:R-:W3:Y:S02]  /*2fba0*/  LDL.LU R10, [R1+0x918] ;  /* 0x00091800010a7983 */ /* 0x000ee40000300800 */
[----:B------:R-:W3:Y:S05]  /*2fbb0*/  LDL.LU R11, [R1+0x91c] ;  /* 0x00091c00010b7983 */ /* 0x000eea0000300800 */
[----:B------:R-:W-:Y:S01]  /*2fbc0*/  STL.64 [R1+0x260], R12 ;  /* 0x0002600c01007387 */ /* 0x000fe20000100a00 */
[----:B------:R0:W-:Y:S02]  /*2fbd0*/  STL.64 [R1+0x268], R14 ;  /* 0x0002680e01007387 */ /* 0x0001e40000100a00 */
[----:B0-----:R-:W-:-:S02]  /*2fbe0*/  IMAD.MOV.U32 R15, RZ, RZ, R20 ;  /* 0x000000ffff0f7224 */ /* 0x001fc400078e0014 */
[----:B------:R-:W-:Y:S02]  /*2fbf0*/  IMAD.MOV.U32 R14, RZ, RZ, R21 ;  /* 0x000000ffff0e7224 */ /* 0x000fe400078e0015 */
[----:B------:R-:W0:Y:S04]  /*2fc00*/  LDSM.16.MT88.4 R20, [R3+0xc000] ;  /* 0x00c000000314783b */ /* 0x000e280000004200 */
[----:B0-----:R-:W-:Y:S01]  /*2fc10*/  STL.64 [R1+0x23c0], R22 ;  /* 0x0023c01601007387 */ /* 0x001fe20000100a00 */
[----:B------:R0:W-:Y:S03]  /*2fc20*/  STL.64 [R1+0x23b8], R20 ;  /* 0x0023b81401007387 */ /* 0x0001e60000100a00 */
[----:B0-----:R-:W4:Y:S01]  /*2fc30*/  LDL.LU R20, [R1+0xe0] ;  /* 0x0000e00001147983 */ /* 0x001f220000300800 */
[----:B------:R-:W4:Y:S02]  /*2fc40*/  LDL.LU R21, [R1+0xe4] ;  /* 0x0000e40001157983 */ /* 0x000f240000300800 */
[----:B------:R-:W3:Y:S02]  /*2fc50*/  LDL.LU R22, [R1+0xe8] ;  /* 0x0000e80001167983 */ /* 0x000ee40000300800 */
[----:B------:R-:W3:Y:S01]  /*2fc60*/  LDL.LU R23, [R1+0xec] ;  /* 0x0000ec0001177983 */ /* 0x000ee20000300800 */
[C---:B--2---:R-:W-:Y:S01]  /*2fc70*/  HMMA.16816.F32.BF16 R24, R16.reuse, R4, R24 ;  /* 0x000000041018723c */ /* 0x044fe20000041818 */
[----:B---3--:R-:W-:Y:S01]  /*2fc80*/  STL.64 [R1+0x23f0], R22 ;  /* 0x0023f01601007387 */ /* 0x008fe20000100a00 */
[----:B----4-:R0:W-:Y:S03]  /*2fc90*/  STL.64 [R1+0x23e8], R20 ;  /* 0x0023e81401007387 */ /* 0x0101e60000100a00 */
[----:B0-----:R-:W2:Y:S01]  /*2fca0*/  LDL.LU R20, [R1] ;  /* 0x0000000001147983 */ /* 0x001ea20000300800 */
[----:B------:R-:W2:Y:S11]  /*2fcb0*/  LDL.LU R21, [R1+0x4] ;  /* 0x0000040001157983 */ /* 0x000eb60000300800 */
[----:B------:R-:W-:Y:S06]  /*2fcc0*/  @!UPT UIADD3 URZ, URZ, URZ, URZ ;  /* 0x0000003f3f3ff290 */ /* 0x000fec000fffe03f */
[----:B------:R-:W-:Y:S02]  /*2fcd0*/  STL.64 [R1+0x250], R24 ;  /* 0x0002501801007387 */ /* 0x000fe40000100a00 */
[----:B------:R0:W-:Y:S02]  /*2fce0*/  STL.64 [R1+0x258], R26 ;  /* 0x0002581a01007387 */ /* 0x0001e40000100a00 */
[----:B------:R-:W-:Y:S02]  /*2fcf0*/  IMAD.MOV.U32 R23, RZ, RZ, R4 ;  /* 0x000000ffff177224 */ /* 0x000fe400078e0004 */
[----:B------:R-:W-:Y:S01]  /*2fd00*/  IMAD.MOV.U32 R22, RZ, RZ, R5 ;  /* 0x000000ffff167224 */ /* 0x000fe200078e0005 */
[----:B0-----:R-:W3:Y:S01]  /*2fd10*/  LDL.LU.64 R26, [R1+0x25f0] ;  /* 0x0025f000011a7983 */ /* 0x001ee20000300a00 */
[----:B------:R-:W3:Y:S02]  /*2fd20*/  LDL.LU.64 R24, [R1+0x25e8] ;  /* 0x0025e80001187983 */ /* 0x000ee40000300a00 */
[----:B------:R-:W3:Y:S02]  /*2fd30*/  LDL.LU.64 R4, [R1+0x25e0] ;  /* 0x0025e00001047983 */ /* 0x000ee40000300a00 */
[----:B---3--:R-:W-:Y:S01]  /*2fd40*/  HMMA.16816.F32.BF16 R24, R16, R4, R24 ;  /* 0x000000041018723c */ /* 0x008fe20000041818 */
[----:B------:R-:W-:-:S02]  /*2fd50*/  IMAD.MOV.U32 R12, RZ, RZ, R4 ;  /* 0x000000ffff0c7224 */ /* 0x000fc400078e0004 */
[----:B------:R-:W-:Y:S11]  /*2fd60*/  IMAD.MOV.U32 R13, RZ, RZ, R5 ;  /* 0x000000ffff0d7224 */ /* 0x000ff600078e0005 */
[----:B------:R-:W-:Y:S09]  /*2fd70*/  @!UPT UIADD3 URZ, URZ, URZ, URZ ;  /* 0x0000003f3f3ff290 */ /* 0x000ff2000fffe03f */
[----:B------:R0:W-:Y:S01]  /*2fd80*/  STL.64 [R1+0x240], R24 ;  /* 0x0002401801007387 */ /* 0x0001e20000100a00 */
[----:B------:R-:W-:Y:S03]  /*2fd90*/  STL.64 [R1+0x248], R26 ;  /* 0x0002481a01007387 */ /* 0x000fe60000100a00 */
        /* <DEDUP_REMOVED lines=10> */
[----:B------:R-:W3:Y:S02]  /*2fe40*/  LDL.LU.64 R24, [R1+0x25c0] ;  /* 0x0025c00001187983 */ /* 0x000ee40000300a00 */
[----:B---3--:R-:W-:Y:S01]  /*2fe50*/  HMMA.16816.F32.BF16 R8, R16, R24, R8 ;  /* 0x000000181008723c */ /* 0x008fe20000041808 */
[----:B-1----:R-:W-:-:S02]  /*2fe60*/  IMAD.MOV.U32 R6, RZ, RZ, R24 ;  /* 0x000000ffff067224 */ /* 0x002fc400078e0018 */
        /* <DEDUP_REMOVED lines=15> */
[----:B------:R-:W2:Y:S01]  /*2ff60*/  LDL.LU.64 R10, [R1+0x2598] ;  /* 0x00259800010a7983 */ /* 0x000ea20000300a00 */
[----:B------:R-:W2:Y:S02]  /*2ff70*/  LDL.LU.64 R8, [R1+0x2590] ;  /* 0x0025900001087983 */ /* 0x000ea40000300a00 */
[----:B--2---:R-:W-:Y:S11]  /*2ff80*/  HMMA.16816.F32.BF16 R8, R16, R20, R8 ;  /* 0x000000141008723c */ /* 0x004ff60000041808 */
[----:B------:R-:W-:Y:S11]  /*2ff90*/  @!UPT UIADD3 URZ, URZ, URZ, URZ ;  /* 0x0000003f3f3ff290 */ /* 0x000ff6000fffe03f */
[----:B------:R-:W-:Y:S01]  /*2ffa0*/  @!UPT UIADD3 URZ, URZ, URZ, URZ ;  /* 0x0000003f3f3ff290 */ /* 0x000fe2000fffe03f */
[----:B------:R-:W-:Y:S01]  /*2ffb0*/  STL.64 [R1+0x200], R8 ;  /* 0x0002000801007387 */ /* 0x000fe20000100a00 */
[----:B------:R0:W-:Y:S03]  /*2ffc0*/  STL.64 [R1+0x208], R10 ;  /* 0x0002080a01007387 */ /* 0x0001e60000100a00 */
[----:B0-----:R-:W3:Y:S01]  /*2ffd0*/  LDL.LU.64 R10, [R1+0x2588] ;  /* 0x00258800010a7983 */ /* 0x001ee20000300a00 */
[----:B------:R-:W3:Y:S02]  /*2ffe0*/  LDL.LU.64 R8, [R1+0x2580] ;  /* 0x0025800001087983 */ /* 0x000ee40000300a00 */
[----:B------:R0:W-:Y:S02]  /*2fff0*/  STL.64 [R1+0x2408], R20 ;  /* 0x0024081401007387 */ /* 0x0001e40000100a00 */
[----:B0-----:R-:W-:Y:S02]  /*30000*/  IMAD.MOV.U32 R20, RZ, RZ, R27 ;  /* 0x000000ffff147224 */ /* 0x001fe400078e001b */
[----:B------:R-:W-:Y:S01]  /*30010*/  IMAD.MOV.U32 R21, RZ, RZ, R26 ;  /* 0x000000ffff157224 */ /* 0x000fe200078e001a */
[----:B------:R-:W2:Y:S01]  /*30020*/  LDL.LU R27, [R1+0x257c] ;  /* 0x00257c00011b7983 */ /* 0x000ea20000300800 */
[----:B------:R-:W2:Y:S03]  /*30030*/  LDL.LU R26, [R1+0x2578] ;  /* 0x00257800011a7983 */ /* 0x000ea60000300800 */
[----:B------:R0:W-:Y:S02]  /*30040*/  STL.64 [R1+0x2420], R20 ;  /* 0x0024201401007387 */ /* 0x0001e40000100a00 */
[----:B0-----:R-:W-:-:S02]  /*30050*/  IMAD.MOV.U32 R20, RZ, RZ, R6 ;  /* 0x000000ffff147224 */ /* 0x001fc400078e0006 */
[----:B------:R-:W-:Y:S01]  /*30060*/  IMAD.MOV.U32 R21, RZ, RZ, R7 ;  /* 0x000000ffff157224 */ /* 0x000fe200078e0007 */
[----:B---3--:R-:W-:Y:S11]  /*30070*/  HMMA.16816.F32.BF16 R8, R16, R24, R8 ;  /* 0x000000181008723c */ /* 0x008ff60000041808 */
[----:B------:R-:W-:Y:S11]  /*30080*/  @!UPT UIADD3 URZ, URZ, URZ, URZ ;  /* 0x0000003f3f3ff290 */ /* 0x000ff6000fffe03f */
[----:B------:R-:W-:Y:S01]  /*30090*/  @!UPT UIADD3 URZ, URZ, URZ, URZ ;  /* 0x0000003f3f3ff290 */ /* 0x000fe2000fffe03f */
[----:B------:R-:W-:Y:S01]  /*300a0*/  STL.64 [R1+0x1f0], R8 ;  /* 0x0001f00801007387 */ /* 0x000fe20000100a00 */
[----:B------:R0:W-:Y:S03]  /*300b0*/  STL.64 [R1+0x1f8], R10 ;  /* 0x0001f80a01007387 */ /* 0x0001e60000100a00 */
[----:B0-----:R-:W3:Y:S01]  /*300c0*/  LDL.LU.64 R10, [R1+0x2570] ;  /* 0x00257000010a7983 */ /* 0x001ee20000300a00 */
[----:B------:R-:W4:Y:S02]  /*300d0*/  LDL.LU.64 R8, [R1+0x2568] ;  /* 0x0025680001087983 */ /* 0x000f240000300a00 */
[----:B------:R-:W3:Y:S02]  /*300e0*/  LDL.LU R6, [R1+0x2564] ;  /* 0x0025640001067983 */ /* 0x000ee40000300800 */
[----:B------:R-:W3:Y:S01]  /*300f0*/  LDL.LU R7, [R1+0x2560] ;  /* 0x0025600001077983 */ /* 0x000ee20000300800 */
[----:B------:R-:W-:Y:S01]  /*30100*/  STL.64 [R1+0x2438], R20 ;  /* 0x0024381401007387 */ /* 0x000fe20000100a00 */
[----:B--2---:R-:W-:Y:S02]  /*30110*/  STL.64 [R1+0x2400], R26 ;  /* 0x0024001a01007387 */ /* 0x004fe40000100a00 */
[----:B------:R0:W-:Y:S02]  /*30120*/  STL.64 [R1+0x23f8], R24 ;  /* 0x0023f81801007387 */ /* 0x0001e40000100a00 */
        /* <DEDUP_REMOVED lines=8> */
[----:B------:R0:W-:Y:S02]  /*301b0*/  STL.64 [R1+0x2450], R20 ;  /* 0x0024501401007387 */ /* 0x0001e40000100a00 */
[----:B0-----:R-:W-:Y:S02]  /*301c0*/  IMAD.MOV.U32 R20, RZ, RZ, R12 ;  /* 0x000000ffff147224 */ /* 0x001fe400078e000c */
        /* <DEDUP_REMOVED lines=23> */
[----:B------:R-:W-:Y:S01]  /*30340*/  STL.64 [R1+0x24a8], R20 ;  /* 0x0024a81401007387 */ /* 0x000fe20000100a00 */
[----:B------:R-:W-:Y:S02]  /*30350*/  STL.64 [R1+0x2430], R26 ;  /* 0x0024301a01007387 */ /* 0x000fe40000100a00 */
        /* <DEDUP_REMOVED lines=16> */
[----:B---3--:R-:W-:-:S02]  /*30460*/  IMAD.MOV.U32 R20, RZ, RZ, R11 ;  /* 0x000000ffff147224 */ /* 0x008fc400078e000b */
        /* <DEDUP_REMOVED lines=8> */
[----:B----4-:R-:W-:-:S02]  /*304f0*/  IMAD.MOV.U32 R20, RZ, RZ, R9 ;  /* 0x000000ffff147224 */ /* 0x010fc400078e0009 */
        /* <DEDUP_REMOVED lines=60> */
[----:B0-----:R-:W3:Y:S01]  /*308c0*/  LDL.LU.64 R10, [R1+0x2538] ;  /* 0x00253800010a7983 */ /* 0x001ee20000300a00 */
[----:B------:R-:W4:Y:S02]  /*308d0*/  LDL.LU.64 R8, [R1+0x2530] ;  /* 0x0025300001087983 */ /* 0x000f240000300a00 */
[----:B----4-:R-:W-:Y:S01]  /*308e0*/  HMMA.16816.F32.BF16 R16, R16, R8, R4 ;  /* 0x000000081010723c */ /* 0x010fe20000041804 */
[----:B------:R-:W2:Y:S01]  /*308f0*/  LDL.LU.64 R6, [R1+0x2528] ;  /* 0x0025280001067983 */ /* 0x000ea20000300a00 */
[----:B------:R-:W2:Y:S11]  /*30900*/  LDL.LU.64 R4, [R1+0x2520] ;  /* 0x0025200001047983 */ /* 0x000eb60000300a00 */
[----:B------:R-:W-:Y:S10]  /*30910*/  @!UPT UIADD3 URZ, URZ, URZ, URZ ;  /* 0x0000003f3f3ff290 */ /* 0x000ff4000fffe03f */
[----:B------:R-:W-:Y:S01]  /*30920*/  STL.64 [R1+0x1d0], R16 ;  /* 0x0001d01001007387 */ /* 0x000fe20000100a00 */
[----:B------:R-:W-:Y:S01]  /*30930*/  STL.64 [R1+0x1d8], R18 ;  /* 0x0001d81201007387 */ /* 0x000fe20000100a00 */
        /* <DEDUP_REMOVED lines=46> */
[----:B------:R-:W2:Y:S11]  /*30c20*/  LDL.LU.64 R20, [R1+0x2480] ;  /* 0x0024800001147983 */ /* 0x000eb60000300a00 */
[----:B------:R-:W-:Y:S11]  /*30c30*/  @!UPT UIADD3 URZ, URZ, URZ, URZ ;  /* 0x0000003f3f3ff290 */ /* 0x000ff6000fffe03f */
[----:B------:R-:W-:Y:S01]  /*30c40*/  STL.64 [R1+0x160], R16 ;  /* 0x0001601001007387 */ /* 0x000fe20000100a00 */
[----:B------:R-:W-:Y:S02]  /*30c50*/  STL.64 [R1+0x168], R18 ;  /* 0x0001681201007387 */ /* 0x000fe40000100a00 */
[----:B------:R-:W0:Y:S02]  /*30c60*/  LDSM.16.MT88.4 R16, [R3+0xc080] ;  /* 0x00c080000310783b */ /* 0x000e240000004200 */
[----:B0-----:R-:W-:Y:S02]  /*30c70*/  STL.64 [R1+0x22a0], R18 ;  /* 0x0022a01201007387 */ /* 0x001fe40000100a00 */
[----:B------:R0:W-:Y:S02]  /*30c80*/  STL.64 [R1+0x2298], R16 ;  /* 0x0022981001007387 */ /* 0x0001e40000100a00 */
[----:B0-----:R-:W4:Y:S01]  /*30c90*/  LDL.LU R16, [R1+0xf0] ;  /* 0x0000f00001107983 */ /* 0x001f220000300800 */
[C---:B--2---:R-:W-:Y:S03]  /*30ca0*/  HMMA.16816.F32.BF16 R20, R4.reuse, R20, R24 ;  /* 0x000000140414723c */ /* 0x044fe60000041818 */
[----:B------:R-:W2:Y:S01]  /*30cb0*/  LDL.LU.64 R26, [R1+0x2478] ;  /* 0x00247800011a7983 */ /* 0x000ea20000300a00 */
[----:B------:R-:W2:Y:S11]  /*30cc0*/  LDL.LU.64 R24, [R1+0x2470] ;  /* 0x0024700001187983 */ /* 0x000eb60000300a00 */
[----:B------:R-:W-:Y:S08]  /*30cd0*/  @!UPT UIADD3 URZ, URZ, URZ, URZ ;  /* 0x0000003f3f3ff290 */ /* 0x000ff0000fffe03f */
        /* <DEDUP_REMOVED lines=33> */
[----:B------:R-:W4:Y:S11]  /*30ef0*/  LDL.LU.64 R24, [R1+0x23f8] ;  /* 0x0023f80001187983 */ /* 0x000f360000300a00 */
[----:B------:R-:W-:Y:S09]  /*30f00*/  @!UPT UIADD3 URZ, URZ, URZ, URZ ;  /* 0x0000003f3f3ff290 */ /* 0x000ff2000fffe03f */
[----:B------:R-:W-:Y:S01]  /*30f10*/  STL.64 [R1+0x100], R20 ;  /* 0x0001001401007387 */ /* 0x000fe20000100a00 */
[----:B------:R0:W-:Y:S03]  /*30f20*/  STL.64 [R1+0x108], R22 ;  /* 0x0001081601007387 */ /* 0x0001e60000100a00 */
[----:B0-----:R-:W3:Y:S01]  /*30f30*/  LDL.LU.64 R22, [R1+0x23f0] ;  /* 0x0023f00001167983 */ /* 0x001ee20000300a00 */
[----:B------:R-:W3:Y:S02]  /*30f40*/  LDL.LU.64 R20, [R1+0x23e8] ;  /* 0x0023e80001147983 */ /* 0x000ee40000300a00 */
[----:B------:R-:W-:Y:S02]  /*30f50*/  IMAD.MOV.U32 R17, RZ, RZ, R29 ;  /* 0x000000ffff117224 */ /* 0x000fe400078e001d */
[----:B------:R-:W-:Y:S02]  /*30f60*/  IMAD.MOV.U32 R18, RZ, RZ, R28 ;  /* 0x000000ffff127224 */ /* 0x000fe400078e001c */
[----:B------:R-:W-:-:S07]  /*30f70*/  IMAD.MOV.U32 R19, RZ, RZ, R0 ;  /* 0x000000ffff137224 */ /* 0x000fce00078e0000 */
[C---:B----4-:R-:W-:Y:S01]  /*30f80*/  HMMA.16816.F32.BF16 R16, R4.reuse, R24, R16 ;  /* 0x000000180410723c */ /* 0x050fe20000041810 */
[----:B--2---:R-:W-:Y:S07]  /*30f90*/  STL.64 [R1+0x2320], R26 ;  /* 0x0023201a01007387 */ /* 0x004fee0000100a00 */
[----:B---3--:R-:W-:Y:S11]  /*30fa0*/  HMMA.16816.F32.BF16 R12, R4, R12, R20 ;  /* 0x0000000c040c723c */ /* 0x008ff60000041814 */
[----:B------:R-:W-:Y:S04]  /*30fb0*/  @!UPT UIADD3 URZ, URZ, URZ, URZ ;  /* 0x0000003f3f3ff290 */ /* 0x000fe8000fffe03f */
[----:B------:R-:W-:Y:S01]  /*30fc0*/  STL.64 [R1+0xf0], R16 ;  /* 0x0000f01001007387 */ /* 0x000fe20000100a00 */
[----:B------:R-:W-:Y:S07]  /*30fd0*/  STL.64 [R1+0xf8], R18 ;  /* 0x0000f81201007387 */ /* 0x000fee0000100a00 */
[----:B------:R0:W-:Y:S01]  /*30fe0*/  STL [R1+0xe0], R12 ;  /* 0x0000e00c01007387 */ /* 0x0001e20000100800 */
[----:B------:R-:W2:Y:S02]  /*30ff0*/  LDL.LU R20, [R1+0xd0] ;  /* 0x0000d00001147983 */ /* 0x000ea40000300800 */
[----:B------:R-:W2:Y:S02]  /*31000*/  LDL.LU R21, [R1+0xd4] ;  /* 0x0000d40001157983 */ /* 0x000ea40000300800 */
[----:B------:R-:W2:Y:S01]  /*31010*/  LDL.LU R22, [R1+0xd8] ;  /* 0x0000d80001167983 */ /* 0x000ea20000300800 */
[----:B------:R-:W2:Y:S01]  /*31020*/  LDL.LU R23, [R1+0xdc] ;  /* 0x0000dc0001177983 */ /* 0x000ea20000300800 */
[----:B------:R-:W-:-:S02]  /*31030*/  IMAD.MOV.U32 R0, RZ, RZ, R13 ;  /* 0x000000ffff007224 */ /* 0x000fc400078e000d */
[----:B------:R-:W-:Y:S02]  /*31040*/  IMAD.MOV.U32 R29, RZ, RZ, R14 ;  /* 0x000000ffff1d7224 */ /* 0x000fe400078e000e */
[----:B------:R-:W-:Y:S01]  /*31050*/  IMAD.MOV.U32 R28, RZ, RZ, R15 ;  /* 0x000000ffff1c7224 */ /* 0x000fe200078e000f */
[----:B0-----:R-:W3:Y:S01]  /*31060*/  LDL.LU R12, [R1+0x560] ;  /* 0x00056000010c7983 */ /* 0x001ee20000300800 */
[----:B------:R-:W3:Y:S02]  /*31070*/  LDL.LU R13, [R1+0x564] ;  /* 0x00056400010d7983 */ /* 0x000ee40000300800 */
[----:B------:R-:W4:Y:S02]  /*31080*/  LDL.LU R14, [R1+0x568] ;  /* 0x00056800010e7983 */ /* 0x000f240000300800 */
[----:B------:R-:W4:Y:S02]  /*31090*/  LDL.LU R15, [R1+0x56c] ;  /* 0x00056c00010f7983 */ /* 0x000f240000300800 */
[----:B----4-:R0:W-:Y:S01]  /*310a0*/  STL.64 [R1+0x2380], R14 ;  /* 0x0023800e01007387 */ /* 0x0101e20000100a00 */
[----:B---3--:R-:W-:Y:S03]  /*310b0*/  STL.64 [R1+0x2378], R12 ;  /* 0x0023780c01007387 */ /* 0x008fe60000100a00 */
[----:B0-----:R-:W3:Y:S04]  /*310c0*/  LDL.64 R14, [R1+0xa8] ;  /* 0x0000a800010e7983 */ /* 0x001ee80000100a00 */
[----:B---3--:R0:W-:Y:S04]  /*310d0*/  STL.64 [R1+0x2398], R14 ;  /* 0x0023980e01007387 */ /* 0x0081e80000100a00 */
[----:B0-----:R-:W3:Y:S01]  /*310e0*/  LDL.64 R14, [R1+0xb8] ;  /* 0x0000b800010e7983 */ /* 0x001ee20000100a00 */
[----:B------:R-:W-:-:S02]  /*310f0*/  IMAD.MOV.U32 R16, RZ, RZ, R11 ;  /* 0x000000ffff107224 */ /* 0x000fc400078e000b */
[----:B------:R-:W-:Y:S01]  /*31100*/  IMAD.MOV.U32 R17, RZ, RZ, R2 ;  /* 0x000000ffff117224 */ /* 0x000fe200078e0002 */
[----:B---3--:R0:W-:Y:S04]  /*31110*/  STL.64 [R1+0x23a0], R14 ;  /* 0x0023a00e01007387 */ /* 0x0081e80000100a00 */
[----:B0-----:R-:W3:Y:S01]  /*31120*/  LDL.64 R14, [R1+0xc8] ;  /* 0x0000c800010e7983 */ /* 0x001ee20000100a00 */
[----:B------:R-:W4:Y:S02]  /*31130*/  LDL.LU R11, [R1+0x23e0] ;  /* 0x0023e000010b7983 */ /* 0x000f240000300800 */
[----:B------:R-:W2:Y:S02]  /*31140*/  LDL.LU R2, [R1+0x23dc] ;  /* 0x0023dc0001027983 */ /* 0x000ea40000300800 */
[----:B------:R-:W2:Y:S01]  /*31150*/  LDL.LU R18, [R1+0x558] ;  /* 0x0005580001127983 */ /* 0x000ea20000300800 */
[----:B------:R-:W2:Y:S04]  /*31160*/  LDL.LU R19, [R1+0x55c] ;  /* 0x00055c0001137983 */ /* 0x000ea80000300800 */
[----:B--2---:R-:W-:Y:S01]  /*31170*/  STL.64 [R1+0x2390], R18 ;  /* 0x0023901201007387 */ /* 0x004fe20000100a00 */
[----:B------:R0:W-:Y:S02]  /*31180*/  STL.64 [R1+0x2388], R16 ;  /* 0x0023881001007387 */ /* 0x0001e40000100a00 */
[----:B0-----:R-:W-:-:S02]  /*31190*/  IMAD.MOV.U32 R16, RZ, RZ, R10 ;  /* 0x000000ffff107224 */ /* 0x001fc400078e000a */
[----:B----4-:R-:W-:Y:S01]  /*311a0*/  IMAD.MOV.U32 R17, RZ, RZ, R11 ;  /* 0x000000ffff117224 */ /* 0x010fe200078e000b */
[----:B------:R-:W2:Y:S01]  /*311b0*/  LDL.LU R10, [R1+0x23d8] ;  /* 0x0023d800010a7983 */ /* 0x000ea20000300800 */
[----:B------:R-:W4:Y:S02]  /*311c0*/  LDL.LU R11, [R1+0x23d4] ;  /* 0x0023d400010b7983 */ /* 0x000f240000300800 */
[----:B------:R-:W-:Y:S02]  /*311d0*/  IMAD.MOV.U32 R18, RZ, RZ, R2 ;  /* 0x000000ffff127224 */ /* 0x000fe400078e0002 */
[----:B------:R-:W2:Y:S01]  /*311e0*/  LDL.LU R2, [R1+0x23d0] ;  /* 0x0023d00001027983 */ /* 0x000ea20000300800 */
[----:B------:R-:W2:Y:S01]  /*311f0*/  LDL.LU R19, [R1+0x57c] ;  /* 0x00057c0001137983 */ /* 0x000ea20000300800 */
[----:B------:R-:W-:Y:S02]  /*31200*/  HMMA.16816.F32.BF16 R4, R4, R8, R20 ;  /* 0x000000080404723c */ /* 0x000fe40000041814 */
[----:B--2---:R4:W-:Y:S01]  /*31210*/  STL.64 [R1+0x23b0], R18 ;  /* 0x0023b01201007387 */ /* 0x0049e20000100a00 */
[----:B------:R0:W-:Y:S02]  /*31220*/  STL.64 [R1+0x23a8], R16 ;  /* 0x0023a81001007387 */ /* 0x0001e40000100a00 */
[----:B----4-:R-:W-:Y:S01]  /*31230*/  IMAD.MOV.U32 R18, RZ, RZ, R11 ;  /* 0x000000ffff127224 */ /* 0x010fe200078e000b */
[----:B0-----:R-:W2:Y:S01]  /*31240*/  LDL.LU R16, [R1+0x590] ;  /* 0x0005900001107983 */ /* 0x001ea20000300800 */
[----:B------:R-:W-:-:S02]  /*31250*/  IMAD.MOV.U32 R17, RZ, RZ, R10 ;  /* 0x000000ffff117224 */ /* 0x000fc400078e000a */
[----:B------:R-:W4:Y:S02]  /*31260*/  LDL.LU R10, [R1+0x23cc] ;  /* 0x0023cc00010a7983 */ /* 0x000f240000300800 */
[----:B------:R-:W4:Y:S01]  /*31270*/  LDL.LU R11, [R1+0x23c8] ;  /* 0x0023c800010b7983 */ /* 0x000f220000300800 */
[----:B------:R-:W2:Y:S01]  /*31280*/  LDL.64 R26, [R1+0x88] ;  /* 0x00008800011a7983 */ /* 0x000ea20000100a00 */
[----:B------:R-:W-:Y:S02]  /*31290*/  STL [R1+0x1be0], R28 ;  /* 0x001be01c01007387 */ /* 0x000fe40000100800 */
[----:B------:R-:W-:Y:S02]  /*312a0*/  STL [R1+0x1bdc], R29 ;  /* 0x001bdc1d01007387 */ /* 0x000fe40000100800 */
[----:B------:R3:W-:Y:S01]  /*312b0*/  STL [R1+0x1bd8], R0 ;  /* 0x001bd80001007387 */ /* 0x0007e20000100800 */
[----:B------:R-:W2:Y:S01]  /*312c0*/  LDL.LU.64 R22, [R1+0x23c0] ;  /* 0x0023c00001167983 */ /* 0x000ea20000300a00 */
[----:B------:R-:W2:Y:S02]  /*312d0*/  LDL.LU.64 R20, [R1+0x23b8] ;  /* 0x0023b80001147983 */ /* 0x000ea40000300a00 */
[----:B------:R-:W-:-:S03]  /*312e0*/  IMAD.MOV.U32 R19, RZ, RZ, R2 ;  /* 0x000000ffff137224 */ /* 0x000fc600078e0002 */
[----:B------:R-:W-:Y:S02]  /*312f0*/  IMAD.MOV.U32 R2, RZ, RZ, R7 ;  /* 0x000000ffff027224 */ /* 0x000fe400078e0007 */
[----:B------:R-:W-:Y:S02]  /*31300*/  IMAD.MOV.U32 R8, RZ, RZ, R6 ;  /* 0x000000ffff087224 */ /* 0x000fe400078e0006 */
[----:B------:R-:W-:Y:S01]  /*31310*/  IMAD.MOV.U32 R9, RZ, RZ, R5 ;  /* 0x000000ffff097224 */ /* 0x000fe200078e0005 */
[----:B------:R-:W-:Y:S01]  /*31320*/  STL [R1+0xd0], R4 ;  /* 0x0000d00401007387 */ /* 0x000fe20000100800 */
[----:B------:R-:W4:Y:S02]  /*31330*/  LDL.64 R6, [R1+0x98] ;  /* 0x0000980001067983 */ /* 0x000f240000100a00 */
[----:B------:R0:W-:Y:S02]  /*31340*/  STL [R1+0x1bec], R2 ;  /* 0x001bec0201007387 */ /* 0x0001e40000100800 */
[----:B------:R1:W-:Y:S01]  /*31350*/  STL [R1+0x1be8], R8 ;  /* 0x001be80801007387 */ /* 0x0003e20000100800 */
[----:B------:R1:W-:Y:S01]  /*31360*/  STL [R1+0x1be4], R9 ;  /* 0x001be40901007387 */ /* 0x0003e20000100800 */
[----:B---3--:R-:W-:-:S02]  /*31370*/  IMAD.MOV.U32 R0, RZ, RZ, R15 ;  /* 0x000000ffff007224 */ /* 0x008fc400078e000f */
[----:B0-----:R-:W-:Y:S01]  /*31380*/  IMAD.MOV.U32 R2, RZ, RZ, R14 ;  /* 0x000000ffff027224 */ /* 0x001fe200078e000e */
[C---:B--2---:R-:W-:Y:S01]  /*31390*/  HMMA.16816.F32.BF16 R16, R20.reuse, R14, R16 ;  /* 0x0000000e1410723c */ /* 0x044fe20000041810 */
[----:B----4-:R0:W-:Y:S01]  /*313a0*/  STL.64 [R1+0x22a8], R10 ;  /* 0x0022a80a01007387 */ /* 0x0101e20000100a00 */
[----:B-1----:R-:W2:Y:S02]  /*313b0*/  LDL.LU R8, [R1+0x580] ;  /* 0x0005800001087983 */ /* 0x002ea40000300800 */
[----:B------:R-:W2:Y:S01]  /*313c0*/  LDL.LU R9, [R1+0x584] ;  /* 0x0005840001097983 */ /* 0x000ea20000300800 */
[----:B0-----:R-:W2:Y:S01]  /*313d0*/  LDL.LU R10, [R1+0x588] ;  /* 0x00058800010a7983 */ /* 0x001ea20000300800 */
[----:B------:R-:W2:Y:S11]  /*313e0*/  LDL.LU R11, [R1+0x58c] ;  /* 0x00058c00010b7983 */ /* 0x000eb60000300800 */
[----:B------:R-:W-:Y:S06]  /*313f0*/  @!UPT UIADD3 URZ, URZ, URZ, URZ ;  /* 0x0000003f3f3ff290 */ /* 0x000fec000fffe03f */
[----:B------:R-:W-:Y:S01]  /*31400*/  STL.64 [R1+0xfc0], R16 ;  /* 0x000fc01001007387 */ /* 0x000fe20000100a00 */
[----:B------:R0:W-:Y:S03]  /*31410*/  STL.64 [R1+0xfc8], R18 ;  /* 0x000fc81201007387 */ /* 0x0001e60000100a00 */
[----:B0-----:R-:W3:Y:S01]  /*31420*/  LDL.LU.64 R18, [R1+0x23b0] ;  /* 0x0023b00001127983 */ /* 0x001ee20000300a00 */
[----:B------:R-:W3:Y:S02]  /*31430*/  LDL.LU.64 R16, [R1+0x23a8] ;  /* 0x0023a80001107983 */ /* 0x000ee40000300a00 */
[----:B------:R-:W2:Y:S02]  /*31440*/  LDL.LU.64 R14, [R1+0x23a0] ;  /* 0x0023a000010e7983 */ /* 0x000ea40000300a00 */
[----:B------:R-:W-:Y:S01]  /*31450*/  STL [R1+0x22e4], R0 ;  /* 0x0022e40001007387 */ /* 0x000fe20000100800 */
[----:B------:R-:W-:Y:S01]  /*31460*/  STL [R1+0x22d8], R2 ;  /* 0x0022d80201007387 */ /* 0x000fe20000100800 */
[C---:B--2---:R-:W-:Y:S11]  /*31470*/  HMMA.16816.F32.BF16 R8, R20.reuse, R14, R8 ;  /* 0x0000000e1408723c */ /* 0x044ff60000041808 */
        /* <DEDUP_REMOVED lines=11> */
[----:B------:R-:W-:Y:S01]  /*31530*/  STL.64 [R1+0xfa0], R16 ;  /* 0x000fa01001007387 */ /* 0x000fe20000100a00 */
[----:B------:R0:W-:Y:S03]  /*31540*/  STL.64 [R1+0xfa8], R18 ;  /* 0x000fa81201007387 */ /* 0x0001e60000100a00 */
[----:B0-----:R-:W2:Y:S01]  /*31550*/  LDL.LU.64 R18, [R1+0x2390] ;  /* 0x0023900001127983 */ /* 0x001ea20000300a00 */
[----:B------:R-:W2:Y:S02]  /*31560*/  LDL.LU.64 R16, [R1+0x2388] ;  /* 0x0023880001107983 */ /* 0x000ea40000300a00 */
[----:B------:R-:W3:Y:S02]  /*31570*/  LDL.LU.64 R14, [R1+0x2380] ;  /* 0x00238000010e7983 */ /* 0x000ee40000300a00 */
[----:B------:R-:W3:Y:S01]  /*31580*/  LDL.LU.64 R12, [R1+0x2378] ;  /* 0x00237800010c7983 */ /* 0x000ee20000300a00 */
[----:B------:R-:W-:Y:S01]  /*31590*/  STL.64 [R1+0x22f0], R10 ;  /* 0x0022f00a01007387 */ /* 0x000fe20000100a00 */
[----:B------:R3:W-:Y:S02]  /*315a0*/  STL.64 [R1+0x22e8], R8 ;  /* 0x0022e80801007387 */ /* 0x0007e40000100a00 */
[----:B---3--:R-:W-:Y:S07]  /*315b0*/  HMMA.16816.F32.BF16 R8, R20, R6, R12 ;  /* 0x000000061408723c */ /* 0x008fee000004180c */
[----:B------:R-:W-:-:S02]  /*315c0*/  IMAD.MOV.U32 R13, RZ, RZ, R6 ;  /* 0x000000ffff0d7224 */ /* 0x000fc400078e0006 */
[----:B------:R-:W-:Y:S11]  /*315d0*/  IMAD.MOV.U32 R12, RZ, RZ, R7 ;  /* 0x000000ffff0c7224 */ /* 0x000ff600078e0007 */
[----:B------:R-:W-:Y:S03]  /*315e0*/  @!UPT UIADD3 URZ, URZ, URZ, URZ ;  /* 0x0000003f3f3ff290 */ /* 0x000fe6000fffe03f */
[----:B------:R0:W-:Y:S01]  /*315f0*/  STL.64 [R1+0xf90], R8 ;  /* 0x000f900801007387 */ /* 0x0001e20000100a00 */
[----:B------:R1:W-:Y:S02]  /*31600*/  STL.64 [R1+0xf98], R10 ;  /* 0x000f980a01007387 */ /* 0x0003e40000100a00 */
[----:B------:R-:W3:Y:S02]  /*31610*/  LDL R6, [R1+0x78] ;  /* 0x0000780001067983 */ /* 0x000ee40000100800 */
[----:B------:R-:W3:Y:S01]  /*31620*/  LDL R7, [R1+0x7c] ;  /* 0x00007c0001077983 */ /* 0x000ee20000100800 */
[----:B0-----:R-:W3:Y:S01]  /*31630*/  LDL.LU R8, [R1+0x540] ;  /* 0x0005400001087983 */ /* 0x001ee20000300800 */
[----:B------:R-:W3:Y:S02]  /*31640*/  LDL.LU R9, [R1+0x544] ;  /* 0x0005440001097983 */ /* 0x000ee40000300800 */
[----:B-1----:R-:W3:Y:S02]  /*31650*/  LDL.LU R10, [R1+0x548] ;  /* 0x00054800010a7983 */ /* 0x002ee40000300800 */
[----:B------:R-:W3:Y:S01]  /*31660*/  LDL.LU R11, [R1+0x54c] ;  /* 0x00054c00010b7983 */ /* 0x000ee20000300800 */
[----:B------:R2:W-:Y:S02]  /*31670*/  STL.64 [R1+0x2348], R12 ;  /* 0x0023480c01007387 */ /* 0x0005e40000100a00 */
[----:B--2---:R-:W-:Y:S07]  /*31680*/  HMMA.16816.F32.BF16 R12, R20, R26, R16 ;  /* 0x0000001a140c723c */ /* 0x004fee0000041810 */
[----:B------:R-:W-:-:S02]  /*31690*/  IMAD.MOV.U32 R17, RZ, RZ, R26 ;  /* 0x000000ffff117224 */ /* 0x000fc400078e001a */
[----:B------:R-:W-:Y:S11]  /*316a0*/  IMAD.MOV.U32 R16, RZ, RZ, R27 ;  /* 0x000000ffff107224 */ /* 0x000ff600078e001b */
[----:B------:R-:W-:Y:S03]  /*316b0*/  @!UPT UIADD3 URZ, URZ, URZ, URZ ;  /* 0x0000003f3f3ff290 */ /* 0x000fe6000fffe03f */
[----:B------:R0:W-:Y:S01]  /*316c0*/  STL.64 [R1+0xde0], R12 ;  /* 0x000de00c01007387 */ /* 0x0001e20000100a00 */
[----:B------:R1:W-:Y:S02]  /*316d0*/  STL.64 [R1+0xde8], R14 ;  /* 0x000de80e01007387 */ /* 0x0003e40000100a00 */
[----:B------:R2:W-:Y:S02]  /*316e0*/  STL.64 [R1+0x2370], R16 ;  /* 0x0023701001007387 */ /* 0x0005e40000100a00 */
[----:B------:R-:W4:Y:S01]  /*316f0*/  LDL.LU R24, [R1+0x880] ;  /* 0x0008800001187983 */ /* 0x000f220000300800 */
[----:B------:R-:W4:Y:S01]  /*31700*/  LDL.LU R25, [R1+0x884] ;  /* 0x0008840001197983 */ /* 0x000f220000300800 */
[----:B------:R-:W3:Y:S02]  /*31710*/  LDL.LU R26, [R1+0x888] ;  /* 0x00088800011a7983 */ /* 0x000ee40000300800 */
[----:B------:R-:W3:Y:S01]  /*31720*/  LDL.LU R27, [R1+0x88c] ;  /* 0x00088c00011b7983 */ /* 0x000ee20000300800 */
[----:B0-----:R-:W3:Y:S01]  /*31730*/  LDL.LU R12, [R1+0x8a0] ;  /* 0x0008a000010c7983 */ /* 0x001ee20000300800 */
[----:B------:R-:W3:Y:S02]  /*31740*/  LDL.LU R13, [R1+0x8a4] ;  /* 0x0008a400010d7983 */ /* 0x000ee40000300800 */
[----:B-1----:R-:W3:Y:S02]  /*31750*/  LDL.LU R14, [R1+0x8a8] ;  /* 0x0008a800010e7983 */ /* 0x002ee40000300800 */
[----:B------:R-:W3:Y:S01]  /*31760*/  LDL.LU R15, [R1+0x8ac] ;  /* 0x0008ac00010f7983 */ /* 0x000ee20000300800 */
[----:B--2---:R-:W2:Y:S01]  /*31770*/  LDL.LU R16, [R1+0x8c0] ;  /* 0x0008c00001107983 */ /* 0x004ea20000300800 */
[----:B------:R-:W2:Y:S02]  /*31780*/  LDL.LU R17, [R1+0x8c4] ;  /* 0x0008c40001117983 */ /* 0x000ea40000300800 */
[----:B------:R-:W2:Y:S02]  /*31790*/  LDL.LU R18, [R1+0x8c8] ;  /* 0x0008c80001127983 */ /* 0x000ea40000300800 */
[----:B------:R-:W2:Y:S01]  /*317a0*/  LDL.LU R19, [R1+0x8cc] ;  /* 0x0008cc0001137983 */ /* 0x000ea20000300800 */
[----:B---3--:R0:W-:Y:S01]  /*317b0*/  STL.64 [R1+0x2358], R14 ;  /* 0x0023580e01007387 */ /* 0x0081e20000100a00 */
[----:B------:R-:W-:Y:S03]  /*317c0*/  STL.64 [R1+0x2350], R12 ;  /* 0x0023500c01007387 */ /* 0x000fe60000100a00 */
[----:B0-----:R-:W3:Y:S04]  /*317d0*/  LDL.64 R14, [R1+0x58] ;  /* 0x00005800010e7983 */ /* 0x001ee80000100a00 */
[----:B---3--:R0:W-:Y:S04]  /*317e0*/  STL.64 [R1+0x2368], R14 ;  /* 0x0023680e01007387 */ /* 0x0081e80000100a00 */
[----:B0-----:R-:W2:Y:S01]  /*317f0*/  LDL.64 R14, [R1+0x68] ;  /* 0x00006800010e7983 */ /* 0x001ea20000100a00 */
[----:B------:R0:W-:Y:S02]  /*31800*/  STL.64 [R1+0x2330], R26 ;  /* 0x0023301a01007387 */ /* 0x0001e40000100a00 */
[----:B----4-:R-:W-:Y:S01]  /*31810*/  STL.64 [R1+0x2328], R24 ;  /* 0x0023281801007387 */ /* 0x010fe20000100a00 */
[----:B0-----:R-:W3:Y:S01]  /*31820*/  LDL.64 R26, [R1+0x38] ;  /* 0x00003800011a7983 */ /* 0x001ee20000100a00 */
[C---:B------:R-:W-:Y:S03]  /*31830*/  HMMA.16816.F32.BF16 R4, R20.reuse, R6, R8 ;  /* 0x000000061404723c */ /* 0x040fe60000041808 */
[----:B---3--:R0:W-:Y:S04]  /*31840*/  STL.64 [R1+0x2340], R26 ;  /* 0x0023401a01007387 */ /* 0x0081e80000100a00 */
[----:B0-----:R-:W3:Y:S04]  /*31850*/  LDL.64 R26, [R1+0x48] ;  /* 0x00004800011a7983 */ /* 0x001ee80000100a00 */
[----:B---3--:R0:W-:Y:S01]  /*31860*/  STL.64 [R1+0x2360], R26 ;  /* 0x0023601a01007387 */ /* 0x0081e20000100a00 */
[----:B------:R-:W3:Y:S02]  /*31870*/  LDL.LU R24, [R1+0x8b0] ;  /* 0x0008b00001187983 */ /* 0x000ee40000300800 */
[----:B------:R-:W3:Y:S01]  /*31880*/  LDL.LU R25, [R1+0x8b4] ;  /* 0x0008b40001197983 */ /* 0x000ee20000300800 */
[----:B0-----:R-:W3:Y:S01]  /*31890*/  LDL.LU R26, [R1+0x8b8] ;  /* 0x0008b800011a7983 */ /* 0x001ee20000300800 */
[----:B------:R-:W3:Y:S02]  /*318a0*/  LDL.LU R27, [R1+0x8bc] ;  /* 0x0008bc00011b7983 */ /* 0x000ee40000300800 */
[----:B------:R-:W4:Y:S05]  /*318b0*/  LDL.LU R8, [R1+0x860] ;  /* 0x0008600001087983 */ /* 0x000f2a0000300800 */
[----:B------:R-:W-:Y:S01]  /*318c0*/  STL.64 [R1+0xdb0], R4 ;  /* 0x000db00401007387 */ /* 0x000fe20000100a00 */
[----:B------:R-:W-:Y:S01]  /*318d0*/  STL.64 [R1+0xdb8], R6 ;  /* 0x000db80601007387 */ /* 0x000fe20000100a00 */
[----:B------:R-:W4:Y:S02]  /*318e0*/  LDL.LU R9, [R1+0x864] ;  /* 0x0008640001097983 */ /* 0x000f240000300800 */
[----:B------:R-:W3:Y:S02]  /*318f0*/  LDL.LU R10, [R1+0x868] ;  /* 0x00086800010a7983 */ /* 0x000ee40000300800 */
[----:B------:R-:W3:Y:S01]  /*31900*/  LDL.LU R11, [R1+0x86c] ;  /* 0x00086c00010b7983 */ /* 0x000ee20000300800 */
[----:B------:R-:W0:Y:S01]  /*31910*/  LDSM.16.MT88.4 R4, [R3+0xc100] ;  /* 0x00c100000304783b */ /* 0x000e220000004200 */
[----:B--2---:R-:W-:Y:S03]  /*31920*/  HMMA.16816.F32.BF16 R16, R20, R14, R16 ;  /* 0x0000000e1410723c */ /* 0x004fe60000041810 */
[----:B---3--:R1:W-:Y:S01]  /*31930*/  STL.64 [R1+0x2300], R10 ;  /* 0x0023000a01007387 */ /* 0x0083e20000100a00 */
[----:B----4-:R2:W-:Y:S03]  /*31940*/  STL.64 [R1+0x22f8], R8 ;  /* 0x0022f80801007387 */ /* 0x0105e60000100a00 */
[----:B-1----:R-:W3:Y:S04]  /*31950*/  LDL.64 R10, [R1+0x18] ;  /* 0x00001800010a7983 */ /* 0x002ee80000100a00 */
[----:B---3--:R1:W-:Y:S01]  /*31960*/  STL.64 [R1+0x2338], R10 ;  /* 0x0023380a01007387 */ /* 0x0083e20000100a00 */
[----:B--2---:R-:W2:Y:S02]  /*31970*/  LDL.LU R8, [R1+0x890] ;  /* 0x0008900001087983 */ /* 0x004ea40000300800 */
[----:B------:R-:W2:Y:S01]  /*31980*/  LDL.LU R9, [R1+0x894] ;  /* 0x0008940001097983 */ /* 0x000ea20000300800 */
[----:B-1----:R-:W2:Y:S01]  /*31990*/  LDL.LU R10, [R1+0x898] ;  /* 0x00089800010a7983 */ /* 0x002ea20000300800 */
[----:B------:R-:W2:Y:S02]  /*319a0*/  LDL.LU R11, [R1+0x89c] ;  /* 0x00089c00010b7983 */ /* 0x000ea40000300800 */
[----:B0-----:R0:W-:Y:S02]  /*319b0*/  STL.64 [R1+0x2150], R6 ;  /* 0x0021500601007387 */ /* 0x0011e40000100a00 */
[----:B------:R-:W-:Y:S01]  /*319c0*/  STL.64 [R1+0x2148], R4 ;  /* 0x0021480401007387 */ /* 0x000fe20000100a00 */
[----:B0-----:R-:W3:Y:S02]  /*319d0*/  LDL.64 R6, [R1+0x28] ;  /* 0x0000280001067983 */ /* 0x001ee40000100a00 */
[----:B------:R0:W-:Y:S02]  /*319e0*/  STL.64 [R1+0xdd0], R16 ;  /* 0x000dd01001007387 */ /* 0x0001e40000100a00 */
[----:B------:R1:W-:Y:S01]  /*319f0*/  STL.64 [R1+0xdd8], R18 ;  /* 0x000dd81201007387 */ /* 0x0003e20000100a00 */
[----:B0-----:R-:W4:Y:S01]  /*31a00*/  LDL.LU.64 R16, [R1+0x2370] ;  /* 0x0023700001107983 */ /* 0x001f220000300a00 */
[----:B-1----:R-:W-:-:S02]  /*31a10*/  IMAD.MOV.U32 R19, RZ, RZ, R14 ;  /* 0x000000ffff137224 */ /* 0x002fc400078e000e */
[----:B------:R-:W-:Y:S02]  /*31a20*/  IMAD.MOV.U32 R18, RZ, RZ, R15 ;  /* 0x000000ffff127224 */ /* 0x000fe400078e000f */
[----:B------:R-:W2:Y:S03]  /*31a30*/  LDL.LU.64 R14, [R1+0x2368] ;  /* 0x00236800010e7983 */ /* 0x000ea60000300a00 */
[----:B------:R-:W-:Y:S01]  /*31a40*/  STL.64 [R1+0x2310], R18 ;  /* 0x0023101201007387 */ /* 0x000fe20000100a00 */
[C---:B--2---:R-:W-:Y:S01]  /*31a50*/  HMMA.16816.F32.BF16 R24, R20.reuse, R14, R24 ;  /* 0x0000000e1418723c */ /* 0x044fe20000041818 */
[----:B----4-:R0:W-:Y:S01]  /*31a60*/  STL.64 [R1+0x2308], R16 ;  /* 0x0023081001007387 */ /* 0x0101e20000100a00 */
[----:B------:R-:W-:Y:S02]  /*31a70*/  IMAD.MOV.U32 R29, RZ, RZ, R14 ;  /* 0x000000ffff1d7224 */ /* 0x000fe400078e000e */
[----:B------:R-:W-:Y:S01]  /*31a80*/  IMAD.MOV.U32 R28, RZ, RZ, R15 ;  /* 0x000000ffff1c7224 */ /* 0x000fe200078e000f */
[----:B0-----:R-:W2:Y:S01]  /*31a90*/  LDL.LU R16, [R1+0x870] ;  /* 0x0008700001107983 */ /* 0x001ea20000300800 */
[----:B------:R-:W2:Y:S02]  /*31aa0*/  LDL.LU R17, [R1+0x874] ;  /* 0x0008740001117983 */ /* 0x000ea40000300800 */
[----:B------:R-:W2:Y:S02]  /*31ab0*/  LDL.LU R18, [R1+0x878] ;  /* 0x0008780001127983 */ /* 0x000ea40000300800 */
[----:B------:R-:W2:Y:S11]  /*31ac0*/  LDL.LU R19, [R1+0x87c] ;  /* 0x00087c0001137983 */ /* 0x000eb60000300800 */
[----:B------:R-:W-:Y:S02]  /*31ad0*/  @!UPT UIADD3 URZ, URZ, URZ, URZ ;  /* 0x0000003f3f3ff290 */ /* 0x000fe4000fffe03f */
[----:B------:R-:W-:Y:S01]  /*31ae0*/  STL.64 [R1+0xdc0], R24 ;  /* 0x000dc01801007387 */ /* 0x000fe20000100a00 */
[----:B------:R0:W-:Y:S03]  /*31af0*/  STL.64 [R1+0xdc8], R26 ;  /* 0x000dc81a01007387 */ /* 0x0001e60000100a00 */
[----:B0-----:R-:W4:Y:S01]  /*31b00*/  LDL.LU.64 R26, [R1+0x2360] ;  /* 0x00236000011a7983 */ /* 0x001f220000300a00 */
[----:B------:R-:W4:Y:S02]  /*31b10*/  LDL.LU.64 R14, [R1+0x2358] ;  /* 0x00235800010e7983 */ /* 0x000f240000300a00 */
[----:B------:R-:W4:Y:S02]  /*31b20*/  LDL.LU.64 R12, [R1+0x2350] ;  /* 0x00235000010c7983 */ /* 0x000f240000300a00 */
[C---:B----4-:R-:W-:Y:S01]  /*31b30*/  HMMA.16816.F32.BF16 R12, R20.reuse, R26, R12 ;  /* 0x0000001a140c723c */ /* 0x050fe2000004180c */
[----:B------:R-:W-:Y:S11]  /*31b40*/  IMAD.MOV.U32 R2, RZ, RZ, R27 ;  /* 0x000000ffff027224 */ /* 0x000ff600078e001b */
[----:B------:R-:W-:Y:S11]  /*31b50*/  @!UPT UIADD3 URZ, URZ, URZ, URZ ;  /* 0x0000003f3f3ff290 */ /* 0x000ff6000fffe03f */
[----:B------:R0:W-:Y:S01]  /*31b60*/  STL.64 [R1+0xcc0], R12 ;  /* 0x000cc00c01007387 */ /* 0x0001e20000100a00 */
[----:B------:R1:W-:Y:S03]  /*31b70*/  STL.64 [R1+0xcc8], R14 ;  /* 0x000cc80e01007387 */ /* 0x0003e60000100a00 */
[----:B0-----:R-:W4:Y:S01]  /*31b80*/  LDL.LU.64 R12, [R1+0x2348] ;  /* 0x00234800010c7983 */ /* 0x001f220000300a00 */
[----:B-1----:R-:W-:Y:S02]  /*31b90*/  IMAD.MOV.U32 R15, RZ, RZ, R26 ;  /* 0x000000ffff0f7224 */ /* 0x002fe400078e001a */
        /* <DEDUP_REMOVED lines=8> */
[----:B------:R-:W3:Y:S02]  /*31c20*/  LDL.LU.64 R26, [R1+0x2330] ;  /* 0x00233000011a7983 */ /* 0x000ee40000300a00 */
[----:B------:R-:W3:Y:S02]  /*31c30*/  LDL.LU.64 R24, [R1+0x2328] ;  /* 0x0023280001187983 */ /* 0x000ee40000300a00 */
[C---:B---3--:R-:W-:Y:S11]  /*31c40*/  HMMA.16816.F32.BF16 R24, R20.reuse, R6, R24 ;  /* 0x000000061418723c */ /* 0x048ff60000041818 */
[----:B------:R-:W-:Y:S11]  /*31c50*/  @!UPT UIADD3 URZ, URZ, URZ, URZ ;  /* 0x0000003f3f3ff290 */ /* 0x000ff6000fffe03f */
[----:B------:R-:W-:Y:S01]  /*31c60*/  @!UPT UIADD3 URZ, URZ, URZ, URZ ;  /* 0x0000003f3f3ff290 */ /* 0x000fe2000fffe03f */
[----:B------:R-:W-:Y:S01]  /*31c70*/  STL.64 [R1+0xca0], R24 ;  /* 0x000ca01801007387 */ /* 0x000fe20000100a00 */
[----:B------:R0:W-:Y:S03]  /*31c80*/  STL.64 [R1+0xca8], R26 ;  /* 0x000ca81a01007387 */ /* 0x0001e60000100a00 */
[----:B0-----:R-:W3:Y:S01]  /*31c90*/  LDL.LU.64 R26, [R1+0x2320] ;  /* 0x00232000011a7983 */ /* 0x001ee20000300a00 */
[----:B------:R-:W3:Y:S02]  /*31ca0*/  LDL.LU R4, [R1+0x7b0] ;  /* 0x0007b00001047983 */ /* 0x000ee40000300800 */
[----:B------:R-:W-:Y:S02]  /*31cb0*/  IMAD.MOV.U32 R25, RZ, RZ, R6 ;  /* 0x000000ffff197224 */ /* 0x000fe400078e0006 */
[----:B------:R-:W3:Y:S02]  /*31cc0*/  LDL.LU R5, [R1+0x7b4] ;  /* 0x0007b40001057983 */ /* 0x000ee40000300800 */
[----:B------:R-:W-:Y:S01]  /*31cd0*/  IMAD.MOV.U32 R24, RZ, RZ, R7 ;  /* 0x000000ffff187224 */ /* 0x000fe200078e0007 */
[----:B------:R-:W3:Y:S01]  /*31ce0*/  LDL.LU R6, [R1+0x7b8] ;  /* 0x0007b80001067983 */ /* 0x000ee20000300800 */
[----:B------:R-:W3:Y:S01]  /*31cf0*/  LDL.LU R7, [R1+0x7bc] ;  /* 0x0007bc0001077983 */ /* 0x000ee20000300800 */
[----:B--2---:R-:W-:Y:S02]  /*31d00*/  HMMA.16816.F32.BF16 R16, R20, R10, R16 ;  /* 0x0000000a1410723c */ /* 0x004fe40000041810 */
[----:B---3--:R-:W-:Y:S01]  /*31d10*/  STL.64 [R1+0x2160], R6 ;  /* 0x0021600601007387 */ /* 0x008fe20000100a00 */
[----:B------:R0:W-:Y:S03]  /*31d20*/  STL.64 [R1+0x2158], R4 ;  /* 0x0021580401007387 */ /* 0x0001e60000100a00 */
[----:B0-----:R-:W2:Y:S01]  /*31d30*/  LDL.LU R4, [R1+0x7c0] ;  /* 0x0007c00001047983 */ /* 0x001ea20000300800 */
[----:B------:R-:W2:Y:S02]  /*31d40*/  LDL.LU R5, [R1+0x7c4] ;  /* 0x0007c40001057983 */ /* 0x000ea40000300800 */
[----:B------:R-:W-:-:S02]  /*31d50*/  IMAD.MOV.U32 R6, RZ, RZ, R26 ;  /* 0x000000ffff067224 */ /* 0x000fc400078e001a */
[----:B------:R-:W-:Y:S01]  /*31d60*/  IMAD.MOV.U32 R7, RZ, RZ, R27 ;  /* 0x000000ffff077224 */ /* 0x000fe200078e001b */
[----:B------:R-:W3:Y:S01]  /*31d70*/  LDL.LU R26, [R1+0x231c] ;  /* 0x00231c00011a7983 */ /* 0x000ee20000300800 */
[----:B------:R-:W3:Y:S03]  /*31d80*/  LDL.LU R27, [R1+0x2318] ;  /* 0x00231800011b7983 */ /* 0x000ee60000300800 */
[----:B------:R0:W-:Y:S04]  /*31d90*/  STL.64 [R1+0x2170], R6 ;  /* 0x0021700601007387 */ /* 0x0001e80000100a00 */
[----:B--2---:R1:W-:Y:S01]  /*31da0*/  STL.64 [R1+0x2168], R4 ;  /* 0x0021680401007387 */ /* 0x0043e20000100a00 */
[----:B0-----:R-:W2:Y:S02]  /*31db0*/  LDL R6, [R1+0x8] ;  /* 0x0000080001067983 */ /* 0x001ea40000100800 */
[----:B------:R-:W2:Y:S02]  /*31dc0*/  LDL R7, [R1+0xc] ;  /* 0x00000c0001077983 */ /* 0x000ea40000100800 */
[----:B------:R-:W-:Y:S01]  /*31dd0*/  STL.64 [R1+0xc90], R16 ;  /* 0x000c901001007387 */ /* 0x000fe20000100a00 */
[----:B------:R0:W-:Y:S01]  /*31de0*/  STL.64 [R1+0xc98], R18 ;  /* 0x000c981201007387 */ /* 0x0001e20000100a00 */
[----:B-1----:R-:W-:-:S02]  /*31df0*/  IMAD.MOV.U32 R5, RZ, RZ, R10 ;  /* 0x000000ffff057224 */ /* 0x002fc400078e000a */
[----:B------:R-:W-:Y:S01]  /*31e00*/  IMAD.MOV.U32 R4, RZ, RZ, R11 ;  /* 0x000000ffff047224 */ /* 0x000fe200078e000b */
[----:B0-----:R-:W2:Y:S01]  /*31e10*/  LDL.LU.64 R18, [R1+0x2310] ;  /* 0x0023100001127983 */ /* 0x001ea20000300a00 */
[----:B------:R-:W2:Y:S02]  /*31e20*/  LDL.LU.64 R16, [R1+0x2308] ;  /* 0x0023080001107983 */ /* 0x000ea40000300a00 */
[----:B------:R-:W2:Y:S02]  /*31e30*/  LDL.LU.64 R10, [R1+0x2300] ;  /* 0x00230000010a7983 */ /* 0x000ea40000300a00 */
[----:B------:R-:W2:Y:S02]  /*31e40*/  LDL.LU.64 R8, [R1+0x22f8] ;  /* 0x0022f80001087983 */ /* 0x000ea40000300a00 */
[----:B--2---:R-:W-:Y:S11]  /*31e50*/  HMMA.16816.F32.BF16 R8, R20, R6, R8 ;  /* 0x000000061408723c */ /* 0x004ff60000041808 */
[----:B------:R-:W-:Y:S11]  /*31e60*/  @!UPT UIADD3 URZ, URZ, URZ, URZ ;  /* 0x0000003f3f3ff290 */ /* 0x000ff6000fffe03f */
[----:B------:R-:W-:Y:S01]  /*31e70*/  @!UPT UIADD3 URZ, URZ, URZ, URZ ;  /* 0x0000003f3f3ff290 */ /* 0x000fe2000fffe03f */
[----:B------:R-:W-:Y:S01]  /*31e80*/  STL.64 [R1+0xc80], R8 ;  /* 0x000c800801007387 */ /* 0x000fe20000100a00 */
[----:B------:R0:W-:Y:S03]  /*31e90*/  STL.64 [R1+0xc88], R10 ;  /* 0x000c880a01007387 */ /* 0x0001e60000100a00 */
[----:B0-----:R-:W2:Y:S01]  /*31ea0*/  LDL.LU.64 R10, [R1+0x22f0] ;  /* 0x0022f000010a7983 */ /* 0x001ea20000300a00 */
[----:B------:R-:W2:Y:S02]  /*31eb0*/  LDL.LU.64 R8, [R1+0x22e8] ;  /* 0x0022e80001087983 */ /* 0x000ea40000300a00 */
[----:B------:R0:W-:Y:S02]  /*31ec0*/  STL.64 [R1+0x2180], R6 ;  /* 0x0021800601007387 */ /* 0x0001e40000100a00 */
[----:B0-----:R-:W-:Y:S02]  /*31ed0*/  IMAD.MOV.U32 R6, RZ, RZ, R5 ;  /* 0x000000ffff067224 */ /* 0x001fe400078e0005 */
[----:B------:R-:W-:-:S05]  /*31ee0*/  IMAD.MOV.U32 R7, RZ, RZ, R4 ;  /* 0x000000ffff077224 */ /* 0x000fca00078e0004 */
[----:B------:R0:W-:Y:S01]  /*31ef0*/  STL.64 [R1+0x2198], R6 ;  /* 0x0021980601007387 */ /* 0x0001e20000100a00 */
[----:B------:R-:W3:Y:S02]  /*31f00*/  LDL.LU R4, [R1+0x850] ;  /* 0x0008500001047983 */ /* 0x000ee40000300800 */
[----:B------:R-:W3:Y:S01]  /*31f10*/  LDL.LU R5, [R1+0x854] ;  /* 0x0008540001057983 */ /* 0x000ee20000300800 */
[----:B0-----:R-:W3:Y:S01]  /*31f20*/  LDL.LU R6, [R1+0x858] ;  /* 0x0008580001067983 */ /* 0x001ee20000300800 */
[----:B------:R-:W3:Y:S02]  /*31f30*/  LDL.LU R7, [R1+0x85c] ;  /* 0x00085c0001077983 */ /* 0x000ee40000300800 */
[----:B---3--:R-:W-:Y:S11]  /*31f40*/  HMMA.16816.F32.BF16 R4, R20, R26, R4 ;  /* 0x0000001a1404723c */ /* 0x008ff60000041804 */
[----:B------:R-:W-:Y:S11]  /*31f50*/  @!UPT UIADD3 URZ, URZ, URZ, URZ ;  /* 0x0000003f3f3ff290 */ /* 0x000ff6000fffe03f */
[----:B------:R-:W-:Y:S01]  /*31f60*/  @!UPT UIADD3 URZ, URZ, URZ, URZ ;  /* 0x0000003f3f3ff290 */ /* 0x000fe2000fffe03f */
[----:B------:R-:W-:Y:S01]  /*31f70*/  STL.64 [R1+0xc70], R4 ;  /* 0x000c700401007387 */ /* 0x000fe20000100a00 */
[----:B------:R0:W-:Y:S02]  /*31f80*/  STL.64 [R1+0xc78], R6 ;  /* 0x000c780601007387 */ /* 0x0001e40000100a00 */
[----:B0-----:R-:W-:Y:S02]  /*31f90*/  IMAD.MOV.U32 R6, RZ, RZ, R25 ;  /* 0x000000ffff067224 */ /* 0x001fe400078e0019 */
[----:B------:R-:W-:-:S05]  /*31fa0*/  IMAD.MOV.U32 R7, RZ, RZ, R24 ;  /* 0x000000ffff077224 */ /* 0x000fca00078e0018 */
[----:B------:R-:W-:Y:S01]  /*31fb0*/  STL.64 [R1+0x21b0], R6 ;  /* 0x0021b00601007387 */ /* 0x000fe20000100a00 */
[----:B------:R0:W-:Y:S02]  /*31fc0*/  STL.64 [R1+0x2178], R26 ;  /* 0x0021781a01007387 */ /* 0x0001e40000100a00 */
[----:B------:R-:W3:Y:S02]  /*31fd0*/  LDL.LU R24, [R1+0x7d0] ;  /* 0x0007d00001187983 */ /* 0x000ee40000300800 */
[----:B------:R-:W3:Y:S01]  /*31fe0*/  LDL.LU R25, [R1+0x7d4] ;  /* 0x0007d40001197983 */ /* 0x000ee20000300800 */
[----:B0-----:R-:W2:Y:S01]  /*31ff0*/  LDL.LU R26, [R1+0x7d8] ;  /* 0x0007d800011a7983 */ /* 0x001ea20000300800 */
[----:B------:R-:W2:Y:S02]  /*32000*/  LDL.LU R27, [R1+0x7dc] ;  /* 0x0007dc00011b7983 */ /* 0x000ea40000300800 */
[----:B------:R-:W-:Y:S02]  /*32010*/  IMAD.MOV.U32 R6, RZ, RZ, R0 ;  /* 0x000000ffff067224 */ /* 0x000fe400078e0000 */
[----:B------:R-:W-:Y:S01]  /*32020*/  IMAD.MOV.U32 R7, RZ, RZ, R14 ;  /* 0x000000ffff077224 */ /* 0x000fe200078e000e */
[----:B------:R-:W4:Y:S01]  /*32030*/  LDL.LU R0, [R1+0x22e4] ;  /* 0x0022e40001007983 */ /* 0x000f220000300800 */
[----:B------:R-:W4:Y:S03]  /*32040*/  LDL.LU R14, [R1+0x22e0] ;  /* 0x0022e000010e7983 */ /* 0x000f260000300800 */
[----:B------:R0:W-:Y:S02]  /*32050*/  STL.64 [R1+0x21c8], R6 ;  /* 0x0021c80601007387 */ /* 0x0001e40000100a00 */
[----:B0-----:R-:W-:-:S02]  /*32060*/  IMAD.MOV.U32 R6, RZ, RZ, R15 ;  /* 0x000000ffff067224 */ /* 0x001fc400078e000f */
[----:B--2---:R-:W-:Y:S01]  /*32070*/  STL.64 [R1+0x2190], R26 ;  /* 0x0021901a01007387 */ /* 0x004fe20000100a00 */
[----:B---3--:R0:W-:Y:S03]  /*32080*/  STL.64 [R1+0x2188], R24 ;  /* 0x0021881801007387 */ /* 0x0081e60000100a00 */
[----:B0-----:R-:W2:Y:S01]  /*32090*/  LDL.LU R24, [R1+0x7e0] ;  /* 0x0007e00001187983 */ /* 0x001ea20000300800 */
[----:B------:R-:W2:Y:S02]  /*320a0*/  LDL.LU R25, [R1+0x7e4] ;  /* 0x0007e40001197983 */ /* 0x000ea40000300800 */
[----:B------:R-:W3:Y:S02]  /*320b0*/  LDL.LU R26, [R1+0x7e8] ;  /* 0x0007e800011a7983 */ /* 0x000ee40000300800 */
[----:B------:R-:W3:Y:S01]  /*320c0*/  LDL.LU R27, [R1+0x7ec] ;  /* 0x0007ec00011b7983 */ /* 0x000ee20000300800 */
[----:B------:R-:W2:Y:S01]  /*320d0*/  LDL.LU R15, [R1+0x22dc] ;  /* 0x0022dc00010f7983 */ /* 0x000ea20000300800 */
[----:B------:R-:W-:-:S02]  /*320e0*/  IMAD.MOV.U32 R7, RZ, RZ, R2 ;  /* 0x000000ffff077224 */ /* 0x000fc400078e0002 */
[----:B------:R-:W4:Y:S03]  /*320f0*/  LDL.LU R2, [R1+0x22d8] ;  /* 0x0022d80001027983 */ /* 0x000f260000300800 */
[----:B------:R0:W-:Y:S02]  /*32100*/  STL.64 [R1+0x21e0], R6 ;  /* 0x0021e00601007387 */ /* 0x0001e40000100a00 */
[----:B0-----:R-:W-:Y:S02]  /*32110*/  IMAD.MOV.U32 R6, RZ, RZ, R29 ;  /* 0x000000ffff067224 */ /* 0x001fe400078e001d */
[----:B------:R-:W-:Y:S01]  /*32120*/  IMAD.MOV.U32 R7, RZ, RZ, R28 ;  /* 0x000000ffff077224 */ /* 0x000fe200078e001c */
[----:B---3--:R4:W-:Y:S01]  /*32130*/  STL.64 [R1+0x21a8], R26 ;  /* 0x0021a81a01007387 */ /* 0x0089e20000100a00 */
[----:B--2---:R0:W-:Y:S02]  /*32140*/  STL.64 [R1+0x21a0], R24 ;  /* 0x0021a01801007387 */ /* 0x0041e40000100a00 */
[----:B----4-:R-:W-:Y:S01]  /*32150*/  IMAD.MOV.U32 R26, RZ, RZ, R14 ;  /* 0x000000ffff1a7224 */ /* 0x010fe200078e000e */
[----:B0-----:R-:W2:Y:S01]  /*32160*/  LDL.LU R24, [R1+0x7f0] ;  /* 0x0007f00001187983 */ /* 0x001ea20000300800 */
[----:B------:R-:W2:Y:S02]  /*32170*/  LDL.LU R25, [R1+0x7f4] ;  /* 0x0007f40001197983 */ /* 0x000ea40000300800 */
[----:B------:R-:W3:Y:S02]  /*32180*/  LDL.LU R14, [R1+0x22d4] ;  /* 0x0022d400010e7983 */ /* 0x000ee40000300800 */
[----:B------:R-:W-:-:S02]  /*32190*/  IMAD.MOV.U32 R27, RZ, RZ, R15 ;  /* 0x000000ffff1b7224 */ /* 0x000fc400078e000f */
[----:B------:R-:W4:Y:S01]  /*321a0*/  LDL.LU R15, [R1+0x22d0] ;  /* 0x0022d000010f7983 */ /* 0x000f220000300800 */
[----:B------:R0:W-:Y:S02]  /*321b0*/  STL.64 [R1+0x21f8], R6 ;  /* 0x0021f80601007387 */ /* 0x0001e40000100a00 */
[----:B0-----:R-:W-:Y:S02]  /*321c0*/  IMAD.MOV.U32 R6, RZ, RZ, R19 ;  /* 0x000000ffff067224 */ /* 0x001fe400078e0013 */
[----:B------:R-:W-:-:S05]  /*321d0*/  IMAD.MOV.U32 R7, RZ, RZ, R18 ;  /* 0x000000ffff077224 */ /* 0x000fca00078e0012 */
[----:B------:R0:W-:Y:S01]  /*321e0*/  STL.64 [R1+0x2210], R6 ;  /* 0x0022100601007387 */ /* 0x0001e20000100a00 */
[----:B------:R-:W2:Y:S02]  /*321f0*/  LDL.LU R4, [R1+0x4d0] ;  /* 0x0004d00001047983 */ /* 0x000ea40000300800 */
[----:B------:R-:W2:Y:S01]  /*32200*/  LDL.LU R5, [R1+0x4d4] ;  /* 0x0004d40001057983 */ /* 0x000ea20000300800 */
[----:B0-----:R-:W2:Y:S01]  /*32210*/  LDL.LU R6, [R1+0x4d8] ;  /* 0x0004d80001067983 */ /* 0x001ea20000300800 */
[----:B------:R-:W2:Y:S03]  /*32220*/  LDL.LU R7, [R1+0x4dc] ;  /* 0x0004dc0001077983 */ /* 0x000ea60000300800 */
[----:B--2---:R0:W-:Y:S01]  /*32230*/  STL.64 [R1+0x2220], R6 ;  /* 0x0022200601007387 */ /* 0x0041e20000100a00 */
[----:B------:R-:W-:Y:S02]  /*32240*/  STL.64 [R1+0x2218], R4 ;  /* 0x0022180401007387 */ /* 0x000fe40000100a00 */
        /* <DEDUP_REMOVED lines=13> */
[----:B------:R-:W-:-:S05]  /*32320*/  IMAD.MOV.U32 R7, RZ, RZ, R10 ;  /* 0x000000ffff077224 */ /* 0x000fca00078e000a */
[----:B------:R-:W-:Y:S04]  /*32330*/  STL.64 [R1+0x2268], R6 ;  /* 0x0022680601007387 */ /* 0x000fe80000100a00 */
[----:B--2---:R-:W-:Y:S01]  /*32340*/  STL.64 [R1+0x21d8], R26 ;  /* 0x0021d81a01007387 */ /* 0x004fe20000100a00 */
[----:B------:R0:W-:Y:S03]  /*32350*/  STL.64 [R1+0x21d0], R24 ;  /* 0x0021d01801007387 */ /* 0x0001e60000100a00 */
[----:B0-----:R-:W2:Y:S01]  /*32360*/  LDL.LU R24, [R1+0x810] ;  /* 0x0008100001187983 */ /* 0x001ea20000300800 */
[----:B------:R-:W2:Y:S02]  /*32370*/  LDL.LU R25, [R1+0x814] ;  /* 0x0008140001197983 */ /* 0x000ea40000300800 */
[----:B------:R-:W-:-:S02]  /*32380*/  IMAD.MOV.U32 R6, RZ, RZ, R9 ;  /* 0x000000ffff067224 */ /* 0x000fc400078e0009 */
[----:B------:R-:W-:Y:S02]  /*32390*/  IMAD.MOV.U32 R7, RZ, RZ, R8 ;  /* 0x000000ffff077224 */ /* 0x000fe400078e0008 */
[----:B----4-:R-:W-:Y:S02]  /*323a0*/  IMAD.MOV.U32 R26, RZ, RZ, R15 ;  /* 0x000000ffff1a7224 */ /* 0x010fe400078e000f */
[----:B---3--:R-:W-:Y:S01]  /*323b0*/  IMAD.MOV.U32 R27, RZ, RZ, R14 ;  /* 0x000000ffff1b7224 */ /* 0x008fe200078e000e */
[----:B------:R-:W3:Y:S01]  /*323c0*/  LDL.LU R15, [R1+0x22cc] ;  /* 0x0022cc00010f7983 */ /* 0x000ee20000300800 */
[----:B------:R-:W4:Y:S02]  /*323d0*/  LDL.LU R14, [R1+0x22c8] ;  /* 0x0022c800010e7983 */ /* 0x000f240000300800 */
[----:B------:R-:W-:Y:S01]  /*323e0*/  STL.64 [R1+0x2280], R6 ;  /* 0x0022800601007387 */ /* 0x000fe20000100a00 */
[----:B------:R-:W-:Y:S04]  /*323f0*/  STL.64 [R1+0x21f0], R26 ;  /* 0x0021f01a01007387 */ /* 0x000fe80000100a00 */
[----:B--2---:R0:W-:Y:S04]  /*32400*/  STL.64 [R1+0x21e8], R24 ;  /* 0x0021e81801007387 */ /* 0x0041e80000100a00 */
        /* <DEDUP_REMOVED lines=8> */
[----:B----4-:R-:W-:-:S02]  /*32490*/  IMAD.MOV.U32 R26, RZ, RZ, R14 ;  /* 0x000000ffff1a7224 */ /* 0x010fc400078e000e */
[----:B---3--:R-:W-:Y:S01]  /*324a0*/  IMAD.MOV.U32 R27, RZ, RZ, R15 ;  /* 0x000000ffff1b7224 */ /* 0x008fe200078e000f */
[----:B------:R-:W3:Y:S01]  /*324b0*/  LDL.LU R14, [R1+0x22c4] ;  /* 0x0022c400010e7983 */ /* 0x000ee20000300800 */
[----:B------:R-:W4:Y:S02]  /*324c0*/  LDL.LU R15, [R1+0x22c0] ;  /* 0x0022c000010f7983 */ /* 0x000f240000300800 */
        /* <DEDUP_REMOVED lines=8> */
[----:B------:R-:W-:Y:S01]  /*32550*/  STL.64 [R1+0x2230], R26 ;  /* 0x0022301a01007387 */ /* 0x000fe20000100a00 */
        /* <DEDUP_REMOVED lines=12> */
[----:B------:R-:W4:Y:S03]  /*32620*/  LDL.LU R14, [R1+0x22b8] ;  /* 0x0022b800010e7983 */ /* 0x000f260000300800 */
[----:B------:R-:W-:Y:S04]  /*32630*/  STL.64 [R1+0x2260], R26 ;  /* 0x0022601a01007387 */ /* 0x000fe80000100a00 */
[----:B--2---:R0:W-:Y:S04]  /*32640*/  STL.64 [R1+0x2258], R24 ;  /* 0x0022581801007387 */ /* 0x0041e80000100a00 */
[----:B0-----:R-:W2:Y:S01]  /*32650*/  LDL.LU R24, [R1+0x500] ;  /* 0x0005000001187983 */ /* 0x001ea20000300800 */
[----:B------:R-:W2:Y:S02]  /*32660*/  LDL.LU R25, [R1+0x504] ;  /* 0x0005040001197983 */ /* 0x000ea40000300800 */
[----:B------:R-:W2:Y:S02]  /*32670*/  LDL.LU R26, [R1+0x508] ;  /* 0x00050800011a7983 */ /* 0x000ea40000300800 */
[----:B------:R-:W2:Y:S02]  /*32680*/  LDL.LU R27, [R1+0x50c] ;  /* 0x00050c00011b7983 */ /* 0x000ea40000300800 */
[----:B--2---:R4:W-:Y:S01]  /*32690*/  STL.64 [R1+0x2278], R26 ;  /* 0x0022781a01007387 */ /* 0x0049e20000100a00 */
[----:B------:R0:W-:Y:S02]  /*326a0*/  STL.64 [R1+0x2270], R24 ;  /* 0x0022701801007387 */ /* 0x0001e40000100a00 */
[----:B----4-:R-:W-:Y:S01]  /*326b0*/  IMAD.MOV.U32 R26, RZ, RZ, R14 ;  /* 0x000000ffff1a7224 */ /* 0x010fe200078e000e */
[----:B0-----:R-:W2:Y:S01]  /*326c0*/  LDL.LU R24, [R1+0x510] ;  /* 0x0005100001187983 */ /* 0x001ea20000300800 */
[----:B------:R-:W2:Y:S02]  /*326d0*/  LDL.LU R25, [R1+0x514] ;  /* 0x0005140001197983 */ /* 0x000ea40000300800 */
[----:B------:R-:W4:Y:S02]  /*326e0*/  LDL.LU R14, [R1+0x22b4] ;  /* 0x0022b400010e7983 */ /* 0x000f240000300800 */
[----:B---3--:R-:W-:-:S02]  /*326f0*/  IMAD.MOV.U32 R27, RZ, RZ, R15 ;  /* 0x000000ffff1b7224 */ /* 0x008fc400078e000f */
[----:B------:R-:W4:Y:S03]  /*32700*/  LDL.LU R15, [R1+0x22b0] ;  /* 0x0022b000010f7983 */ /* 0x000f260000300800 */
[----:B------:R-:W-:Y:S01]  /*32710*/  STL.64 [R1+0x2290], R26 ;  /* 0x0022901a01007387 */ /* 0x000fe20000100a00 */
[C---:B----4-:R-:W-:Y:S01]  /*32720*/  HMMA.16816.F32.BF16 R8, R20.reuse, R14, R8 ;  /* 0x0000000e1408723c */ /* 0x050fe20000041808 */
[----:B--2---:R0:W-:Y:S04]  /*32730*/  STL.64 [R1+0x2288], R24 ;  /* 0x0022881801007387 */ /* 0x0041e80000100a00 */
        /* <DEDUP_REMOVED lines=8> */
[----:B------:R-:W-:Y:S02]  /*327c0*/  IMAD.MOV.U32 R6, RZ, RZ, R2 ;  /* 0x000000ffff067224 */ /* 0x000fe400078e0002 */
[----:B------:R-:W-:Y:S01]  /*327d0*/  IMAD.MOV.U32 R7, RZ, RZ, R0 ;  /* 0x000000ffff077224 */ /* 0x000fe200078e0000 */
[----:B---3--:R-:W-:Y:S01]  /*327e0*/  HMMA.16816.F32.BF16 R20, R20, R10, R16 ;  /* 0x0000000a1414723c */ /* 0x008fe20000041810 */
[----:B------:R-:W2:Y:S01]  /*327f0*/  LDL.LU.64 R18, [R1+0x22a0] ;  /* 0x0022a00001127983 */ /* 0x000ea20000300a00 */
[----:B------:R-:W2:Y:S11]  /*32800*/  LDL.LU.64 R16, [R1+0x2298] ;  /* 0x0022980001107983 */ /* 0x000eb60000300a00 */
[----:B------:R-:W-:Y:S10]  /*32810*/  @!UPT UIADD3 URZ, URZ, URZ, URZ ;  /* 0x0000003f3f3ff290 */ /* 0x000ff4000fffe03f */
[----:B------:R-:W-:Y:S01]  /*32820*/  STL.64 [R1+0x950], R20 ;  /* 0x0009501401007387 */ /* 0x000fe20000100a00 */
[----:B------:R0:W-:Y:S03]  /*32830*/  STL.64 [R1+0x958], R22 ;  /* 0x0009581601007387 */ /* 0x0001e60000100a00 */
[----:B0-----:R-:W3:Y:S01]  /*32840*/  LDL.64 R22, [R1+0x78] ;  /* 0x0000780001167983 */ /* 0x001ee20000100a00 */
        /* <DEDUP_REMOVED lines=34> */
[----:B0-----:R-:W4:Y:S01]  /*32a70*/  LDL.LU.64 R6, [R1+0x2220] ;  /* 0x0022200001067983 */ /* 0x001f220000300a00 */
[----:B------:R-:W4:Y:S02]  /*32a80*/  LDL.LU.64 R4, [R1+0x2218] ;  /* 0x0022180001047983 */ /* 0x000f240000300a00 */
[----:B---3--:R-:W-:Y:S01]  /*32a90*/  IMAD.MOV.U32 R2, RZ, RZ, R22 ;  /* 0x000000ffff027224 */ /* 0x008fe200078e0016 */
[C---:B----4-:R-:W-:Y:S11]  /*32aa0*/  HMMA.16816.F32.BF16 R4, R16.reuse, R22, R4 ;  /* 0x000000161004723c */ /* 0x050ff60000041804 */
[----:B------:R-:W-:Y:S11]  /*32ab0*/  @!UPT UIADD3 URZ, URZ, URZ, URZ ;  /* 0x0000003f3f3ff290 */ /* 0x000ff6000fffe03f */
[----:B------:R-:W-:Y:S01]  /*32ac0*/  @!UPT UIADD3 URZ, URZ, URZ, URZ ;  /* 0x0000003f3f3ff290 */ /* 0x000fe2000fffe03f */
[----:B------:R-:W-:Y:S01]  /*32ad0*/  STL.64 [R1+0xd50], R4 ;  /* 0x000d500401007387 */ /* 0x000fe20000100a00 */
[----:B------:R0:W-:Y:S03]  /*32ae0*/  STL.64 [R1+0xd58], R6 ;  /* 0x000d580601007387 */ /* 0x0001e60000100a00 */
[----:B0-----:R-:W2:Y:S01]  /*32af0*/  LDL.LU.64 R6, [R1+0x2210] ;  /* 0x0022100001067983 */ /* 0x001ea20000300a00 */
[----:B------:R-:W-:Y:S02]  /*32b00*/  IMAD.MOV.U32 R0, RZ, RZ, R23 ;  /* 0x000000ffff007224 */ /* 0x000fe400078e0017 */
        /* <DEDUP_REMOVED lines=59> */
[----:B------:R-:W-:Y:S01]  /*32ec0*/  STL.64 [R1+0xc00], R4 ;  /* 0x000c000401007387 */ /* 0x000fe20000100a00 */
[----:B------:R0:W-:Y:S03]  /*32ed0*/  STL.64 [R1+0xc08], R6 ;  /* 0x000c080601007387 */ /* 0x0001e60000100a00 */
[----:B0-----:R-:W2:Y:S01]  /*32ee0*/  LDL.LU.64 R6, [R1+0x2160] ;  /* 0x0021600001067983 */ /* 0x001ea20000300a00 */
[----:B------:R-:W2:Y:S02]  /*32ef0*/  LDL.LU.64 R4, [R1+0x2158] ;  /* 0x0021580001047983 */ /* 0x000ea40000300a00 */
[----:B------:R0:W-:Y:S02]  /*32f00*/  STL.64 [R1+0x2130], R26 ;  /* 0x0021301a01007387 */ /* 0x0001e40000100a00 */
[----:B0-----:R-:W3:Y:S01]  /*32f10*/  LDL.64 R26, [R1+0xc8] ;  /* 0x0000c800011a7983 */ /* 0x001ee20000100a00 */
[C---:B--2---:R-:W-:Y:S11]  /*32f20*/  HMMA.16816.F32.BF16 R4, R16.reuse, R14, R4 ;  /* 0x0000000e1004723c */ /* 0x044ff60000041804 */
[----:B------:R-:W-:Y:S11]  /*32f30*/  @!UPT UIADD3 URZ, URZ, URZ, URZ ;  /* 0x0000003f3f3ff290 */ /* 0x000ff6000fffe03f */
[----:B------:R-:W-:Y:S01]  /*32f40*/  @!UPT UIADD3 URZ, URZ, URZ, URZ ;  /* 0x0000003f3f3ff290 */ /* 0x000fe2000fffe03f */
[----:B------:R-:W-:Y:S01]  /*32f50*/  STL.64 [R1+0xbf0], R4 ;  /* 0x000bf00401007387 */ /* 0x000fe20000100a00 */
[----:B------:R0:W-:Y:S03]  /*32f60*/  STL.64 [R1+0xbf8], R6 ;  /* 0x000bf80601007387 */ /* 0x0001e60000100a00 */
[----:B0-----:R-:W3:Y:S01]  /*32f70*/  LDL.LU.64 R6, [R1+0x2150] ;  /* 0x0021500001067983 */ /* 0x001ee20000300a00 */
[----:B------:R-:W3:Y:S02]  /*32f80*/  LDL.LU.64 R4, [R1+0x2148] ;  /* 0x0021480001047983 */ /* 0x000ee40000300a00 */
[----:B------:R0:W-:Y:S02]  /*32f90*/  STL.64 [R1+0x20e8], R14 ;  /* 0x0020e80e01007387 */ /* 0x0001e40000100a00 */
[----:B------:R-:W2:Y:S01]  /*32fa0*/  LDL.LU R12, [R1+0x4c0] ;  /* 0x0004c000010c7983 */ /* 0x000ea20000300800 */
[----:B------:R-:W2:Y:S04]  /*32fb0*/  LDL.LU R13, [R1+0x4c4] ;  /* 0x0004c400010d7983 */ /* 0x000ea80000300800 */
[----:B0-----:R-:W2:Y:S01]  /*32fc0*/  LDL.LU R14, [R1+0x4c8] ;  /* 0x0004c800010e7983 */ /* 0x001ea20000300800 */
[----:B------:R-:W2:Y:S02]  /*32fd0*/  LDL.LU R15, [R1+0x4cc] ;  /* 0x0004cc00010f7983 */ /* 0x000ea40000300800 */
[----:B------:R-:W-:Y:S02]  /*32fe0*/  STL [R1+0x207c], R10 ;  /* 0x00207c0a01007387 */ /* 0x000fe40000100800 */
[----:B------:R3:W-:Y:S01]  /*32ff0*/  STL [R1+0x2078], R11 ;  /* 0x0020780b01007387 */ /* 0x0007e20000100800 */
[----:B--2---:R-:W-:Y:S08]  /*33000*/  HMMA.16816.F32.BF16 R12, R16, R10, R12 ;  /* 0x0000000a100c723c */ /* 0x004ff0000004180c */
[----:B---3--:R-:W-:Y:S07]  /*33010*/  HMMA.16816.F32.BF16 R8, R4, R26, R20 ;  /* 0x0000001a0408723c */ /* 0x008fee0000041814 */
[----:B------:R-:W-:-:S02]  /*33020*/  IMAD.MOV.U32 R21, RZ, RZ, R26 ;  /* 0x000000ffff157224 */ /* 0x000fc400078e001a */
[----:B------:R-:W-:-:S06]  /*33030*/  IMAD.MOV.U32 R20, RZ, RZ, R27 ;  /* 0x000000ffff147224 */ /* 0x000fcc00078e001b */
[----:B------:R-:W-:Y:S01]  /*33040*/  STL.64 [R1+0x940], R12 ;  /* 0x0009400c01007387 */ /* 0x000fe20000100a00 */
[----:B------:R-:W-:Y:S07]  /*33050*/  STL.64 [R1+0x948], R14 ;  /* 0x0009480e01007387 */ /* 0x000fee0000100a00 */
[----:B------:R0:W-:Y:S02]  /*33060*/  STL.64 [R1+0xf40], R8 ;  /* 0x000f400801007387 */ /* 0x0001e40000100a00 */
[----:B------:R1:W-:Y:S01]  /*33070*/  STL.64 [R1+0xf48], R10 ;  /* 0x000f480a01007387 */ /* 0x0003e20000100a00 */
[----:B0-----:R-:W2:Y:S01]  /*33080*/  LDL.LU R8, [R1+0x470] ;  /* 0x0004700001087983 */ /* 0x001ea20000300800 */
[----:B------:R-:W2:Y:S02]  /*33090*/  LDL.LU R9, [R1+0x474] ;  /* 0x0004740001097983 */ /* 0x000ea40000300800 */
[----:B-1----:R-:W3:Y:S02]  /*330a0*/  LDL.LU R10, [R1+0x478] ;  /* 0x00047800010a7983 */ /* 0x002ee40000300800 */
[----:B------:R-:W3:Y:S01]  /*330b0*/  LDL.LU R11, [R1+0x47c] ;  /* 0x00047c00010b7983 */ /* 0x000ee20000300800 */
[----:B------:R-:W4:Y:S01]  /*330c0*/  LDL.LU R24, [R1+0x490] ;  /* 0x0004900001187983 */ /* 0x000f220000300800 */
[----:B------:R-:W4:Y:S02]  /*330d0*/  LDL.LU R25, [R1+0x494] ;  /* 0x0004940001197983 */ /* 0x000f240000300800 */
[----:B------:R-:W2:Y:S02]  /*330e0*/  LDL.LU R26, [R1+0x498] ;  /* 0x00049800011a7983 */ /* 0x000ea40000300800 */
[----:B------:R-:W2:Y:S02]  /*330f0*/  LDL.LU R27, [R1+0x49c] ;  /* 0x00049c00011b7983 */ /* 0x000ea40000300800 */
[----:B--2---:R0:W-:Y:S01]  /*33100*/  STL.64 [R1+0x2140], R26 ;  /* 0x0021401a01007387 */ /* 0x0041e20000100a00 */
[----:B----4-:R-:W-:Y:S03]  /*33110*/  STL.64 [R1+0x2138], R24 ;  /* 0x0021381801007387 */ /* 0x010fe60000100a00 */
[----:B0-----:R-:W2:Y:S01]  /*33120*/  LDL.64 R26, [R1+0xb8] ;  /* 0x0000b800011a7983 */ /* 0x001ea20000100a00 */
[----:B---3--:R0:W-:Y:S02]  /*33130*/  STL.64 [R1+0x2118], R10 ;  /* 0x0021180a01007387 */ /* 0x0081e40000100a00 */
[----:B------:R-:W-:Y:S01]  /*33140*/  STL.64 [R1+0x2110], R8 ;  /* 0x0021100801007387 */ /* 0x000fe20000100a00 */
[----:B0-----:R-:W3:Y:S01]  /*33150*/  LDL.64 R10, [R1+0x98] ;  /* 0x00009800010a7983 */ /* 0x001ee20000100a00 */
[----:B------:R-:W-:-:S02]  /*33160*/  IMAD.MOV.U32 R18, RZ, RZ, R2 ;  /* 0x000000ffff127224 */ /* 0x000fc400078e0002 */
[----:B------:R-:W-:Y:S01]  /*33170*/  IMAD.MOV.U32 R19, RZ, RZ, R0 ;  /* 0x000000ffff137224 */ /* 0x000fe200078e0000 */
[----:B---3--:R0:W-:Y:S04]  /*33180*/  STL.64 [R1+0x2128], R10 ;  /* 0x0021280a01007387 */ /* 0x0081e80000100a00 */
[----:B0-----:R-:W3:Y:S01]  /*33190*/  LDL.64 R10, [R1+0xa8] ;  /* 0x0000a800010a7983 */ /* 0x001ee20000100a00 */
[----:B------:R0:W-:Y:S03]  /*331a0*/  STL.64 [R1+0x2108], R18 ;  /* 0x0021081201007387 */ /* 0x0001e60000100a00 */
[----:B0-----:R-:W4:Y:S04]  /*331b0*/  LDL.64 R18, [R1+0x88] ;  /* 0x0000880001127983 */ /* 0x001f280000100a00 */
[----:B----4-:R0:W-:Y:S01]  /*331c0*/  STL.64 [R1+0x2120], R18 ;  /* 0x0021201201007387 */ /* 0x0101e20000100a00 */
[----:B------:R-:W4:Y:S02]  /*331d0*/  LDL.LU R16, [R1+0x480] ;  /* 0x0004800001107983 */ /* 0x000f240000300800 */
[----:B------:R-:W4:Y:S01]  /*331e0*/  LDL.LU R17, [R1+0x484] ;  /* 0x0004840001117983 */ /* 0x000f220000300800 */
[----:B0-----:R-:W4:Y:S01]  /*331f0*/  LDL.LU R18, [R1+0x488] ;  /* 0x0004880001127983 */ /* 0x001f220000300800 */
[----:B------:R-:W4:Y:S02]  /*33200*/  LDL.LU R19, [R1+0x48c] ;  /* 0x00048c0001137983 */ /* 0x000f240000300800 */
[----:B------:R-:W2:Y:S02]  /*33210*/  LDL.64 R14, [R1+0x58] ;  /* 0x00005800010e7983 */ /* 0x000ea40000100a00 */
[----:B--2---:R0:W-:Y:S04]  /*33220*/  STL.64 [R1+0x20f8], R14 ;  /* 0x0020f80e01007387 */ /* 0x0041e80000100a00 */
[----:B0-----:R-:W2:Y:S04]  /*33230*/  LDL.64 R14, [R1+0x68] ;  /* 0x00006800010e7983 */ /* 0x001ea80000100a00 */
[----:B--2---:R0:W-:Y:S01]  /*33240*/  STL.64 [R1+0x2100], R14 ;  /* 0x0021000e01007387 */ /* 0x0041e20000100a00 */
[----:B------:R-:W2:Y:S02]  /*33250*/  LDL.LU R12, [R1+0x460] ;  /* 0x00046000010c7983 */ /* 0x000ea40000300800 */
[----:B------:R-:W2:Y:S01]  /*33260*/  LDL.LU R13, [R1+0x464] ;  /* 0x00046400010d7983 */ /* 0x000ea20000300800 */
[----:B0-----:R-:W2:Y:S01]  /*33270*/  LDL.LU R14, [R1+0x468] ;  /* 0x00046800010e7983 */ /* 0x001ea20000300800 */
[----:B------:R-:W2:Y:S02]  /*33280*/  LDL.LU R15, [R1+0x46c] ;  /* 0x00046c00010f7983 */ /* 0x000ea40000300800 */
[----:B------:R0:W-:Y:S02]  /*33290*/  STL [R1+0x2084], R20 ;  /* 0x0020841401007387 */ /* 0x0001e40000100800 */
[----:B------:R1:W-:Y:S01]  /*332a0*/  STL [R1+0x2080], R21 ;  /* 0x0020801501007387 */ /* 0x0003e20000100800 */
[----:B0-----:R-:W2:Y:S01]  /*332b0*/  LDL.LU R20, [R1+0x4a0] ;  /* 0x0004a00001147983 */ /* 0x001ea20000300800 */
[----:B-1----:R-:W2:Y:S02]  /*332c0*/  LDL.LU R21, [R1+0x4a4] ;  /* 0x0004a40001157983 */ /* 0x002ea40000300800 */
[----:B------:R-:W2:Y:S02]  /*332d0*/  LDL.LU R22, [R1+0x4a8] ;  /* 0x0004a80001167983 */ /* 0x000ea40000300800 */
[----:B------:R-:W2:Y:S02]  /*332e0*/  LDL.LU R23, [R1+0x4ac] ;  /* 0x0004ac0001177983 */ /* 0x000ea40000300800 */
[C---:B--2---:R-:W-:Y:S11]  /*332f0*/  HMMA.16816.F32.BF16 R20, R4.reuse, R26, R20 ;  /* 0x0000001a0414723c */ /* 0x044ff60000041814 */
[----:B------:R-:W-:Y:S11]  /*33300*/  @!UPT UIADD3 URZ, URZ, URZ, URZ ;  /* 0x0000003f3f3ff290 */ /* 0x000ff6000fffe03f */
[----:B------:R-:W-:Y:S01]  /*33310*/  @!UPT UIADD3 URZ, URZ, URZ, URZ ;  /* 0x0000003f3f3ff290 */ /* 0x000fe2000fffe03f */
[----:B------:R-:W-:Y:S01]  /*33320*/  STL.64 [R1+0xf30], R20 ;  /* 0x000f301401007387 */ /* 0x000fe20000100a00 */
[----:B------:R0:W-:Y:S02]  /*33330*/  STL.64 [R1+0xf38], R22 ;  /* 0x000f381601007387 */ /* 0x0001e40000100a00 */
[----:B0-----:R-:W-:Y:S02]  /*33340*/  IMAD.MOV.U32 R23, RZ, RZ, R26 ;  /* 0x000000ffff177224 */ /* 0x001fe400078e001a */
[----:B------:R-:W-:Y:S02]  /*33350*/  IMAD.MOV.U32 R22, RZ, RZ, R27 ;  /* 0x000000ffff167224 */ /* 0x000fe400078e001b */
[----:B------:R-:W3:Y:S01]  /*33360*/  LDL.LU.64 R26, [R1+0x2140] ;  /* 0x00214000011a7983 */ /* 0x000ee20000300a00 */
[----:B------:R-:W3:Y:S02]  /*33370*/  LDL.LU.64 R24, [R1+0x2138] ;  /* 0x0021380001187983 */ /* 0x000ee40000300a00 */
[----:B------:R0:W-:Y:S02]  /*33380*/  STL [R1+0x208c], R22 ;  /* 0x00208c1601007387 */ /* 0x0001e40000100800 */
[----:B------:R1:W-:Y:S01]  /*33390*/  STL [R1+0x2088], R23 ;  /* 0x0020881701007387 */ /* 0x0003e20000100800 */
[----:B------:R-:W2:Y:S01]  /*333a0*/  LDL.LU R20, [R1+0x7a0] ;  /* 0x0007a00001147983 */ /* 0x000ea20000300800 */
[----:B------:R-:W2:Y:S03]  /*333b0*/  LDL.LU R21, [R1+0x7a4] ;  /* 0x0007a40001157983 */ /* 0x000ea60000300800 */
[----:B0-----:R-:W2:Y:S01]  /*333c0*/  LDL.LU R22, [R1+0x7a8] ;  /* 0x0007a80001167983 */ /* 0x001ea20000300800 */
[----:B-1----:R-:W2:Y:S01]  /*333d0*/  LDL.LU R23, [R1+0x7ac] ;  /* 0x0007ac0001177983 */ /* 0x002ea20000300800 */
[C---:B---3--:R-:W-:Y:S11]  /*333e0*/  HMMA.16816.F32.BF16 R24, R4.reuse, R10, R24 ;  /* 0x0000000a0418723c */ /* 0x048ff60000041818 */
[----:B------:R-:W-:Y:S11]  /*333f0*/  @!UPT UIADD3 URZ, URZ, URZ, URZ ;  /* 0x0000003f3f3ff290 */ /* 0x000ff6000fffe03f */
[----:B------:R-:W-:Y:S01]  /*33400*/  @!UPT UIADD3 URZ, URZ, URZ, URZ ;  /* 0x0000003f3f3ff290 */ /* 0x000fe2000fffe03f */
[----:B------:R-:W-:Y:S01]  /*33410*/  STL.64 [R1+0xf20], R24 ;  /* 0x000f201801007387 */ /* 0x000fe20000100a00 */
[----:B------:R0:W-:Y:S03]  /*33420*/  STL.64 [R1+0xf28], R26 ;  /* 0x000f281a01007387 */ /* 0x0001e60000100a00 */
[----:B0-----:R-:W3:Y:S01]  /*33430*/  LDL.LU.64 R26, [R1+0x2130] ;  /* 0x00213000011a7983 */ /* 0x001ee20000300a00 */
[----:B------:R-:W-:Y:S02]  /*33440*/  IMAD.MOV.U32 R25, RZ, RZ, R10 ;  /* 0x000000ffff197224 */ /* 0x000fe400078e000a */
[----:B------:R-:W-:Y:S02]  /*33450*/  IMAD.MOV.U32 R24, RZ, RZ, R11 ;  /* 0x000000ffff187224 */ /* 0x000fe400078e000b */
[----:B------:R-:W4:Y:S04]  /*33460*/  LDL.LU.64 R10, [R1+0x2128] ;  /* 0x00212800010a7983 */ /* 0x000f280000300a00 */
[----:B---3--:R0:W-:Y:S01]  /*33470*/  STL.64 [R1+0x20a8], R26 ;  /* 0x0020a81a01007387 */ /* 0x0081e20000100a00 */
[----:B------:R1:W-:Y:S03]  /*33480*/  STL.64 [R1+0x20a0], R24 ;  /* 0x0020a01801007387 */ /* 0x0003e60000100a00 */
[----:B0-----:R-:W3:Y:S01]  /*33490*/  LDL.64 R26, [R1+0x38] ;  /* 0x00003800011a7983 */ /* 0x001ee20000100a00 */
[----:B----4-:R-:W-:Y:S01]  /*334a0*/  HMMA.16816.F32.BF16 R16, R4, R10, R16 ;  /* 0x0000000a0410723c */ /* 0x010fe20000041810 */
[----:B------:R-:W-:-:S02]  /*334b0*/  IMAD.MOV.U32 R29, RZ, RZ, R10 ;  /* 0x000000ffff1d7224 */ /* 0x000fc400078e000a */
[----:B------:R-:W-:Y:S01]  /*334c0*/  IMAD.MOV.U32 R28, RZ, RZ, R11 ;  /* 0x000000ffff1c7224 */ /* 0x000fe200078e000b */
[----:B---3--:R0:W-:Y:S01]  /*334d0*/  STL.64 [R1+0x20f0], R26 ;  /* 0x0020f01a01007387 */ /* 0x0081e20000100a00 */
[----:B-1----:R-:W3:Y:S02]  /*334e0*/  LDL.LU R24, [R1+0x790] ;  /* 0x0007900001187983 */ /* 0x002ee40000300800 */
[----:B------:R-:W3:Y:S01]  /*334f0*/  LDL.LU R25, [R1+0x794] ;  /* 0x0007940001197983 */ /* 0x000ee20000300800 */
[----:B0-----:R-:W3:Y:S01]  /*33500*/  LDL.LU R26, [R1+0x798] ;  /* 0x00079800011a7983 */ /* 0x001ee20000300800 */
[----:B------:R-:W3:Y:S11]  /*33510*/  LDL.LU R27, [R1+0x79c] ;  /* 0x00079c00011b7983 */ /* 0x000ef60000300800 */
[----:B------:R-:W-:Y:S03]  /*33520*/  @!UPT UIADD3 URZ, URZ, URZ, URZ ;  /* 0x0000003f3f3ff290 */ /* 0x000fe6000fffe03f */
[----:B------:R-:W-:Y:S02]  /*33530*/  STL.64 [R1+0xf10], R16 ;  /* 0x000f101001007387 */ /* 0x000fe40000100a00 */
[----:B------:R0:W-:Y:S02]  /*33540*/  STL.64 [R1+0xf18], R18 ;  /* 0x000f181201007387 */ /* 0x0001e40000100a00 */
[----:B0-----:R-:W4:Y:S01]  /*33550*/  LDL.LU.64 R18, [R1+0x2120] ;  /* 0x0021200001127983 */ /* 0x001f220000300a00 */
[----:B------:R-:W4:Y:S02]  /*33560*/  LDL.LU.64 R10, [R1+0x2118] ;  /* 0x00211800010a7983 */ /* 0x000f240000300a00 */
        /* <DEDUP_REMOVED lines=8> */
[----:B------:R-:W4:Y:S03]  /*335f0*/  LDL.LU.64 R18, [R1+0x2108] ;  /* 0x0021080001127983 */ /* 0x000f260000300a00 */
[----:B------:R0:W-:Y:S02]  /*33600*/  STL.64 [R1+0x20b0], R10 ;  /* 0x0020b00a01007387 */ /* 0x0001e40000100a00 */
[----:B------:R-:W2:Y:S02]  /*33610*/  LDL.LU R8, [R1+0x770] ;  /* 0x0007700001087983 */ /* 0x000ea40000300800 */
[----:B------:R-:W2:Y:S01]  /*33620*/  LDL.LU R9, [R1+0x774] ;  /* 0x0007740001097983 */ /* 0x000ea20000300800 */
[----:B0-----:R-:W2:Y:S01]  /*33630*/  LDL.LU R10, [R1+0x778] ;  /* 0x00077800010a7983 */ /* 0x001ea20000300800 */
[----:B------:R-:W2:Y:S01]  /*33640*/  LDL.LU R11, [R1+0x77c] ;  /* 0x00077c00010b7983 */ /* 0x000ea20000300800 */
[C---:B----4-:R-:W-:Y:S02]  /*33650*/  HMMA.16816.F32.BF16 R16, R4.reuse, R18, R12 ;  /* 0x000000120410723c */ /* 0x050fe4000004180c */
[----:B------:R-:W2:Y:S11]  /*33660*/  LDL.LU.64 R14, [R1+0x2100] ;  /* 0x00210000010e7983 */ /* 0x000eb60000300a00 */
[----:B------:R-:W-:Y:S10]  /*33670*/  @!UPT UIADD3 URZ, URZ, URZ, URZ ;  /* 0x0000003f3f3ff290 */ /* 0x000ff4000fffe03f */
[----:B------:R-:W-:Y:S01]  /*33680*/  STL.64 [R1+0xd00], R16 ;  /* 0x000d001001007387 */ /* 0x000fe20000100a00 */
[----:B------:R-:W-:Y:S02]  /*33690*/  STL.64 [R1+0xd08], R18 ;  /* 0x000d081201007387 */ /* 0x000fe40000100a00 */
[----:B------:R-:W0:Y:S02]  /*336a0*/  LDSM.16.MT88.4 R16, [R3+0xc200] ;  /* 0x00c200000310783b */ /* 0x000e240000004200 */
[----:B0-----:R0:W-:Y:S02]  /*336b0*/  STL.64 [R1+0x1f30], R18 ;  /* 0x001f301201007387 */ /* 0x0011e40000100a00 */
[----:B------:R-:W-:Y:S02]  /*336c0*/  STL.64 [R1+0x1f28], R16 ;  /* 0x001f281001007387 */ /* 0x000fe40000100a00 */
[----:B0-----:R-:W4:Y:S01]  /*336d0*/  LDL.64 R18, [R1+0x48] ;  /* 0x0000480001127983 */ /* 0x001f220000100a00 */
        /* <DEDUP_REMOVED lines=15> */
[----:B------:R-:W3:Y:S02]  /*337d0*/  LDL.LU.64 R14, [R1+0x20e8] ;  /* 0x0020e800010e7983 */ /* 0x000ee40000300a00 */
[----:B------:R-:W-:Y:S02]  /*337e0*/  STL.64 [R1+0x2098], R22 ;  /* 0x0020981601007387 */ /* 0x000fe40000100a00 */
[----:B------:R0:W-:Y:S02]  /*337f0*/  STL.64 [R1+0x2090], R20 ;  /* 0x0020901401007387 */ /* 0x0001e40000100a00 */
[----:B0-----:R-:W3:Y:S01]  /*33800*/  LDL.LU R20, [R1+0x780] ;  /* 0x0007800001147983 */ /* 0x001ee20000300800 */
[----:B------:R-:W3:Y:S02]  /*33810*/  LDL.LU R21, [R1+0x784] ;  /* 0x0007840001157983 */ /* 0x000ee40000300800 */
[----:B------:R-:W3:Y:S02]  /*33820*/  LDL.LU R22, [R1+0x788] ;  /* 0x0007880001167983 */ /* 0x000ee40000300800 */
[----:B------:R-:W3:Y:S02]  /*33830*/  LDL.LU R23, [R1+0x78c] ;  /* 0x00078c0001177983 */ /* 0x000ee40000300800 */
[----:B----4-:R-:W-:-:S02]  /*33840*/  IMAD.MOV.U32 R13, RZ, RZ, R18 ;  /* 0x000000ffff0d7224 */ /* 0x010fc400078e0012 */
[----:B------:R-:W-:Y:S01]  /*33850*/  IMAD.MOV.U32 R12, RZ, RZ, R19 ;  /* 0x000000ffff0c7224 */ /* 0x000fe200078e0013 */
[C---:B--2---:R-:W-:Y:S08]  /*33860*/  HMMA.16816.F32.BF16 R8, R4.reuse, R26, R8 ;  /* 0x0000001a0408723c */ /* 0x044ff00000041808 */
[----:B---3--:R-:W-:Y:S11]  /*33870*/  HMMA.16816.F32.BF16 R20, R4, R18, R20 ;  /* 0x000000120414723c */ /* 0x008ff60000041814 */
[----:B------:R-:W-:Y:S11]  /*33880*/  @!UPT UIADD3 URZ, URZ, URZ, URZ ;  /* 0x0000003f3f3ff290 */ /* 0x000ff6000fffe03f */
[----:B------:R-:W-:Y:S01]  /*33890*/  @!UPT UIADD3 URZ, URZ, URZ, URZ ;  /* 0x0000003f3f3ff290 */ /* 0x000fe2000fffe03f */
[----:B------:R-:W-:Y:S01]  /*338a0*/  STL.64 [R1+0xbe0], R20 ;  /* 0x000be01401007387 */ /* 0x000fe20000100a00 */
[----:B------:R-:W-:Y:S02]  /*338b0*/  STL.64 [R1+0xbe8], R22 ;  /* 0x000be81601007387 */ /* 0x000fe40000100a00 */
[----:B------:R-:W-:Y:S02]  /*338c0*/  STL.64 [R1+0x20c0], R14 ;  /* 0x0020c00e01007387 */ /* 0x000fe40000100a00 */
[----:B------:R-:W-:Y:S01]  /*338d0*/  STL.64 [R1+0x20b8], R12 ;  /* 0x0020b80c01007387 */ /* 0x000fe20000100a00 */
[----:B------:R0:W-:Y:S01]  /*338e0*/  STL.64 [R1+0xbd0], R8 ;  /* 0x000bd00801007387 */ /* 0x0001e20000100a00 */
[----:B------:R1:W-:Y:S02]  /*338f0*/  STL.64 [R1+0xbd8], R10 ;  /* 0x000bd80a01007387 */ /* 0x0003e40000100a00 */
[----:B------:R-:W2:Y:S02]  /*33900*/  LDL.LU R16, [R1+0x370] ;  /* 0x0003700001107983 */ /* 0x000ea40000300800 */
[----:B------:R-:W2:Y:S01]  /*33910*/  LDL.LU R17, [R1+0x374] ;  /* 0x0003740001117983 */ /* 0x000ea20000300800 */
[----:B------:R-:W3:Y:S01]  /*33920*/  LDL.LU R18, [R1+0x378] ;  /* 0x0003780001127983 */ /* 0x000ee20000300800 */
[----:B------:R-:W3:Y:S03]  /*33930*/  LDL.LU R19, [R1+0x37c] ;  /* 0x00037c0001137983 */ /* 0x000ee60000300800 */
        /* <DEDUP_REMOVED lines=18> */
[----:B------:R-:W4:Y:S04]  /*33a60*/  LDL.64 R14, [R1+0x18] ;  /* 0x00001800010e7983 */ /* 0x000f280000100a00 */
[----:B------:R-:W2:Y:S01]  /*33a70*/  LDL.64 R26, [R1+0x8] ;  /* 0x00000800011a7983 */ /* 0x000ea20000100a00 */
[----:B------:R-:W2:Y:S02]  /*33a80*/  LDL.LU R20, [R1+0x730] ;  /* 0x0007300001147983 */ /* 0x000ea40000300800 */
[----:B------:R-:W2:Y:S02]  /*33a90*/  LDL.LU R21, [R1+0x734] ;  /* 0x0007340001157983 */ /* 0x000ea40000300800 */
[----:B------:R-:W2:Y:S01]  /*33aa0*/  LDL.LU R22, [R1+0x738] ;  /* 0x0007380001167983 */ /* 0x000ea20000300800 */
[----:B------:R-:W2:Y:S01]  /*33ab0*/  LDL.LU R23, [R1+0x73c] ;  /* 0x00073c0001177983 */ /* 0x000ea20000300800 */
[----:B---3--:R0:W-:Y:S02]  /*33ac0*/  STL.64 [R1+0x1f48], R18 ;  /* 0x001f481201007387 */ /* 0x0081e40000100a00 */
[----:B------:R-:W-:Y:S01]  /*33ad0*/  STL.64 [R1+0x1f40], R16 ;  /* 0x001f401001007387 */ /* 0x000fe20000100a00 */
[----:B0-----:R-:W2:Y:S02]  /*33ae0*/  LDL.64 R18, [R1+0x28] ;  /* 0x0000280001127983 */ /* 0x001ea40000100a00 */
[----:B--2---:R-:W-:Y:S01]  /*33af0*/  HMMA.16816.F32.BF16 R8, R4, R18, R8 ;  /* 0x000000120408723c */ /* 0x004fe20000041808 */
[----:B------:R-:W-:-:S02]  /*33b00*/  IMAD.MOV.U32 R13, RZ, RZ, R18 ;  /* 0x000000ffff0d7224 */ /* 0x000fc400078e0012 */
[----:B------:R-:W-:Y:S11]  /*33b10*/  IMAD.MOV.U32 R12, RZ, RZ, R19 ;  /* 0x000000ffff0c7224 */ /* 0x000ff600078e0013 */
[----:B------:R-:W-:Y:S09]  /*33b20*/  @!UPT UIADD3 URZ, URZ, URZ, URZ ;  /* 0x0000003f3f3ff290 */ /* 0x000ff2000fffe03f */
[----:B------:R-:W-:Y:S01]  /*33b30*/  STL.64 [R1+0xbc0], R8 ;  /* 0x000bc00801007387 */ /* 0x000fe20000100a00 */
[----:B------:R0:W-:Y:S03]  /*33b40*/  STL.64 [R1+0xbc8], R10 ;  /* 0x000bc80a01007387 */ /* 0x0001e60000100a00 */
[----:B0-----:R-:W4:Y:S01]  /*33b50*/  LDL.LU.64 R10, [R1+0x20e0] ;  /* 0x0020e000010a7983 */ /* 0x001f220000300a00 */
[----:B------:R-:W4:Y:S02]  /*33b60*/  LDL.LU.64 R8, [R1+0x20d8] ;  /* 0x0020d80001087983 */ /* 0x000f240000300a00 */
[----:B------:R-:W2:Y:S02]  /*33b70*/  LDL.LU R16, [R1+0x380] ;  /* 0x0003800001107983 */ /* 0x000ea40000300800 */
[----:B------:R-:W2:Y:S01]  /*33b80*/  LDL.LU R17, [R1+0x384] ;  /* 0x0003840001117983 */ /* 0x000ea20000300800 */
[----:B------:R-:W3:Y:S01]  /*33b90*/  LDL.LU R18, [R1+0x388] ;  /* 0x0003880001127983 */ /* 0x000ee20000300800 */
[----:B------:R-:W3:Y:S03]  /*33ba0*/  LDL.LU R19, [R1+0x38c] ;  /* 0x00038c0001137983 */ /* 0x000ee60000300800 */
[----:B---3--:R-:W-:Y:S01]  /*33bb0*/  STL.64 [R1+0x1f58], R18 ;  /* 0x001f581201007387 */ /* 0x008fe20000100a00 */
[----:B--2---:R0:W-:Y:S03]  /*33bc0*/  STL.64 [R1+0x1f50], R16 ;  /* 0x001f501001007387 */ /* 0x0041e60000100a00 */
[----:B0-----:R-:W2:Y:S01]  /*33bd0*/  LDL.LU R16, [R1+0x390] ;  /* 0x0003900001107983 */ /* 0x001ea20000300800 */
[----:B------:R-:W2:Y:S02]  /*33be0*/  LDL.LU R17, [R1+0x394] ;  /* 0x0003940001117983 */ /* 0x000ea40000300800 */
[----:B------:R-:W3:Y:S02]  /*33bf0*/  LDL.LU R18, [R1+0x398] ;  /* 0x0003980001127983 */ /* 0x000ee40000300800 */
[----:B------:R-:W3:Y:S01]  /*33c00*/  LDL.LU R19, [R1+0x39c] ;  /* 0x00039c0001137983 */ /* 0x000ee20000300800 */
[----:B----4-:R-:W-:Y:S01]  /*33c10*/  HMMA.16816.F32.BF16 R8, R4, R14, R8 ;  /* 0x0000000e0408723c */ /* 0x010fe20000041808 */
[----:B---3--:R0:W-:Y:S01]  /*33c20*/  STL.64 [R1+0x1f68], R18 ;  /* 0x001f681201007387 */ /* 0x0081e20000100a00 */
[----:B--2---:R-:W-:Y:S02]  /*33c30*/  STL.64 [R1+0x1f60], R16 ;  /* 0x001f601001007387 */ /* 0x004fe40000100a00 */
[----:B0-----:R-:W-:-:S02]  /*33c40*/  IMAD.MOV.U32 R18, RZ, RZ, R13 ;  /* 0x000000ffff127224 */ /* 0x001fc400078e000d */
[----:B------:R-:W-:-:S05]  /*33c50*/  IMAD.MOV.U32 R19, RZ, RZ, R12 ;  /* 0x000000ffff137224 */ /* 0x000fca00078e000c */
[----:B------:R0:W-:Y:S02]  /*33c60*/  STL.64 [R1+0x1f78], R18 ;  /* 0x001f781201007387 */ /* 0x0001e40000100a00 */
[----:B0-----:R-:W-:Y:S02]  /*33c70*/  IMAD.MOV.U32 R18, RZ, RZ, R2 ;  /* 0x000000ffff127224 */ /* 0x001fe400078e0002 */
[----:B------:R-:W-:-:S05]  /*33c80*/  IMAD.MOV.U32 R19, RZ, RZ, R0 ;  /* 0x000000ffff137224 */ /* 0x000fca00078e0000 */
[----:B------:R0:W-:Y:S01]  /*33c90*/  STL.64 [R1+0x1f90], R18 ;  /* 0x001f901201007387 */ /* 0x0001e20000100a00 */
[----:B------:R-:W2:Y:S02]  /*33ca0*/  LDL.LU R16, [R1+0x720] ;  /* 0x0007200001107983 */ /* 0x000ea40000300800 */
[----:B------:R-:W2:Y:S01]  /*33cb0*/  LDL.LU R17, [R1+0x724] ;  /* 0x0007240001117983 */ /* 0x000ea20000300800 */
[----:B0-----:R-:W2:Y:S01]  /*33cc0*/  LDL.LU R18, [R1+0x728] ;  /* 0x0007280001127983 */ /* 0x001ea20000300800 */
[----:B------:R-:W2:Y:S02]  /*33cd0*/  LDL.LU R19, [R1+0x72c] ;  /* 0x00072c0001137983 */ /* 0x000ea40000300800 */
[----:B------:R-:W-:Y:S02]  /*33ce0*/  STL.64 [R1+0xbb0], R8 ;  /* 0x000bb00801007387 */ /* 0x000fe40000100a00 */
[----:B------:R0:W-:Y:S02]  /*33cf0*/  STL.64 [R1+0xbb8], R10 ;  /* 0x000bb80a01007387 */ /* 0x0001e40000100a00 */
[----:B0-----:R-:W3:Y:S01]  /*33d00*/  LDL.LU.64 R10, [R1+0x20d0] ;  /* 0x0020d000010a7983 */ /* 0x001ee20000300a00 */
[----:B------:R-:W3:Y:S02]  /*33d10*/  LDL.LU.64 R8, [R1+0x20c8] ;  /* 0x0020c80001087983 */ /* 0x000ee40000300a00 */
[----:B------:R-:W-:-:S02]  /*33d20*/  IMAD.MOV.U32 R2, RZ, RZ, R14 ;  /* 0x000000ffff027224 */ /* 0x000fc400078e000e */
[----:B------:R-:W-:Y:S02]  /*33d30*/  IMAD.MOV.U32 R0, RZ, RZ, R15 ;  /* 0x000000ffff007224 */ /* 0x000fe400078e000f */
[----:B------:R-:W2:Y:S01]  /*33d40*/  LDL.LU.64 R14, [R1+0x20c0] ;  /* 0x0020c000010e7983 */ /* 0x000ea20000300a00 */
[----:B------:R-:W4:Y:S01]  /*33d50*/  LDL.LU.64 R12, [R1+0x20b8] ;  /* 0x0020b800010c7983 */ /* 0x000f220000300a00 */
        /* <DEDUP_REMOVED lines=8> */
[----:B------:R-:W3:Y:S01]  /*33de0*/  LDL.LU.64 R26, [R1+0x20a8] ;  /* 0x0020a800011a7983 */ /* 0x000ee20000300a00 */
[C---:B--2---:R-:W-:Y:S01]  /*33df0*/  HMMA.16816.F32.BF16 R16, R4.reuse, R14, R16 ;  /* 0x0000000e0410723c */ /* 0x044fe20000041810 */
[----:B------:R-:W2:Y:S07]  /*33e00*/  LDL.LU.64 R24, [R1+0x20a0] ;  /* 0x0020a00001187983 */ /* 0x000eae0000300a00 */
[----:B---3--:R-:W-:Y:S11]  /*33e10*/  HMMA.16816.F32.BF16 R20, R4, R26, R20 ;  /* 0x0000001a0414723c */ /* 0x008ff60000041814 */
[----:B------:R-:W-:Y:S11]  /*33e20*/  @!UPT UIADD3 URZ, URZ, URZ, URZ ;  /* 0x0000003f3f3ff290 */ /* 0x000ff6000fffe03f */
[----:B------:R-:W-:Y:S01]  /*33e30*/  @!UPT UIADD3 URZ, URZ, URZ, URZ ;  /* 0x0000003f3f3ff290 */ /* 0x000fe2000fffe03f */
[----:B------:R-:W-:Y:S01]  /*33e40*/  STL.64 [R1+0xb90], R20 ;  /* 0x000b901401007387 */ /* 0x000fe20000100a00 */
[----:B------:R0:W-:Y:S03]  /*33e50*/  STL.64 [R1+0xb98], R22 ;  /* 0x000b981601007387 */ /* 0x0001e60000100a00 */
[----:B0-----:R-:W3:Y:S01]  /*33e60*/  LDL.LU.64 R22, [R1+0x2098] ;  /* 0x0020980001167983 */ /* 0x001ee20000300a00 */
[----:B------:R-:W2:Y:S02]  /*33e70*/  LDL.LU.64 R20, [R1+0x2090] ;  /* 0x0020900001147983 */ /* 0x000ea40000300a00 */
[----:B------:R-:W-:Y:S02]  /*33e80*/  STL.64 [R1+0x1ff0], R26 ;  /* 0x001ff01a01007387 */ /* 0x000fe40000100a00 */
[----:B------:R-:W-:Y:S01]  /*33e90*/  STL.64 [R1+0xb80], R16 ;  /* 0x000b801001007387 */ /* 0x000fe20000100a00 */
[----:B------:R4:W-:Y:S02]  /*33ea0*/  STL.64 [R1+0xb88], R18 ;  /* 0x000b881201007387 */ /* 0x0009e40000100a00 */
[----:B----4-:R-:W-:-:S02]  /*33eb0*/  IMAD.MOV.U32 R18, RZ, RZ, R13 ;  /* 0x000000ffff127224 */ /* 0x010fc400078e000d */
[----:B------:R-:W-:-:S05]  /*33ec0*/  IMAD.MOV.U32 R19, RZ, RZ, R12 ;  /* 0x000000ffff137224 */ /* 0x000fca00078e000c */
[----:B------:R-:W-:Y:S01]  /*33ed0*/  STL.64 [R1+0x1fa8], R18 ;  /* 0x001fa81201007387 */ /* 0x000fe20000100a00 */
[----:B------:R0:W-:Y:S02]  /*33ee0*/  STL.64 [R1+0x1f70], R14 ;  /* 0x001f700e01007387 */ /* 0x0001e40000100a00 */
[----:B------:R-:W4:Y:S02]  /*33ef0*/  LDL.LU R12, [R1+0x3a0] ;  /* 0x0003a000010c7983 */ /* 0x000f240000300800 */
[----:B------:R-:W4:Y:S01]  /*33f00*/  LDL.LU R13, [R1+0x3a4] ;  /* 0x0003a400010d7983 */ /* 0x000f220000300800 */
[----:B0-----:R-:W4:Y:S01]  /*33f10*/  LDL.LU R14, [R1+0x3a8] ;  /* 0x0003a800010e7983 */ /* 0x001f220000300800 */
[----:B------:R-:W4:Y:S02]  /*33f20*/  LDL.LU R15, [R1+0x3ac] ;  /* 0x0003ac00010f7983 */ /* 0x000f240000300800 */
[----:B---3--:R-:W-:Y:S02]  /*33f30*/  IMAD.MOV.U32 R18, RZ, RZ, R22 ;  /* 0x000000ffff127224 */ /* 0x008fe400078e0016 */
[----:B------:R-:W-:Y:S01]  /*33f40*/  IMAD.MOV.U32 R19, RZ, RZ, R23 ;  /* 0x000000ffff137224 */ /* 0x000fe200078e0017 */
[----:B------:R-:W3:Y:S01]  /*33f50*/  LDL.LU R22, [R1+0x208c] ;  /* 0x00208c0001167983 */ /* 0x000ee20000300800 */
[----:B------:R-:W3:Y:S03]  /*33f60*/  LDL.LU R23, [R1+0x2088] ;  /* 0x0020880001177983 */ /* 0x000ee60000300800 */
[----:B------:R2:W-:Y:S02]  /*33f70*/  STL.64 [R1+0x1fc0], R18 ;  /* 0x001fc01201007387 */ /* 0x0005e40000100a00 */
[----:B--2---:R-:W-:-:S02]  /*33f80*/  IMAD.MOV.U32 R18, RZ, RZ, R20 ;  /* 0x000000ffff127224 */ /* 0x004fc400078e0014 */
[----:B------:R-:W-:Y:S01]  /*33f90*/  IMAD.MOV.U32 R19, RZ, RZ, R21 ;  /* 0x000000ffff137224 */ /* 0x000fe200078e0015 */
[----:B----4-:R-:W-:Y:S01]  /*33fa0*/  STL.64 [R1+0x1f88], R14 ;  /* 0x001f880e01007387 */ /* 0x010fe20000100a00 */
[----:B------:R0:W-:Y:S03]  /*33fb0*/  STL.64 [R1+0x1f80], R12 ;  /* 0x001f800c01007387 */ /* 0x0001e60000100a00 */
[----:B0-----:R-:W2:Y:S01]  /*33fc0*/  LDL.LU R12, [R1+0x3b0] ;  /* 0x0003b000010c7983 */ /* 0x001ea20000300800 */
[----:B------:R-:W2:Y:S02]  /*33fd0*/  LDL.LU R13, [R1+0x3b4] ;  /* 0x0003b400010d7983 */ /* 0x000ea40000300800 */
[----:B------:R-:W4:Y:S02]  /*33fe0*/  LDL.LU R14, [R1+0x3b8] ;  /* 0x0003b800010e7983 */ /* 0x000f240000300800 */
[----:B------:R-:W4:Y:S01]  /*33ff0*/  LDL.LU R15, [R1+0x3bc] ;  /* 0x0003bc00010f7983 */ /* 0x000f220000300800 */
[----:B------:R-:W2:Y:S01]  /*34000*/  LDL.LU R20, [R1+0x2084] ;  /* 0x0020840001147983 */ /* 0x000ea20000300800 */
[----:B------:R-:W2:Y:S02]  /*34010*/  LDL.LU R21, [R1+0x2080] ;  /* 0x0020800001157983 */ /* 0x000ea40000300800 */
[----:B------:R0:W-:Y:S02]  /*34020*/  STL.64 [R1+0x1fd8], R18 ;  /* 0x001fd81201007387 */ /* 0x0001e40000100a00 */
[----:B------:R-:W2:Y:S01]  /*34030*/  LDL.LU R16, [R1+0x3f0] ;  /* 0x0003f00001107983 */ /* 0x000ea20000300800 */
[----:B------:R-:W2:Y:S04]  /*34040*/  LDL.LU R17, [R1+0x3f4] ;  /* 0x0003f40001117983 */ /* 0x000ea80000300800 */
[----:B0-----:R-:W2:Y:S01]  /*34050*/  LDL.LU R18, [R1+0x3f8] ;  /* 0x0003f80001127983 */ /* 0x001ea20000300800 */
[----:B------:R-:W2:Y:S02]  /*34060*/  LDL.LU R19, [R1+0x3fc] ;  /* 0x0003fc0001137983 */ /* 0x000ea40000300800 */
[----:B------:R-:W-:-:S02]  /*34070*/  IMAD.MOV.U32 R26, RZ, RZ, R10 ;  /* 0x000000ffff1a7224 */ /* 0x000fc400078e000a */
        /* <DEDUP_REMOVED lines=13> */
[----:B------:R-:W-:Y:S03]  /*34150*/  STL.64 [R1+0x2010], R16 ;  /* 0x0020101001007387 */ /* 0x000fe60000100a00 */
[----:B------:R0:W-:Y:S02]  /*34160*/  STL.64 [R1+0x2020], R26 ;  /* 0x0020201a01007387 */ /* 0x0001e40000100a00 */
[----:B0-----:R-:W-:Y:S02]  /*34170*/  IMAD.MOV.U32 R26, RZ, RZ, R25 ;  /* 0x000000ffff1a7224 */ /* 0x001fe400078e0019 */
[----:B------:R-:W-:-:S05]  /*34180*/  IMAD.MOV.U32 R27, RZ, RZ, R24 ;  /* 0x000000ffff1b7224 */ /* 0x000fca00078e0018 */
[----:B------:R3:W-:Y:S01]  /*34190*/  STL.64 [R1+0x2038], R26 ;  /* 0x0020381a01007387 */ /* 0x0007e20000100a00 */
[----:B------:R-:W2:Y:S02]  /*341a0*/  LDL.LU R16, [R1+0x410] ;  /* 0x0004100001107983 */ /* 0x000ea40000300800 */
[----:B------:R-:W2:Y:S02]  /*341b0*/  LDL.LU R17, [R1+0x414] ;  /* 0x0004140001117983 */ /* 0x000ea40000300800 */
[----:B------:R-:W2:Y:S01]  /*341c0*/  LDL.LU R18, [R1+0x418] ;  /* 0x0004180001127983 */ /* 0x000ea20000300800 */
[----:B------:R-:W2:Y:S01]  /*341d0*/  LDL.LU R19, [R1+0x41c] ;  /* 0x00041c0001137983 */ /* 0x000ea20000300800 */
        /* <DEDUP_REMOVED lines=10> */
[----:B------:R-:W-:Y:S01]  /*34280*/  IMAD.MOV.U32 R26, RZ, RZ, R21 ;  /* 0x000000ffff1a7224 */ /* 0x000fe200078e0015 */
        /* <DEDUP_REMOVED lines=16> */
[----:B----4-:R-:W-:Y:S01]  /*34390*/  STL.64 [R1+0x1fa0], R14 ;  /* 0x001fa00e01007387 */ /* 0x010fe20000100a00 */
[----:B------:R0:W-:Y:S03]  /*343a0*/  STL.64 [R1+0x1f98], R12 ;  /* 0x001f980c01007387 */ /* 0x0001e60000100a00 */
        /* <DEDUP_REMOVED lines=15> */
[----:B------:R-:W4:Y:S01]  /*344a0*/  LDL.LU R15, [R1+0x3ec] ;  /* 0x0003ec00010f7983 */ /* 0x000f220000300800 */
[----:B------:R-:W-:Y:S01]  /*344b0*/  HMMA.16816.F32.BF16 R4, R4, R10, R20 ;  /* 0x0000000a0404723c */ /* 0x000fe20000041814 */
[----:B----4-:R0:W-:Y:S01]  /*344c0*/  STL.64 [R1+0x1fe8], R14 ;  /* 0x001fe80e01007387 */ /* 0x0101e20000100a00 */
[----:B---3--:R-:W-:Y:S03]  /*344d0*/  STL.64 [R1+0x1fe0], R12 ;  /* 0x001fe00c01007387 */ /* 0x008fe60000100a00 */
[----:B0-----:R-:W3:Y:S01]  /*344e0*/  LDL.64 R14, [R1+0x78] ;  /* 0x00007800010e7983 */ /* 0x001ee20000100a00 */
[----:B------:R-:W2:Y:S02]  /*344f0*/  LDL.LU.64 R22, [R1+0x2070] ;  /* 0x0020700001167983 */ /* 0x000ea40000300a00 */
[----:B------:R-:W2:Y:S11]  /*34500*/  LDL.LU.64 R20, [R1+0x2068] ;  /* 0x0020680001147983 */ /* 0x000eb60000300a00 */
[----:B------:R-:W-:Y:S04]  /*34510*/  @!UPT UIADD3 URZ, URZ, URZ, URZ ;  /* 0x0000003f3f3ff290 */ /* 0x000fe8000fffe03f */
[----:B------:R-:W-:Y:S01]  /*34520*/  STL.64 [R1+0x590], R4 ;  /* 0x0005900401007387 */ /* 0x000fe20000100a00 */
[----:B------:R-:W-:Y:S01]  /*34530*/  STL.64 [R1+0x598], R6 ;  /* 0x0005980601007387 */ /* 0x000fe20000100a00 */
        /* <DEDUP_REMOVED lines=31> */
[----:B------:R-:W2:Y:S02]  /*34730*/  LDL.LU.64 R16, [R1+0x1ff8] ;  /* 0x001ff80001107983 */ /* 0x000ea40000300a00 */
[----:B------:R-:W-:-:S02]  /*34740*/  IMAD.MOV.U32 R10, RZ, RZ, R2 ;  /* 0x000000ffff0a7224 */ /* 0x000fc400078e0002 */
[----:B------:R-:W-:Y:S02]  /*34750*/  IMAD.MOV.U32 R11, RZ, RZ, R0 ;  /* 0x000000ffff0b7224 */ /* 0x000fe400078e0000 */
[----:B---3--:R-:W-:Y:S02]  /*34760*/  IMAD.MOV.U32 R2, RZ, RZ, R14 ;  /* 0x000000ffff027224 */ /* 0x008fe400078e000e */
[----:B------:R-:W-:Y:S11]  /*34770*/  IMAD.MOV.U32 R0, RZ, RZ, R15 ;  /* 0x000000ffff007224 */ /* 0x000ff600078e000f */
[----:B------:R-:W-:Y:S01]  /*34780*/  @!UPT UIADD3 URZ, URZ, URZ, URZ ;  /* 0x0000003f3f3ff290 */ /* 0x000fe2000fffe03f */
[----:B------:R0:W-:Y:S01]  /*34790*/  STL.64 [R1+0xcf0], R24 ;  /* 0x000cf01801007387 */ /* 0x0001e20000100a00 */
[----:B------:R1:W-:Y:S02]  /*347a0*/  STL.64 [R1+0xcf8], R26 ;  /* 0x000cf81a01007387 */ /* 0x0003e40000100a00 */
[----:B0-----:R-:W-:Y:S02]  /*347b0*/  IMAD.MOV.U32 R24, RZ, RZ, R26 ;  /* 0x000000ffff187224 */ /* 0x001fe400078e001a */
[----:B-1----:R-:W3:Y:S03]  /*347c0*/  LDL.LU.64 R26, [R1+0x1ff0] ;  /* 0x001ff000011a7983 */ /* 0x002ee60000300a00 */
[----:B------:R-:W-:Y:S01]  /*347d0*/  STL [R1+0x1a1c], R24 ;  /* 0x001a1c1801007387 */ /* 0x000fe20000100800 */
[C---:B--2---:R-:W-:Y:S01]  /*347e0*/  HMMA.16816.F32.BF16 R16, R20.reuse, R14, R16 ;  /* 0x0000000e1410723c */ /* 0x044fe20000041810 */
[----:B------:R-:W2:Y:S01]  /*347f0*/  LDL.LU.64 R14, [R1+0x1fe8] ;  /* 0x001fe800010e7983 */ /* 0x000ea20000300a00 */
[----:B------:R-:W2:Y:S11]  /*34800*/  LDL.LU.64 R12, [R1+0x1fe0] ;  /* 0x001fe000010c7983 */ /* 0x000eb60000300a00 */
[----:B------:R-:W-:Y:S10]  /*34810*/  @!UPT UIADD3 URZ, URZ, URZ, URZ ;  /* 0x0000003f3f3ff290 */ /* 0x000ff4000fffe03f */
[----:B------:R-:W-:Y:S01]  /*34820*/  STL.64 [R1+0xb70], R16 ;  /* 0x000b701001007387 */ /* 0x000fe20000100a00 */
[----:B------:R0:W-:Y:S02]  /*34830*/  STL.64 [R1+0xb78], R18 ;  /* 0x000b781201007387 */ /* 0x0001e40000100a00 */
[----:B------:R-:W-:Y:S02]  /*34840*/  IMAD.MOV.U32 R25, RZ, RZ, R18 ;  /* 0x000000ffff197224 */ /* 0x000fe400078e0012 */
[----:B0-----:R-:W2:Y:S03]  /*34850*/  LDL.LU.64 R18, [R1+0x1fd8] ;  /* 0x001fd80001127983 */ /* 0x001ea60000300a00 */
[----:B------:R-:W-:Y:S01]  /*34860*/  STL [R1+0x1a20], R25 ;  /* 0x001a201901007387 */ /* 0x000fe20000100800 */
        /* <DEDUP_REMOVED lines=34> */
[----:B------:R-:W4:Y:S02]  /*34a90*/  LDL.LU.64 R16, [R1+0x1f60] ;  /* 0x001f600001107983 */ /* 0x000f240000300a00 */
[----:B------:R-:W-:Y:S02]  /*34aa0*/  IMAD.MOV.U32 R6, RZ, RZ, R9 ;  /* 0x000000ffff067224 */ /* 0x000fe400078e0009 */
[----:B------:R-:W-:Y:S02]  /*34ab0*/  IMAD.MOV.U32 R7, RZ, RZ, R8 ;  /* 0x000000ffff077224 */ /* 0x000fe400078e0008 */
[C---:B----4-:R-:W-:Y:S01]  /*34ac0*/  HMMA.16816.F32.BF16 R8, R20.reuse, R10, R16 ;  /* 0x0000000a1408723c */ /* 0x050fe20000041810 */
[----:B------:R-:W4:Y:S01]  /*34ad0*/  LDL.LU.64 R18, [R1+0x1f58] ;  /* 0x001f580001127983 */ /* 0x000f220000300a00 */
        /* <DEDUP_REMOVED lines=12> */
[----:B------:R-:W-:Y:S01]  /*34ba0*/  STL.64 [R1+0xb20], R4 ;  /* 0x000b200401007387 */ /* 0x000fe20000100a00 */
[----:B------:R4:W-:Y:S02]  /*34bb0*/  STL.64 [R1+0xb28], R6 ;  /* 0x000b280601007387 */ /* 0x0009e40000100a00 */
[----:B---3--:R0:W-:Y:S01]  /*34bc0*/  STL.64 [R1+0x1ea0], R26 ;  /* 0x001ea01a01007387 */ /* 0x0081e20000100a00 */
[----:B----4-:R-:W-:Y:S07]  /*34bd0*/  HMMA.16816.F32.BF16 R4, R20, R26, R16 ;  /* 0x0000001a1404723c */ /* 0x010fee0000041810 */
[----:B0-----:R-:W-:-:S02]  /*34be0*/  IMAD.MOV.U32 R26, RZ, RZ, R2 ;  /* 0x000000ffff1a7224 */ /* 0x001fc400078e0002 */
[----:B------:R-:W-:Y:S11]  /*34bf0*/  IMAD.MOV.U32 R27, RZ, RZ, R0 ;  /* 0x000000ffff1b7224 */ /* 0x000ff600078e0000 */
[----:B------:R-:W-:Y:S03]  /*34c00*/  @!UPT UIADD3 URZ, URZ, URZ, URZ ;  /* 0x0000003f3f3ff290 */ /* 0x000fe6000fffe03f */
[----:B------:R-:W-:Y:S01]  /*34c10*/  STL.64 [R1+0xb10], R4 ;  /* 0x000b100401007387 */ /* 0x000fe20000100a00 */
[----:B------:R-:W-:Y:S02]  /*34c20*/  STL.64 [R1+0xb18], R6 ;  /* 0x000b180601007387 */ /* 0x000fe40000100a00 */
[----:B------:R-:W3:Y:S02]  /*34c30*/  LDL.LU R16, [R1+0x360] ;  /* 0x0003600001107983 */ /* 0x000ee40000300800 */
[----:B------:R-:W3:Y:S01]  /*34c40*/  LDL.LU R17, [R1+0x364] ;  /* 0x0003640001117983 */ /* 0x000ee20000300800 */
[----:B------:R-:W3:Y:S01]  /*34c50*/  LDL.LU R18, [R1+0x368] ;  /* 0x0003680001127983 */ /* 0x000ee20000300800 */
[----:B------:R-:W3:Y:S02]  /*34c60*/  LDL.LU R19, [R1+0x36c] ;  /* 0x00036c0001137983 */ /* 0x000ee40000300800 */
[----:B------:R0:W-:Y:S01]  /*34c70*/  STL.64 [R1+0x1ee8], R26 ;  /* 0x001ee81a01007387 */ /* 0x0001e20000100a00 */
[----:B------:R-:W1:Y:S04]  /*34c80*/  LDSM.16.MT88.4 R4, [R3+0xc280] ;  /* 0x00c280000304783b */ /* 0x000e680000004200 */
[----:B0-----:R-:W4:Y:S04]  /*34c90*/  LDL.64 R26, [R1+0x98] ;  /* 0x00009800011a7983 */ /* 0x001f280000100a00 */
[----:B----4-:R0:W-:Y:S04]  /*34ca0*/  STL.64 [R1+0x1ef0], R26 ;  /* 0x001ef01a01007387 */ /* 0x0101e80000100a00 */
[----:B0-----:R-:W4:Y:S04]  /*34cb0*/  LDL.64 R26, [R1+0xa8] ;  /* 0x0000a800011a7983 */ /* 0x001f280000100a00 */
[----:B----4-:R0:W-:Y:S04]  /*34cc0*/  STL.64 [R1+0x1f08], R26 ;  /* 0x001f081a01007387 */ /* 0x0101e80000100a00 */
[----:B0-----:R-:W4:Y:S01]  /*34cd0*/  LDL.64 R26, [R1+0xb8] ;  /* 0x0000b800011a7983 */ /* 0x001f220000100a00 */
[C---:B--2---:R-:W-:Y:S03]  /*34ce0*/  HMMA.16816.F32.BF16 R8, R20.reuse, R14, R8 ;  /* 0x0000000e1408723c */ /* 0x044fe60000041808 */
[----:B----4-:R0:W-:Y:S04]  /*34cf0*/  STL.64 [R1+0x1f10], R26 ;  /* 0x001f101a01007387 */ /* 0x0101e80000100a00 */
[----:B0-----:R-:W2:Y:S01]  /*34d00*/  LDL.64 R26, [R1+0xc8] ;  /* 0x0000c800011a7983 */ /* 0x001ea20000100a00 */
[----:B-1----:R-:W-:Y:S02]  /*34d10*/  STL.64 [R1+0x1e38], R6 ;  /* 0x001e380601007387 */ /* 0x002fe40000100a00 */
[----:B------:R0:W-:Y:S02]  /*34d20*/  STL.64 [R1+0x1e30], R4 ;  /* 0x001e300401007387 */ /* 0x0001e40000100a00 */
        /* <DEDUP_REMOVED lines=10> */
[----:B------:R-:W-:Y:S01]  /*34dd0*/  STL.64 [R1+0xb00], R8 ;  /* 0x000b000801007387 */ /* 0x000fe20000100a00 */
[----:B------:R0:W-:Y:S03]  /*34de0*/  STL.64 [R1+0xb08], R10 ;  /* 0x000b080a01007387 */ /* 0x0001e60000100a00 */
[----:B0-----:R-:W3:Y:S01]  /*34df0*/  LDL.LU.64 R10, [R1+0x1f38] ;  /* 0x001f3800010a7983 */ /* 0x001ee20000300a00 */
[----:B------:R0:W-:Y:S02]  /*34e00*/  STL [R1+0x1e4c], R14 ;  /* 0x001e4c0e01007387 */ /* 0x0001e40000100800 */
[----:B------:R1:W-:Y:S02]  /*34e10*/  STL [R1+0x1e48], R15 ;  /* 0x001e480f01007387 */ /* 0x0003e40000100800 */
[----:B------:R-:W4:Y:S01]  /*34e20*/  LDL.LU R12, [R1+0x300] ;  /* 0x00030000010c7983 */ /* 0x000f220000300800 */
[----:B------:R-:W4:Y:S04]  /*34e30*/  LDL.LU R13, [R1+0x304] ;  /* 0x00030400010d7983 */ /* 0x000f280000300800 */
[----:B0-----:R-:W2:Y:S01]  /*34e40*/  LDL.LU R14, [R1+0x308] ;  /* 0x00030800010e7983 */ /* 0x001ea20000300800 */
[----:B-1----:R-:W2:Y:S01]  /*34e50*/  LDL.LU R15, [R1+0x30c] ;  /* 0x00030c00010f7983 */ /* 0x002ea20000300800 */
[----:B---3--:R-:W-:Y:S02]  /*34e60*/  HMMA.16816.F32.BF16 R20, R20, R10, R16 ;  /* 0x0000000a1414723c */ /* 0x008fe40000041810 */
[----:B--2---:R-:W-:Y:S01]  /*34e70*/  STL.64 [R1+0x1f00], R14 ;  /* 0x001f000e01007387 */ /* 0x004fe20000100a00 */
[----:B----4-:R0:W-:Y:S03]  /*34e80*/  STL.64 [R1+0x1ef8], R12 ;  /* 0x001ef80c01007387 */ /* 0x0101e60000100a00 */
[----:B0-----:R-:W2:Y:S01]  /*34e90*/  LDL.LU R12, [R1+0x330] ;  /* 0x00033000010c7983 */ /* 0x001ea20000300800 */
[----:B------:R-:W2:Y:S02]  /*34ea0*/  LDL.LU R13, [R1+0x334] ;  /* 0x00033400010d7983 */ /* 0x000ea40000300800 */
[----:B------:R-:W2:Y:S02]  /*34eb0*/  LDL.LU R14, [R1+0x338] ;  /* 0x00033800010e7983 */ /* 0x000ea40000300800 */
[----:B------:R-:W2:Y:S01]  /*34ec0*/  LDL.LU R15, [R1+0x33c] ;  /* 0x00033c00010f7983 */ /* 0x000ea20000300800 */
[----:B------:R-:W3:Y:S01]  /*34ed0*/  LDL.LU.64 R18, [R1+0x1f30] ;  /* 0x001f300001127983 */ /* 0x000ee20000300a00 */
[----:B------:R-:W3:Y:S10]  /*34ee0*/  LDL.LU.64 R16, [R1+0x1f28] ;  /* 0x001f280001107983 */ /* 0x000ef40000300a00 */
[----:B------:R-:W-:Y:S02]  /*34ef0*/  STL.64 [R1+0x580], R20 ;  /* 0x0005801401007387 */ /* 0x000fe40000100a00 */
[----:B------:R0:W-:Y:S02]  /*34f00*/  STL.64 [R1+0x588], R22 ;  /* 0x0005881601007387 */ /* 0x0001e40000100a00 */
[----:B------:R-:W-:-:S02]  /*34f10*/  IMAD.MOV.U32 R2, RZ, RZ, R26 ;  /* 0x000000ffff027224 */ /* 0x000fc400078e001a */
[----:B------:R-:W-:Y:S01]  /*34f20*/  IMAD.MOV.U32 R0, RZ, RZ, R27 ;  /* 0x000000ffff007224 */ /* 0x000fe200078e001b */
[----:B0-----:R-:W4:Y:S01]  /*34f30*/  LDL.64 R22, [R1+0x88] ;  /* 0x0000880001167983 */ /* 0x001f220000100a00 */
[----:B------:R0:W-:Y:S02]  /*34f40*/  STL.64 [R1+0x1e40], R10 ;  /* 0x001e400a01007387 */ /* 0x0001e40000100a00 */
[----:B------:R-:W2:Y:S02]  /*34f50*/  LDL.LU R8, [R1+0x320] ;  /* 0x0003200001087983 */ /* 0x000ea40000300800 */
[----:B------:R-:W2:Y:S01]  /*34f60*/  LDL.LU R9, [R1+0x324] ;  /* 0x0003240001097983 */ /* 0x000ea20000300800 */
[----:B0-----:R-:W2:Y:S01]  /*34f70*/  LDL.LU R10, [R1+0x328] ;  /* 0x00032800010a7983 */ /* 0x001ea20000300800 */
[----:B------:R-:W2:Y:S01]  /*34f80*/  LDL.LU R11, [R1+0x32c] ;  /* 0x00032c00010b7983 */ /* 0x000ea20000300800 */
[C---:B---3--:R-:W-:Y:S11]  /*34f90*/  HMMA.16816.F32.BF16 R4, R16.reuse, R26, R4 ;  /* 0x0000001a1004723c */ /* 0x048ff60000041804 */
[----:B------:R-:W-:Y:S11]  /*34fa0*/  @!UPT UIADD3 URZ, URZ, URZ, URZ ;  /* 0x0000003f3f3ff290 */ /* 0x000ff6000fffe03f */
[----:B------:R-:W-:Y:S01]  /*34fb0*/  @!UPT UIADD3 URZ, URZ, URZ, URZ ;  /* 0x0000003f3f3ff290 */ /* 0x000fe2000fffe03f */
[----:B------:R-:W-:Y:S01]  /*34fc0*/  STL.64 [R1+0xeb0], R4 ;  /* 0x000eb00401007387 */ /* 0x000fe20000100a00 */
[----:B------:R0:W-:Y:S03]  /*34fd0*/  STL.64 [R1+0xeb8], R6 ;  /* 0x000eb80601007387 */ /* 0x0001e60000100a00 */
[----:B0-----:R-:W3:Y:S01]  /*34fe0*/  LDL.LU.64 R6, [R1+0x1f20] ;  /* 0x001f200001067983 */ /* 0x001ee20000300a00 */
[----:B------:R-:W3:Y:S02]  /*34ff0*/  LDL.LU.64 R4, [R1+0x1f18] ;  /* 0x001f180001047983 */ /* 0x000ee40000300a00 */
[----:B------:R-:W3:Y:S02]  /*35000*/  LDL.LU.64 R26, [R1+0x1f10] ;  /* 0x001f1000011a7983 */ /* 0x000ee40000300a00 */
[----:B------:R-:W-:Y:S01]  /*35010*/  STL [R1+0x1e64], R0 ;  /* 0x001e640001007387 */ /* 0x000fe20000100800 */
[----:B------:R-:W-:Y:S01]  /*35020*/  STL [R1+0x1e60], R2 ;  /* 0x001e600201007387 */ /* 0x000fe20000100800 */
        /* <DEDUP_REMOVED lines=17> */
[----:B------:R-:W-:Y:S01]  /*35140*/  STL.64 [R1+0x1e58], R6 ;  /* 0x001e580601007387 */ /* 0x000fe20000100a00 */
[----:B------:R0:W-:Y:S04]  /*35150*/  STL.64 [R1+0x1e50], R4 ;  /* 0x001e500401007387 */ /* 0x0001e80000100a00 */
[----:B0-----:R-:W4:Y:S01]  /*35160*/  LDL.LU R4, [R1+0x310] ;  /* 0x0003100001047983 */ /* 0x001f220000300800 */
[----:B------:R-:W4:Y:S02]  /*35170*/  LDL.LU R5, [R1+0x314] ;  /* 0x0003140001057983 */ /* 0x000f240000300800 */
[----:B------:R-:W4:Y:S02]  /*35180*/  LDL.LU R6, [R1+0x318] ;  /* 0x0003180001067983 */ /* 0x000f240000300800 */
[----:B------:R-:W4:Y:S01]  /*35190*/  LDL.LU R7, [R1+0x31c] ;  /* 0x00031c0001077983 */ /* 0x000f220000300800 */
[C---:B---3--:R-:W-:Y:S11]  /*351a0*/  HMMA.16816.F32.BF16 R8, R16.reuse, R26, R8 ;  /* 0x0000001a1008723c */ /* 0x048ff60000041808 */
[----:B------:R-:W-:Y:S11]  /*351b0*/  @!UPT UIADD3 URZ, URZ, URZ, URZ ;  /* 0x0000003f3f3ff290 */ /* 0x000ff6000fffe03f */
[----:B------:R-:W-:Y:S01]  /*351c0*/  @!UPT UIADD3 URZ, URZ, URZ, URZ ;  /* 0x0000003f3f3ff290 */ /* 0x000fe2000fffe03f */
[----:B------:R0:W-:Y:S01]  /*351d0*/  STL.64 [R1+0xe80], R8 ;  /* 0x000e800801007387 */ /* 0x0001e20000100a00 */
[----:B------:R1:W-:Y:S02]  /*351e0*/  STL.64 [R1+0xe88], R10 ;  /* 0x000e880a01007387 */ /* 0x0003e40000100a00 */
[----:B0-----:R-:W-:Y:S02]  /*351f0*/  IMAD.MOV.U32 R9, RZ, RZ, R26 ;  /* 0x000000ffff097224 */ /* 0x001fe400078e001a */
[----:B------:R-:W-:Y:S02]  /*35200*/  IMAD.MOV.U32 R8, RZ, RZ, R27 ;  /* 0x000000ffff087224 */ /* 0x000fe400078e001b */
[----:B------:R-:W2:Y:S01]  /*35210*/  LDL.LU.64 R26, [R1+0x1ee8] ;  /* 0x001ee800011a7983 */ /* 0x000ea20000300a00 */
[C---:B----4-:R-:W-:Y:S01]  /*35220*/  HMMA.16816.F32.BF16 R4, R16.reuse, R22, R4 ;  /* 0x000000161004723c */ /* 0x050fe20000041804 */
[----:B-1----:R-:W-:Y:S02]  /*35230*/  IMAD.MOV.U32 R11, RZ, RZ, R22 ;  /* 0x000000ffff0b7224 */ /* 0x002fe400078e0016 */
[----:B------:R-:W-:Y:S11]  /*35240*/  IMAD.MOV.U32 R10, RZ, RZ, R23 ;  /* 0x000000ffff0a7224 */ /* 0x000ff600078e0017 */
[----:B------:R-:W-:Y:S09]  /*35250*/  @!UPT UIADD3 URZ, URZ, URZ, URZ ;  /* 0x0000003f3f3ff290 */ /* 0x000ff2000fffe03f */
[----:B------:R-:W-:Y:S01]  /*35260*/  STL.64 [R1+0x570], R4 ;  /* 0x0005700401007387 */ /* 0x000fe20000100a00 */
[----:B------:R-:W-:Y:S02]  /*35270*/  STL.64 [R1+0x578], R6 ;  /* 0x0005780601007387 */ /* 0x000fe40000100a00 */
[----:B------:R-:W-:Y:S02]  /*35280*/  STL.64 [R1+0x1e70], R10 ;  /* 0x001e700a01007387 */ /* 0x000fe40000100a00 */
[----:B------:R0:W-:Y:S02]  /*35290*/  STL.64 [R1+0x1e68], R8 ;  /* 0x001e680801007387 */ /* 0x0001e40000100a00 */
[----:B0-----:R-:W3:Y:S01]  /*352a0*/  LDL.LU R8, [R1+0x6b0] ;  /* 0x0006b00001087983 */ /* 0x001ee20000300800 */
[C---:B--2---:R-:W-:Y:S11]  /*352b0*/  HMMA.16816.F32.BF16 R4, R16.reuse, R26, R12 ;  /* 0x0000001a1004723c */ /* 0x044ff6000004180c */
[----:B------:R-:W-:Y:S11]  /*352c0*/  @!UPT UIADD3 URZ, URZ, URZ, URZ ;  /* 0x0000003f3f3ff290 */ /* 0x000ff6000fffe03f */
[----:B------:R-:W-:Y:S01]  /*352d0*/  @!UPT UIADD3 URZ, URZ, URZ, URZ ;  /* 0x0000003f3f3ff290 */ /* 0x000fe2000fffe03f */
[----:B------:R-:W-:Y:S01]  /*352e0*/  STL.64 [R1+0x560], R4 ;  /* 0x0005600401007387 */ /* 0x000fe20000100a00 */
[----:B------:R-:W-:Y:S02]  /*352f0*/  STL.64 [R1+0x568], R6 ;  /* 0x0005680601007387 */ /* 0x000fe40000100a00 */
[----:B------:R-:W3:Y:S02]  /*35300*/  LDL.LU R9, [R1+0x6b4] ;  /* 0x0006b40001097983 */ /* 0x000ee40000300800 */
[----:B------:R-:W2:Y:S01]  /*35310*/  LDL.LU R10, [R1+0x6b8] ;  /* 0x0006b800010a7983 */ /* 0x000ea20000300800 */
[----:B------:R-:W2:Y:S01]  /*35320*/  LDL.LU R11, [R1+0x6bc] ;  /* 0x0006bc00010b7983 */ /* 0x000ea20000300800 */
[----:B------:R-:W4:Y:S02]  /*35330*/  LDL.LU R24, [R1+0x6d0] ;  /* 0x0006d00001187983 */ /* 0x000f240000300800 */
[----:B------:R-:W4:Y:S02]  /*35340*/  LDL.LU R25, [R1+0x6d4] ;  /* 0x0006d40001197983 */ /* 0x000f240000300800 */
[----:B------:R-:W2:Y:S01]  /*35350*/  LDL.LU R26, [R1+0x6d8] ;  /* 0x0006d800011a7983 */ /* 0x000ea20000300800 */
[----:B------:R-:W2:Y:S01]  /*35360*/  LDL.LU R27, [R1+0x6dc] ;  /* 0x0006dc00011b7983 */ /* 0x000ea20000300800 */
[----:B------:R-:W3:Y:S02]  /*35370*/  LDL.LU R12, [R1+0x2f0] ;  /* 0x0002f000010c7983 */ /* 0x000ee40000300800 */
[----:B------:R-:W3:Y:S02]  /*35380*/  LDL.LU R13, [R1+0x2f4] ;  /* 0x0002f400010d7983 */ /* 0x000ee40000300800 */
[----:B------:R-:W3:Y:S01]  /*35390*/  LDL.LU R14, [R1+0x2f8] ;  /* 0x0002f800010e7983 */ /* 0x000ee20000300800 */
[----:B------:R-:W3:Y:S01]  /*353a0*/  LDL.LU R15, [R1+0x2fc] ;  /* 0x0002fc00010f7983 */ /* 0x000ee20000300800 */
[----:B------:R-:W3:Y:S03]  /*353b0*/  LDL.64 R22, [R1+0x68] ;  /* 0x0000680001167983 */ /* 0x000ee60000100a00 */
[----:B--2---:R0:W-:Y:S01]  /*353c0*/  STL.64 [R1+0x1eb0], R26 ;  /* 0x001eb01a01007387 */ /* 0x0041e20000100a00 */
[----:B----4-:R1:W-:Y:S03]  /*353d0*/  STL.64 [R1+0x1ea8], R24 ;  /* 0x001ea81801007387 */ /* 0x0103e60000100a00 */
[----:B0-----:R-:W2:Y:S04]  /*353e0*/  LDL.64 R26, [R1+0x38] ;  /* 0x00003800011a7983 */ /* 0x001ea80000100a00 */
[----:B--2---:R0:W-:Y:S01]  /*353f0*/  STL.64 [R1+0x1ec0], R26 ;  /* 0x001ec01a01007387 */ /* 0x0041e20000100a00 */
[----:B-1----:R-:W2:Y:S02]  /*35400*/  LDL.LU R24, [R1+0x6f0] ;  /* 0x0006f00001187983 */ /* 0x002ea40000300800 */
[----:B------:R-:W2:Y:S01]  /*35410*/  LDL.LU R25, [R1+0x6f4] ;  /* 0x0006f40001197983 */ /* 0x000ea20000300800 */
[----:B0-----:R-:W4:Y:S01]  /*35420*/  LDL.LU R26, [R1+0x6f8] ;  /* 0x0006f800011a7983 */ /* 0x001f220000300800 */
[----:B------:R-:W4:Y:S03]  /*35430*/  LDL.LU R27, [R1+0x6fc] ;  /* 0x0006fc00011b7983 */ /* 0x000f260000300800 */
[----:B----4-:R0:W-:Y:S01]  /*35440*/  STL.64 [R1+0x1ed0], R26 ;  /* 0x001ed01a01007387 */ /* 0x0101e20000100a00 */
[----:B--2---:R-:W-:Y:S03]  /*35450*/  STL.64 [R1+0x1ec8], R24 ;  /* 0x001ec81801007387 */ /* 0x004fe60000100a00 */
[----:B0-----:R-:W2:Y:S01]  /*35460*/  LDL.64 R26, [R1+0x58] ;  /* 0x00005800011a7983 */ /* 0x001ea20000100a00 */
[----:B------:R0:W-:Y:S02]  /*35470*/  STL.64 [R1+0x1e80], R10 ;  /* 0x001e800a01007387 */ /* 0x0001e40000100a00 */
[----:B---3--:R-:W-:Y:S01]  /*35480*/  STL.64 [R1+0x1e78], R8 ;  /* 0x001e780801007387 */ /* 0x008fe20000100a00 */
[----:B0-----:R-:W3:Y:S04]  /*35490*/  LDL.64 R10, [R1+0x18] ;  /* 0x00001800010a7983 */ /* 0x001ee80000100a00 */
[----:B---3--:R0:W-:Y:S04]  /*354a0*/  STL.64 [R1+0x1e98], R10 ;  /* 0x001e980a01007387 */ /* 0x0081e80000100a00 */
[----:B0-----:R-:W3:Y:S04]  /*354b0*/  LDL.64 R10, [R1+0x28] ;  /* 0x00002800010a7983 */ /* 0x001ee80000100a00 */
[----:B---3--:R0:W-:Y:S01]  /*354c0*/  STL.64 [R1+0x1eb8], R10 ;  /* 0x001eb80a01007387 */ /* 0x0081e20000100a00 */
[----:B------:R-:W3:Y:S02]  /*354d0*/  LDL.LU R8, [R1+0x6e0] ;  /* 0x0006e00001087983 */ /* 0x000ee40000300800 */
[----:B------:R-:W3:Y:S01]  /*354e0*/  LDL.LU R9, [R1+0x6e4] ;  /* 0x0006e40001097983 */ /* 0x000ee20000300800 */
[----:B0-----:R-:W4:Y:S01]  /*354f0*/  LDL.LU R10, [R1+0x6e8] ;  /* 0x0006e800010a7983 */ /* 0x001f220000300800 */
[----:B------:R-:W4:Y:S01]  /*35500*/  LDL.LU R11, [R1+0x6ec] ;  /* 0x0006ec00010b7983 */ /* 0x000f220000300800 */
[----:B------:R-:W-:Y:S02]  /*35510*/  HMMA.16816.F32.BF16 R12, R16, R22, R12 ;  /* 0x00000016100c723c */ /* 0x000fe4000004180c */
        /* <DEDUP_REMOVED lines=8> */
[----:B------:R-:W3:Y:S02]  /*355a0*/  LDL.LU R6, [R1+0x6a8] ;  /* 0x0006a80001067983 */ /* 0x000ee40000300800 */
[----:B------:R-:W3:Y:S02]  /*355b0*/  LDL.LU R7, [R1+0x6ac] ;  /* 0x0006ac0001077983 */ /* 0x000ee40000300800 */
[----:B--2---:R-:W-:-:S02]  /*355c0*/  IMAD.MOV.U32 R29, RZ, RZ, R26 ;  /* 0x000000ffff1d7224 */ /* 0x004fc400078e001a */
[----:B------:R-:W-:Y:S01]  /*355d0*/  IMAD.MOV.U32 R28, RZ, RZ, R27 ;  /* 0x000000ffff1c7224 */ /* 0x000fe200078e001b */
[----:B---3--:R-:W-:Y:S01]  /*355e0*/  STL.64 [R1+0x1e90], R6 ;  /* 0x001e900601007387 */ /* 0x008fe20000100a00 */
[----:B----4-:R0:W-:Y:S03]  /*355f0*/  STL.64 [R1+0x1e88], R4 ;  /* 0x001e880401007387 */ /* 0x0101e60000100a00 */
[----:B0-----:R-:W2:Y:S01]  /*35600*/  LDL.LU R4, [R1+0x6c0] ;  /* 0x0006c00001047983 */ /* 0x001ea20000300800 */
[----:B------:R-:W2:Y:S02]  /*35610*/  LDL.LU R5, [R1+0x6c4] ;  /* 0x0006c40001057983 */ /* 0x000ea40000300800 */
[----:B------:R-:W2:Y:S02]  /*35620*/  LDL.LU R6, [R1+0x6c8] ;  /* 0x0006c80001067983 */ /* 0x000ea40000300800 */
[----:B------:R-:W2:Y:S01]  /*35630*/  LDL.LU R7, [R1+0x6cc] ;  /* 0x0006cc0001077983 */ /* 0x000ea20000300800 */
[----:B------:R0:W-:Y:S02]  /*35640*/  STL.64 [R1+0xaf0], R12 ;  /* 0x000af00c01007387 */ /* 0x0001e40000100a00 */
[----:B0-----:R-:W-:-:S02]  /*35650*/  IMAD.MOV.U32 R13, RZ, RZ, R22 ;  /* 0x000000ffff0d7224 */ /* 0x001fc400078e0016 */
[----:B------:R-:W-:Y:S02]  /*35660*/  IMAD.MOV.U32 R12, RZ, RZ, R23 ;  /* 0x000000ffff0c7224 */ /* 0x000fe400078e0017 */
[----:B------:R-:W0:Y:S01]  /*35670*/  LDSM.16.MT88.4 R20, [R3+0xc300] ;  /* 0x00c300000314783b */ /* 0x000e220000004200 */
[C---:B------:R-:W-:Y:S03]  /*35680*/  HMMA.16816.F32.BF16 R8, R16.reuse, R26, R8 ;  /* 0x0000001a1008723c */ /* 0x040fe60000041808 */
[----:B------:R-:W-:Y:S04]  /*35690*/  STL.64 [R1+0xaf8], R14 ;  /* 0x000af80e01007387 */ /* 0x000fe80000100a00 */
[----:B0-----:R0:W-:Y:S01]  /*356a0*/  STL.64 [R1+0x1cf0], R22 ;  /* 0x001cf01601007387 */ /* 0x0011e20000100a00 */
[----:B------:R-:W-:Y:S03]  /*356b0*/  STL.64 [R1+0x1ce8], R20 ;  /* 0x001ce81401007387 */ /* 0x000fe60000100a00 */
[----:B0-----:R-:W3:Y:S11]  /*356c0*/  LDL.64 R22, [R1+0x48] ;  /* 0x0000480001167983 */ /* 0x001ef60000100a00 */
[----:B------:R-:W-:Y:S01]  /*356d0*/  @!UPT UIADD3 URZ, URZ, URZ, URZ ;  /* 0x0000003f3f3ff290 */ /* 0x000fe2000fffe03f */
[----:B------:R-:W-:Y:S02]  /*356e0*/  STL.64 [R1+0xae0], R8 ;  /* 0x000ae00801007387 */ /* 0x000fe40000100a00 */
[----:B------:R0:W-:Y:S02]  /*356f0*/  STL.64 [R1+0xae8], R10 ;  /* 0x000ae80a01007387 */ /* 0x0001e40000100a00 */
[----:B0-----:R-:W4:Y:S01]  /*35700*/  LDL.LU.64 R10, [R1+0x1ee0] ;  /* 0x001ee000010a7983 */ /* 0x001f220000300a00 */
[----:B------:R-:W4:Y:S02]  /*35710*/  LDL.LU.64 R8, [R1+0x1ed8] ;  /* 0x001ed80001087983 */ /* 0x000f240000300a00 */
        /* <DEDUP_REMOVED lines=8> */
[----:B0-----:R-:W4:Y:S01]  /*357a0*/  LDL.LU.64 R26, [R1+0x1ec0] ;  /* 0x001ec000011a7983 */ /* 0x001f220000300a00 */
[----:B------:R-:W3:Y:S02]  /*357b0*/  LDL.LU R20, [R1+0x5b0] ;  /* 0x0005b00001147983 */ /* 0x000ee40000300800 */
[----:B------:R-:W3:Y:S02]  /*357c0*/  LDL.LU R21, [R1+0x5b4] ;  /* 0x0005b40001157983 */ /* 0x000ee40000300800 */
[----:B------:R-:W2:Y:S01]  /*357d0*/  LDL.LU R22, [R1+0x5b8] ;  /* 0x0005b80001167983 */ /* 0x000ea20000300800 */
[----:B------:R-:W2:Y:S01]  /*357e0*/  LDL.LU R23, [R1+0x5bc] ;  /* 0x0005bc0001177983 */ /* 0x000ea20000300800 */
[----:B----4-:R-:W-:Y:S03]  /*357f0*/  HMMA.16816.F32.BF16 R8, R16, R26, R8 ;  /* 0x0000001a1008723c */ /* 0x010fe60000041808 */
[----:B--2---:R0:W-:Y:S01]  /*35800*/  STL.64 [R1+0x1d00], R22 ;  /* 0x001d001601007387 */ /* 0x0041e20000100a00 */
[----:B---3--:R1:W-:Y:S03]  /*35810*/  STL.64 [R1+0x1cf8], R20 ;  /* 0x001cf81401007387 */ /* 0x0083e60000100a00 */
[----:B0-----:R-:W2:Y:S04]  /*35820*/  LDL R22, [R1+0x8] ;  /* 0x0000080001167983 */ /* 0x001ea80000100800 */
[----:B------:R-:W2:Y:S01]  /*35830*/  LDL R23, [R1+0xc] ;  /* 0x00000c0001177983 */ /* 0x000ea20000100800 */
[----:B-1----:R-:W-:-:S02]  /*35840*/  IMAD.MOV.U32 R21, RZ, RZ, R26 ;  /* 0x000000ffff157224 */ /* 0x002fc400078e001a */
[----:B------:R-:W-:-:S09]  /*35850*/  IMAD.MOV.U32 R20, RZ, RZ, R27 ;  /* 0x000000ffff147224 */ /* 0x000fd200078e001b */
        /* <DEDUP_REMOVED lines=13> */
[----:B------:R-:W4:Y:S02]  /*35930*/  LDL.LU.64 R10, [R1+0x1e98] ;  /* 0x001e9800010a7983 */ /* 0x000f240000300a00 */
[----:B----4-:R-:W-:Y:S01]  /*35940*/  HMMA.16816.F32.BF16 R4, R16, R10, R4 ;  /* 0x0000000a1004723c */ /* 0x010fe20000041804 */
        /* <DEDUP_REMOVED lines=8> */
[----:B------:R-:W2:Y:S02]  /*359d0*/  LDL.LU.64 R8, [R1+0x1e78] ;  /* 0x001e780001087983 */ /* 0x000ea40000300a00 */
[C---:B--2---:R-:W-:Y:S08]  /*359e0*/  HMMA.16816.F32.BF16 R8, R16.reuse, R22, R8 ;  /* 0x000000161008723c */ /* 0x044ff00000041808 */
[----:B---3--:R-:W-:Y:S11]  /*359f0*/  HMMA.16816.F32.BF16 R4, R16, R26, R4 ;  /* 0x0000001a1004723c */ /* 0x008ff60000041804 */
[----:B------:R-:W-:Y:S04]  /*35a00*/  @!UPT UIADD3 URZ, URZ, URZ, URZ ;  /* 0x0000003f3f3ff290 */ /* 0x000fe8000fffe03f */
[----:B------:R-:W-:Y:S01]  /*35a10*/  STL.64 [R1+0xa90], R8 ;  /* 0x000a900801007387 */ /* 0x000fe20000100a00 */
[----:B------:R0:W-:Y:S03]  /*35a20*/  STL.64 [R1+0xa98], R10 ;  /* 0x000a980a01007387 */ /* 0x0001e60000100a00 */
[----:B0-----:R-:W2:Y:S01]  /*35a30*/  LDL.LU.64 R10, [R1+0x1e70] ;  /* 0x001e7000010a7983 */ /* 0x001ea20000300a00 */
[----:B------:R-:W3:Y:S02]  /*35a40*/  LDL.LU.64 R8, [R1+0x1e68] ;  /* 0x001e680001087983 */ /* 0x000ee40000300a00 */
[----:B------:R0:W-:Y:S02]  /*35a50*/  STL.64 [R1+0x1d10], R22 ;  /* 0x001d101601007387 */ /* 0x0001e40000100a00 */
[----:B0-----:R-:W-:Y:S02]  /*35a60*/  IMAD.MOV.U32 R22, RZ, RZ, R0 ;  /* 0x000000ffff167224 */ /* 0x001fe400078e0000 */
[----:B------:R-:W-:Y:S01]  /*35a70*/  IMAD.MOV.U32 R23, RZ, RZ, R2 ;  /* 0x000000ffff177224 */ /* 0x000fe200078e0002 */
[----:B------:R-:W4:Y:S01]  /*35a80*/  LDL.LU R0, [R1+0x1e64] ;  /* 0x001e640001007983 */ /* 0x000f220000300800 */
[----:B------:R-:W2:Y:S03]  /*35a90*/  LDL.LU R2, [R1+0x1e60] ;  /* 0x001e600001027983 */ /* 0x000ea60000300800 */
[----:B------:R0:W-:Y:S01]  /*35aa0*/  STL.64 [R1+0x1d28], R22 ;  /* 0x001d281601007387 */ /* 0x0001e20000100a00 */
[----:B------:R-:W-:Y:S02]  /*35ab0*/  STL.64 [R1+0xa80], R4 ;  /* 0x000a800401007387 */ /* 0x000fe40000100a00 */
[----:B------:R1:W-:Y:S02]  /*35ac0*/  STL.64 [R1+0xa88], R6 ;  /* 0x000a880601007387 */ /* 0x0003e40000100a00 */
[----:B0-----:R-:W-:-:S02]  /*35ad0*/  IMAD.MOV.U32 R22, RZ, RZ, R25 ;  /* 0x000000ffff167224 */ /* 0x001fc400078e0019 */
[----:B------:R-:W-:Y:S01]  /*35ae0*/  IMAD.MOV.U32 R23, RZ, RZ, R24 ;  /* 0x000000ffff177224 */ /* 0x000fe200078e0018 */
[----:B-1----:R-:W2:Y:S01]  /*35af0*/  LDL.LU.64 R6, [R1+0x1e58] ;  /* 0x001e580001067983 */ /* 0x002ea20000300a00 */
[----:B------:R-:W2:Y:S03]  /*35b00*/  LDL.LU.64 R4, [R1+0x1e50] ;  /* 0x001e500001047983 */ /* 0x000ea60000300a00 */
[----:B------:R-:W-:Y:S01]  /*35b10*/  STL.64 [R1+0x1d40], R22 ;  /* 0x001d401601007387 */ /* 0x000fe20000100a00 */
[----:B------:R0:W-:Y:S02]  /*35b20*/  STL.64 [R1+0x1d08], R26 ;  /* 0x001d081a01007387 */ /* 0x0001e40000100a00 */
[----:B------:R-:W2:Y:S02]  /*35b30*/  LDL.LU R24, [R1+0x5c0] ;  /* 0x0005c00001187983 */ /* 0x000ea40000300800 */
[----:B------:R-:W2:Y:S01]  /*35b40*/  LDL.LU R25, [R1+0x5c4] ;  /* 0x0005c40001197983 */ /* 0x000ea20000300800 */
[----:B0-----:R-:W2:Y:S01]  /*35b50*/  LDL.LU R26, [R1+0x5c8] ;  /* 0x0005c800011a7983 */ /* 0x001ea20000300800 */
[----:B------:R-:W2:Y:S02]  /*35b60*/  LDL.LU R27, [R1+0x5cc] ;  /* 0x0005cc00011b7983 */ /* 0x000ea40000300800 */
[----:B------:R-:W-:-:S02]  /*35b70*/  IMAD.MOV.U32 R22, RZ, RZ, R21 ;  /* 0x000000ffff167224 */ /* 0x000fc400078e0015 */
        /* <DEDUP_REMOVED lines=31> */
[----:B0-----:R-:W2:Y:S04]  /*35d70*/  LDL.LU.64 R22, [R1+0x78] ;  /* 0x0000780001167983 */ /* 0x001ea80000300a00 */
[----:B--2---:R-:W-:Y:S01]  /*35d80*/  STL.64 [R1+0x1db8], R22 ;  /* 0x001db81601007387 */ /* 0x004fe20000100a00 */
        /* <DEDUP_REMOVED lines=78> */
[----:B------:R-:W-:-:S02]  /*36270*/  IMAD.MOV.U32 R22, RZ, RZ, R2 ;  /* 0x000000ffff167224 */ /* 0x000fc400078e0002 */
[----:B------:R-:W-:Y:S01]  /*36280*/  IMAD.MOV.U32 R23, RZ, RZ, R0 ;  /* 0x000000ffff177224 */ /* 0x000fe200078e0000 */
[----:B---3--:R-:W-:Y:S01]  /*36290*/  HMMA.16816.F32.BF16 R16, R16, R10, R4 ;  /* 0x0000000a1010723c */ /* 0x008fe20000041804 */
[----:B------:R-:W2:Y:S01]  /*362a0*/  LDL.LU.64 R6, [R1+0x1e38] ;  /* 0x001e380001067983 */ /* 0x000ea20000300a00 */
        /* <DEDUP_REMOVED lines=11> */
[----:B------:R-:W-:Y:S01]  /*36360*/  STL [R1+0x1a24], R3 ;  /* 0x001a240301007387 */ /* 0x000fe20000100800 */
        /* <DEDUP_REMOVED lines=101> */
[----:B------:R-:W4:Y:S01]  /*369c0*/  LDL.LU R24, [R1+0x5a0] ;  /* 0x0005a00001187983 */ /* 0x000f220000300800 */
[----:B------:R-:W4:Y:S04]  /*369d0*/  LDL.LU R25, [R1+0x5a4] ;  /* 0x0005a40001197983 */ /* 0x000f280000300800 */
[----:B0-----:R-:W4:Y:S01]  /*369e0*/  LDL.LU R26, [R1+0x5a8] ;  /* 0x0005a800011a7983 */ /* 0x001f220000300800 */
[----:B------:R-:W4:Y:S02]  /*369f0*/  LDL.LU R27, [R1+0x5ac] ;  /* 0x0005ac00011b7983 */ /* 0x000f240000300800 */
[----:B------:R-:W-:Y:S01]  /*36a00*/  STL.64 [R1+0x1c50], R14 ;  /* 0x001c500e01007387 */ /* 0x000fe20000100a00 */
[C---:B----4-:R-:W-:Y:S08]  /*36a10*/  HMMA.16816.F32.BF16 R24, R4.reuse, R14, R24 ;  /* 0x0000000e0418723c */ /* 0x050ff00000041818 */
[----:B---3--:R-:W-:Y:S11]  /*36a20*/  HMMA.16816.F32.BF16 R4, R4, R10, R16 ;  /* 0x0000000a0404723c */ /* 0x008ff60000041810 */
[----:B------:R-:W-:Y:S04]  /*36a30*/  @!UPT UIADD3 URZ, URZ, URZ, URZ ;  /* 0x0000003f3f3ff290 */ /* 0x000fe8000fffe03f */
[----:B------:R-:W-:Y:S01]  /*36a40*/  STL.64 [R1+0x9e0], R24 ;  /* 0x0009e01801007387 */ /* 0x000fe20000100a00 */
[----:B------:R-:W-:Y:S02]  /*36a50*/  STL.64 [R1+0x9e8], R26 ;  /* 0x0009e81a01007387 */ /* 0x000fe40000100a00 */
[----:B------:R-:W2:Y:S05]  /*36a60*/  LDL.LU R16, [R1+0x2c0] ;  /* 0x0002c00001107983 */ /* 0x000eaa0000300800 */
[----:B------:R-:W-:Y:S01]  /*36a70*/  STL.64 [R1+0x930], R4 ;  /* 0x0009300401007387 */ /* 0x000fe20000100a00 */
[----:B------:R0:W-:Y:S01]  /*36a80*/  STL.64 [R1+0x938], R6 ;  /* 0x0009380601007387 */ /* 0x0001e20000100a00 */
[----:B------:R-:W2:Y:S02]  /*36a90*/  LDL.LU R17, [R1+0x2c4] ;  /* 0x0002c40001117983 */ /* 0x000ea40000300800 */
[----:B------:R-:W2:Y:S02]  /*36aa0*/  LDL.LU R18, [R1+0x2c8] ;  /* 0x0002c80001127983 */ /* 0x000ea40000300800 */
[----:B------:R-:W2:Y:S01]  /*36ab0*/  LDL.LU R19, [R1+0x2cc] ;  /* 0x0002cc0001137983 */ /* 0x000ea20000300800 */
[----:B0-----:R-:W3:Y:S04]  /*36ac0*/  LDL.LU.64 R6, [R1+0xa8] ;  /* 0x0000a80001067983 */ /* 0x001ee80000300a00 */
[----:B---3--:R0:W-:Y:S04]  /*36ad0*/  STL.64 [R1+0x1cd8], R6 ;  /* 0x001cd80601007387 */ /* 0x0081e80000100a00 */
[----:B0-----:R-:W3:Y:S04]  /*36ae0*/  LDL.LU.64 R6, [R1+0xb8] ;  /* 0x0000b80001067983 */ /* 0x001ee80000300a00 */
[----:B---3--:R0:W-:Y:S04]  /*36af0*/  STL.64 [R1+0x1ce0], R6 ;  /* 0x001ce00601007387 */ /* 0x0081e80000100a00 */
[----:B0-----:R-:W2:Y:S01]  /*36b00*/  LDL.LU.64 R6, [R1+0xc8] ;  /* 0x0000c80001067983 */ /* 0x001ea20000300a00 */
[----:B------:R-:W3:Y:S02]  /*36b10*/  LDL.LU R24, [R1+0x280] ;  /* 0x0002800001187983 */ /* 0x000ee40000300800 */
[----:B------:R-:W3:Y:S02]  /*36b20*/  LDL.LU R25, [R1+0x284] ;  /* 0x0002840001197983 */ /* 0x000ee40000300800 */
[----:B------:R-:W4:Y:S01]  /*36b30*/  LDL.LU R26, [R1+0x288] ;  /* 0x00028800011a7983 */ /* 0x000f220000300800 */
[----:B------:R-:W4:Y:S04]  /*36b40*/  LDL.LU R27, [R1+0x28c] ;  /* 0x00028c00011b7983 */ /* 0x000f280000300800 */
[----:B----4-:R0:W-:Y:S01]  /*36b50*/  STL.64 [R1+0x1cc0], R26 ;  /* 0x001cc01a01007387 */ /* 0x0101e20000100a00 */
[----:B---3--:R1:W-:Y:S03]  /*36b60*/  STL.64 [R1+0x1cb8], R24 ;  /* 0x001cb81801007387 */ /* 0x0083e60000100a00 */
[----:B0-----:R-:W3:Y:S04]  /*36b70*/  LDL.LU.64 R26, [R1+0x98] ;  /* 0x00009800011a7983 */ /* 0x001ee80000300a00 */
[----:B---3--:R0:W-:Y:S01]  /*36b80*/  STL.64 [R1+0x1cd0], R26 ;  /* 0x001cd01a01007387 */ /* 0x0081e20000100a00 */
[----:B-1----:R-:W3:Y:S02]  /*36b90*/  LDL.LU R24, [R1+0x2a0] ;  /* 0x0002a00001187983 */ /* 0x002ee40000300800 */
[----:B------:R-:W3:Y:S01]  /*36ba0*/  LDL.LU R25, [R1+0x2a4] ;  /* 0x0002a40001197983 */ /* 0x000ee20000300800 */
[----:B0-----:R-:W3:Y:S01]  /*36bb0*/  LDL.LU R26, [R1+0x2a8] ;  /* 0x0002a800011a7983 */ /* 0x001ee20000300800 */
[----:B------:R-:W3:Y:S02]  /*36bc0*/  LDL.LU R27, [R1+0x2ac] ;  /* 0x0002ac00011b7983 */ /* 0x000ee40000300800 */
[----:B------:R-:W4:Y:S01]  /*36bd0*/  LDL.LU.64 R14, [R1+0x68] ;  /* 0x00006800010e7983 */ /* 0x000f220000300a00 */
[----:B--2---:R-:W-:Y:S01]  /*36be0*/  HMMA.16816.F32.BF16 R16, R20, R6, R16 ;  /* 0x000000061410723c */ /* 0x004fe20000041810 */
[----:B----4-:R0:W-:Y:S04]  /*36bf0*/  STL.64 [R1+0x1ca8], R14 ;  /* 0x001ca80e01007387 */ /* 0x0101e80000100a00 */
[----:B0-----:R-:W2:Y:S01]  /*36c00*/  LDL.LU.64 R14, [R1+0x88] ;  /* 0x00008800010e7983 */ /* 0x001ea20000300a00 */
[----:B------:R-:W-:-:S03]  /*36c10*/  IMAD.MOV.U32 R3, RZ, RZ, R7 ;  /* 0x000000ffff037224 */ /* 0x000fc600078e0007 */
[----:B--2---:R0:W-:Y:S01]  /*36c20*/  STL.64 [R1+0x1cc8], R14 ;  /* 0x001cc80e01007387 */ /* 0x0041e20000100a00 */
[----:B------:R-:W2:Y:S02]  /*36c30*/  LDL.LU R12, [R1+0x290] ;  /* 0x00029000010c7983 */ /* 0x000ea40000300800 */
[----:B------:R-:W2:Y:S01]  /*36c40*/  LDL.LU R13, [R1+0x294] ;  /* 0x00029400010d7983 */ /* 0x000ea20000300800 */
[----:B0-----:R-:W2:Y:S01]  /*36c50*/  LDL.LU R14, [R1+0x298] ;  /* 0x00029800010e7983 */ /* 0x001ea20000300800 */
[----:B------:R-:W2:Y:S02]  /*36c60*/  LDL.LU R15, [R1+0x29c] ;  /* 0x00029c00010f7983 */ /* 0x000ea40000300800 */
[----:B------:R0:W-:Y:S02]  /*36c70*/  STL [R1+0x1bf4], R10 ;  /* 0x001bf40a01007387 */ /* 0x0001e40000100800 */
[----:B------:R1:W-:Y:S01]  /*36c80*/  STL [R1+0x1bf0], R11 ;  /* 0x001bf00b01007387 */ /* 0x0003e20000100800 */
[----:B------:R-:W4:Y:S01]  /*36c90*/  LDL.LU R8, [R1+0x260] ;  /* 0x0002600001087983 */ /* 0x000f220000300800 */
[----:B------:R-:W4:Y:S03]  /*36ca0*/  LDL.LU R9, [R1+0x264] ;  /* 0x0002640001097983 */ /* 0x000f260000300800 */
[----:B0-----:R-:W4:Y:S01]  /*36cb0*/  LDL.LU R10, [R1+0x268] ;  /* 0x00026800010a7983 */ /* 0x001f220000300800 */
[----:B-1----:R-:W4:Y:S02]  /*36cc0*/  LDL.LU R11, [R1+0x26c] ;  /* 0x00026c00010b7983 */ /* 0x002f240000300800 */
[----:B------:R0:W-:Y:S02]  /*36cd0*/  STL.64 [R1+0xe30], R16 ;  /* 0x000e301001007387 */ /* 0x0001e40000100a00 */
[----:B------:R-:W-:Y:S02]  /*36ce0*/  STL.64 [R1+0xe38], R18 ;  /* 0x000e381201007387 */ /* 0x000fe40000100a00 */
[----:B0-----:R-:W-:-:S02]  /*36cf0*/  IMAD.MOV.U32 R16, RZ, RZ, R6 ;  /* 0x000000ffff107224 */ /* 0x001fc400078e0006 */
[----:B------:R-:W2:Y:S01]  /*36d00*/  LDL.LU.64 R6, [R1+0x1ce0] ;  /* 0x001ce00001067983 */ /* 0x000ea20000300a00 */
[----:B------:R-:W-:Y:S02]  /*36d10*/  STL [R1+0x1c10], R3 ;  /* 0x001c100301007387 */ /* 0x000fe40000100800 */
[----:B------:R0:W-:Y:S02]  /*36d20*/  STL [R1+0x1bf8], R16 ;  /* 0x001bf81001007387 */ /* 0x0001e40000100800 */
[----:B0-----:R-:W2:Y:S01]  /*36d30*/  LDL.LU R16, [R1+0x2b0] ;  /* 0x0002b00001107983 */ /* 0x001ea20000300800 */
[----:B------:R-:W2:Y:S02]  /*36d40*/  LDL.LU R17, [R1+0x2b4] ;  /* 0x0002b40001117983 */ /* 0x000ea40000300800 */
[----:B------:R-:W2:Y:S02]  /*36d50*/  LDL.LU R18, [R1+0x2b8] ;  /* 0x0002b80001127983 */ /* 0x000ea40000300800 */
[----:B------:R-:W2:Y:S02]  /*36d60*/  LDL.LU R19, [R1+0x2bc] ;  /* 0x0002bc0001137983 */ /* 0x000ea40000300800 */
[C---:B--2---:R-:W-:Y:S11]  /*36d70*/  HMMA.16816.F32.BF16 R16, R20.reuse, R6, R16 ;  /* 0x000000061410723c */ /* 0x044ff60000041810 */
[----:B------:R-:W-:Y:S11]  /*36d80*/  @!UPT UIADD3 URZ, URZ, URZ, URZ ;  /* 0x0000003f3f3ff290 */ /* 0x000ff6000fffe03f */
[----:B------:R-:W-:Y:S01]  /*36d90*/  @!UPT UIADD3 URZ, URZ, URZ, URZ ;  /* 0x0000003f3f3ff290 */ /* 0x000fe2000fffe03f */
[----:B------:R0:W-:Y:S01]  /*36da0*/  STL.64 [R1+0xe20], R16 ;  /* 0x000e201001007387 */ /* 0x0001e20000100a00 */
[----:B------:R1:W-:Y:S02]  /*36db0*/  STL.64 [R1+0xe28], R18 ;  /* 0x000e281201007387 */ /* 0x0003e40000100a00 */
[----:B0-----:R-:W-:Y:S02]  /*36dc0*/  IMAD.MOV.U32 R17, RZ, RZ, R7 ;  /* 0x000000ffff117224 */ /* 0x001fe400078e0007 */
[----:B-1----:R-:W-:Y:S02]  /*36dd0*/  IMAD.MOV.U32 R18, RZ, RZ, R6 ;  /* 0x000000ffff127224 */ /* 0x002fe400078e0006 */
[----:B------:R-:W3:Y:S03]  /*36de0*/  LDL.LU.64 R6, [R1+0x1cd8] ;  /* 0x001cd80001067983 */ /* 0x000ee60000300a00 */
[----:B------:R-:W-:Y:S01]  /*36df0*/  STL [R1+0x1c14], R18 ;  /* 0x001c141201007387 */ /* 0x000fe20000100800 */
[C---:B---3--:R-:W-:Y:S01]  /*36e00*/  HMMA.16816.F32.BF16 R24, R20.reuse, R6, R24 ;  /* 0x000000061418723c */ /* 0x048fe20000041818 */
[----:B------:R-:W-:Y:S11]  /*36e10*/  IMAD.MOV.U32 R19, RZ, RZ, R7 ;  /* 0x000000ffff137224 */ /* 0x000ff600078e0007 */
[----:B------:R-:W-:Y:S11]  /*36e20*/  @!UPT UIADD3 URZ, URZ, URZ, URZ ;  /* 0x0000003f3f3ff290 */ /* 0x000ff6000fffe03f */
[----:B------:R-:W-:Y:S01]  /*36e30*/  STL.64 [R1+0xe10], R24 ;  /* 0x000e101801007387 */ /* 0x000fe20000100a00 */
[----:B------:R0:W-:Y:S03]  /*36e40*/  STL.64 [R1+0xe18], R26 ;  /* 0x000e181a01007387 */ /* 0x0001e60000100a00 */
[----:B0-----:R-:W2:Y:S01]  /*36e50*/  LDL.LU.64 R26, [R1+0x1cd0] ;  /* 0x001cd000011a7983 */ /* 0x001ea20000300a00 */
[----:B------:R-:W-:Y:S02]  /*36e60*/  STL [R1+0x1c6c], R19 ;  /* 0x001c6c1301007387 */ /* 0x000fe40000100800 */
[----:B------:R0:W-:Y:S02]  /*36e70*/  STL [R1+0x1c68], R17 ;  /* 0x001c681101007387 */ /* 0x0001e40000100800 */
[----:B------:R-:W3:Y:S01]  /*36e80*/  LDL.LU R16, [R1+0x270] ;  /* 0x0002700001107983 */ /* 0x000ee20000300800 */
[----:B0-----:R-:W3:Y:S01]  /*36e90*/  LDL.LU R17, [R1+0x274] ;  /* 0x0002740001117983 */ /* 0x001ee20000300800 */
[----:B------:R-:W3:Y:S02]  /*36ea0*/  LDL.LU R18, [R1+0x278] ;  /* 0x0002780001127983 */ /* 0x000ee40000300800 */
[----:B------:R-:W3:Y:S02]  /*36eb0*/  LDL.LU R19, [R1+0x27c] ;  /* 0x00027c0001137983 */ /* 0x000ee40000300800 */
[----:B------:R-:W3:Y:S01]  /*36ec0*/  LDL.LU.64 R4, [R1+0xfe0] ;  /* 0x000fe00001047983 */ /* 0x000ee20000300a00 */
[C---:B--2---:R-:W-:Y:S01]  /*36ed0*/  HMMA.16816.F32.BF16 R12, R20.reuse, R26, R12 ;  /* 0x0000001a140c723c */ /* 0x044fe2000004180c */
[----:B---3--:R0:W-:Y:S11]  /*36ee0*/  STL.64 [R1+0x1b38], R4 ;  /* 0x001b380401007387 */ /* 0x0081f60000100a00 */
[----:B------:R-:W-:Y:S11]  /*36ef0*/  @!UPT UIADD3 URZ, URZ, URZ, URZ ;  /* 0x0000003f3f3ff290 */ /* 0x000ff6000fffe03f */
[----:B------:R-:W-:Y:S01]  /*36f00*/  STL.64 [R1+0xe00], R12 ;  /* 0x000e000c01007387 */ /* 0x000fe20000100a00 */
[----:B------:R1:W-:Y:S02]  /*36f10*/  STL.64 [R1+0xe08], R14 ;  /* 0x000e080e01007387 */ /* 0x0003e40000100a00 */
[----:B0-----:R-:W-:Y:S02]  /*36f20*/  IMAD.MOV.U32 R5, RZ, RZ, R26 ;  /* 0x000000ffff057224 */ /* 0x001fe400078e001a */
[----:B------:R-:W-:Y:S01]  /*36f30*/  IMAD.MOV.U32 R4, RZ, RZ, R27 ;  /* 0x000000ffff047224 */ /* 0x000fe200078e001b */
[----:B-1----:R-:W2:Y:S01]  /*36f40*/  LDL.LU.64 R14, [R1+0x1cc8] ;  /* 0x001cc800010e7983 */ /* 0x002ea20000300a00 */
        /* <DEDUP_REMOVED lines=8> */
[----:B------:R-:W-:Y:S02]  /*36fd0*/  IMAD.MOV.U32 R25, RZ, RZ, R14 ;  /* 0x000000ffff197224 */ /* 0x000fe400078e000e */
[----:B------:R-:W-:Y:S02]  /*36fe0*/  IMAD.MOV.U32 R24, RZ, RZ, R15 ;  /* 0x000000ffff187224 */ /* 0x000fe400078e000f */
[----:B------:R-:W4:Y:S01]  /*36ff0*/  LDL.LU.64 R14, [R1+0x1ca8] ;  /* 0x001ca800010e7983 */ /* 0x000f220000300a00 */
[----:B------:R-:W-:-:S02]  /*37000*/  IMAD.MOV.U32 R0, RZ, RZ, R6 ;  /* 0x000000ffff007224 */ /* 0x000fc400078e0006 */
[----:B------:R-:W-:Y:S02]  /*37010*/  IMAD.MOV.U32 R6, RZ, RZ, R28 ;  /* 0x000000ffff067224 */ /* 0x000fe400078e001c */
[----:B------:R-:W-:-:S07]  /*37020*/  IMAD.MOV.U32 R7, RZ, RZ, R2 ;  /* 0x000000ffff077224 */ /* 0x000fce00078e0002 */
[C---:B------:R-:W-:Y:S01]  /*37030*/  HMMA.16816.F32.BF16 R16, R20.reuse, R6, R16 ;  /* 0x000000061410723c */ /* 0x040fe20000041810 */
[----:B--2---:R0:W-:Y:S01]  /*37040*/  STL.64 [R1+0x1c30], R26 ;  /* 0x001c301a01007387 */ /* 0x0041e20000100a00 */
[----:B------:R-:W-:Y:S03]  /*37050*/  STL.64 [R1+0x1c28], R24 ;  /* 0x001c281801007387 */ /* 0x000fe60000100a00 */
[----:B0-----:R-:W2:Y:S03]  /*37060*/  LDL.LU.64 R26, [R1+0x8] ;  /* 0x00000800011a7983 */ /* 0x001ea60000300a00 */
[----:B----4-:R-:W-:Y:S01]  /*37070*/  HMMA.16816.F32.BF16 R8, R20, R14, R8 ;  /* 0x0000000e1408723c */ /* 0x010fe20000041808 */
[----:B--2---:R-:W-:Y:S11]  /*37080*/  STL.64 [R1+0x1c48], R26 ;  /* 0x001c481a01007387 */ /* 0x004ff60000100a00 */
[----:B------:R-:W-:Y:S03]  /*37090*/  @!UPT UIADD3 URZ, URZ, URZ, URZ ;  /* 0x0000003f3f3ff290 */ /* 0x000fe6000fffe03f */
[----:B------:R-:W-:Y:S02]  /*370a0*/  STL.64 [R1+0x910], R16 ;  /* 0x0009101001007387 */ /* 0x000fe40000100a00 */
[----:B------:R-:W-:Y:S02]  /*370b0*/  STL.64 [R1+0x918], R18 ;  /* 0x0009181201007387 */ /* 0x000fe40000100a00 */
[----:B------:R0:W-:Y:S04]  /*370c0*/  STL.64 [R1+0x1b48], R6 ;  /* 0x001b480601007387 */ /* 0x0001e80000100a00 */
[----:B------:R1:W-:Y:S01]  /*370d0*/  STL.64 [R1+0x900], R8 ;  /* 0x0009000801007387 */ /* 0x0003e20000100a00 */
[----:B------:R2:W-:Y:S02]  /*370e0*/  STL.64 [R1+0x908], R10 ;  /* 0x0009080a01007387 */ /* 0x0005e40000100a00 */
[----:B------:R-:W3:Y:S02]  /*370f0*/  LDL.LU R12, [R1+0x210] ;  /* 0x00021000010c7983 */ /* 0x000ee40000300800 */
[----:B------:R-:W3:Y:S02]  /*37100*/  LDL.LU R13, [R1+0x214] ;  /* 0x00021400010d7983 */ /* 0x000ee40000300800 */
[----:B0-----:R-:W-:-:S02]  /*37110*/  IMAD.MOV.U32 R7, RZ, RZ, R14 ;  /* 0x000000ffff077224 */ /* 0x001fc400078e000e */
[----:B------:R-:W-:Y:S01]  /*37120*/  IMAD.MOV.U32 R6, RZ, RZ, R15 ;  /* 0x000000ffff067224 */ /* 0x000fe200078e000f */
[----:B------:R-:W4:Y:S01]  /*37130*/  LDL.LU R14, [R1+0x218] ;  /* 0x00021800010e7983 */ /* 0x000f220000300800 */
[----:B------:R-:W4:Y:S02]  /*37140*/  LDL.LU R15, [R1+0x21c] ;  /* 0x00021c00010f7983 */ /* 0x000f240000300800 */
[----:B------:R-:W3:Y:S02]  /*37150*/  LDL.LU R16, [R1+0x220] ;  /* 0x0002200001107983 */ /* 0x000ee40000300800 */
[----:B------:R-:W3:Y:S01]  /*37160*/  LDL.LU R17, [R1+0x224] ;  /* 0x0002240001117983 */ /* 0x000ee20000300800 */
[----:B------:R-:W3:Y:S01]  /*37170*/  LDL.LU R18, [R1+0x228] ;  /* 0x0002280001127983 */ /* 0x000ee20000300800 */
[----:B------:R-:W3:Y:S02]  /*37180*/  LDL.LU R19, [R1+0x22c] ;  /* 0x00022c0001137983 */ /* 0x000ee40000300800 */
[----:B-1----:R-:W3:Y:S02]  /*37190*/  LDL.LU R8, [R1+0x240] ;  /* 0x0002400001087983 */ /* 0x002ee40000300800 */
[----:B------:R-:W3:Y:S01]  /*371a0*/  LDL.LU R9, [R1+0x244] ;  /* 0x0002440001097983 */ /* 0x000ee20000300800 */
[----:B--2---:R-:W2:Y:S01]  /*371b0*/  LDL.LU R10, [R1+0x248] ;  /* 0x00024800010a7983 */ /* 0x004ea20000300800 */
[----:B------:R-:W2:Y:S03]  /*371c0*/  LDL.LU R11, [R1+0x24c] ;  /* 0x00024c00010b7983 */ /* 0x000ea60000300800 */
[----:B--2---:R0:W-:Y:S01]  /*371d0*/  STL.64 [R1+0x1c98], R10 ;  /* 0x001c980a01007387 */ /* 0x0041e20000100a00 */
[----:B---3--:R-:W-:Y:S03]  /*371e0*/  STL.64 [R1+0x1c90], R8 ;  /* 0x001c900801007387 */ /* 0x008fe60000100a00 */
[----:B0-----:R-:W2:Y:S01]  /*371f0*/  LDL.LU.64 R10, [R1+0x58] ;  /* 0x00005800010a7983 */ /* 0x001ea20000300a00 */
[----:B------:R0:W-:Y:S02]  /*37200*/  STL.64 [R1+0x1c78], R18 ;  /* 0x001c781201007387 */ /* 0x0001e40000100a00 */
[----:B------:R-:W-:Y:S01]  /*37210*/  STL.64 [R1+0x1c70], R16 ;  /* 0x001c701001007387 */ /* 0x000fe20000100a00 */
[----:B0-----:R-:W3:Y:S04]  /*37220*/  LDL.LU.64 R18, [R1+0x38] ;  /* 0x0000380001127983 */ /* 0x001ee80000300a00 */
[----:B---3--:R0:W-:Y:S04]  /*37230*/  STL.64 [R1+0x1c88], R18 ;  /* 0x001c881201007387 */ /* 0x0081e80000100a00 */
[----:B0-----:R-:W3:Y:S04]  /*37240*/  LDL.LU.64 R18, [R1+0x48] ;  /* 0x0000480001127983 */ /* 0x001ee80000300a00 */
[----:B---3--:R0:W-:Y:S01]  /*37250*/  STL.64 [R1+0x1ca0], R18 ;  /* 0x001ca01201007387 */ /* 0x0081e20000100a00 */
[----:B------:R-:W2:Y:S02]  /*37260*/  LDL.LU R16, [R1+0x250] ;  /* 0x0002500001107983 */ /* 0x000ea40000300800 */
[----:B------:R-:W2:Y:S01]  /*37270*/  LDL.LU R17, [R1+0x254] ;  /* 0x0002540001117983 */ /* 0x000ea20000300800 */
[----:B0-----:R-:W2:Y:S01]  /*37280*/  LDL.LU R18, [R1+0x258] ;  /* 0x0002580001127983 */ /* 0x001ea20000300800 */
[----:B------:R-:W2:Y:S02]  /*37290*/  LDL.LU R19, [R1+0x25c] ;  /* 0x00025c0001137983 */ /* 0x000ea40000300800 */
[----:B----4-:R0:W-:Y:S02]  /*372a0*/  STL.64 [R1+0x1c60], R14 ;  /* 0x001c600e01007387 */ /* 0x0101e40000100a00 */
[----:B------:R1:W-:Y:S01]  /*372b0*/  STL.64 [R1+0x1c58], R12 ;  /* 0x001c580c01007387 */ /* 0x0003e20000100a00 */
[----:B0-----:R-:W3:Y:S04]  /*372c0*/  LDL.LU.64 R14, [R1+0x28] ;  /* 0x00002800010e7983 */ /* 0x001ee80000300a00 */
[----:B---3--:R0:W-:Y:S01]  /*372d0*/  STL.64 [R1+0x1c80], R14 ;  /* 0x001c800e01007387 */ /* 0x0081e20000100a00 */
[----:B-1----:R-:W3:Y:S02]  /*372e0*/  LDL.LU R12, [R1+0x230] ;  /* 0x00023000010c7983 */ /* 0x002ee40000300800 */
[----:B------:R-:W3:Y:S01]  /*372f0*/  LDL.LU R13, [R1+0x234] ;  /* 0x00023400010d7983 */ /* 0x000ee20000300800 */
[----:B0-----:R-:W3:Y:S01]  /*37300*/  LDL.LU R14, [R1+0x238] ;  /* 0x00023800010e7983 */ /* 0x001ee20000300800 */
[----:B------:R-:W3:Y:S02]  /*37310*/  LDL.LU R15, [R1+0x23c] ;  /* 0x00023c00010f7983 */ /* 0x000ee40000300800 */
[----:B------:R-:W4:Y:S02]  /*37320*/  LDL.LU.64 R26, [R1+0x18] ;  /* 0x00001800011a7983 */ /* 0x000f240000300a00 */
[----:B------:R-:W-:Y:S01]  /*37330*/  STL.64 [R1+0x1c08], R6 ;  /* 0x001c080601007387 */ /* 0x000fe20000100a00 */
[----:B------:R0:W-:Y:S04]  /*37340*/  STL.64 [R1+0x1c00], R4 ;  /* 0x001c000401007387 */ /* 0x0001e80000100a00 */
[----:B0-----:R-:W3:Y:S01]  /*37350*/  LDL.LU R4, [R1+0x1e0] ;  /* 0x0001e00001047983 */ /* 0x001ee20000300800 */
[----:B------:R-:W3:Y:S02]  /*37360*/  LDL.LU R5, [R1+0x1e4] ;  /* 0x0001e40001057983 */ /* 0x000ee40000300800 */
[----:B------:R-:W3:Y:S02]  /*37370*/  LDL.LU R6, [R1+0x1e8] ;  /* 0x0001e80001067983 */ /* 0x000ee40000300800 */
[----:B------:R-:W3:Y:S01]  /*37380*/  LDL.LU R7, [R1+0x1ec] ;  /* 0x0001ec0001077983 */ /* 0x000ee20000300800 */
[----:B--2---:R-:W-:Y:S01]  /*37390*/  HMMA.16816.F32.BF16 R16, R20, R10, R16 ;  /* 0x0000000a1410723c */ /* 0x004fe20000041810 */
[----:B---3--:R-:W-:Y:S01]  /*373a0*/  STL.64 [R1+0x1c20], R6 ;  /* 0x001c200601007387 */ /* 0x008fe20000100a00 */
[----:B------:R0:W-:Y:S03]  /*373b0*/  STL.64 [R1+0x1c18], R4 ;  /* 0x001c180401007387 */ /* 0x0001e60000100a00 */
        /* <DEDUP_REMOVED lines=40> */
[----:B-1----:R-:W3:Y:S01]  /*37640*/  LDL.LU R19, [R1+0x1c6c] ;  /* 0x001c6c0001137983 */ /* 0x002ee20000300800 */
[----:B------:R-:W2:Y:S02]  /*37650*/  LDL.LU R17, [R1+0x1c68] ;  /* 0x001c680001117983 */ /* 0x000ea40000300800 */
[----:B------:R-:W4:Y:S02]  /*37660*/  LDL.LU.64 R14, [R1+0x1c60] ;  /* 0x001c6000010e7983 */ /* 0x000f240000300a00 */
[----:B------:R-:W4:Y:S02]  /*37670*/  LDL.LU.64 R12, [R1+0x1c58] ;  /* 0x001c5800010c7983 */ /* 0x000f240000300a00 */
        /* <DEDUP_REMOVED lines=18> */
[----:B------:R-:W3:Y:S01]  /*377a0*/  LDL.LU.64 R24, [R1+0x1c28] ;  /* 0x001c280001187983 */ /* 0x000ee20000300a00 */
[----:B--2---:R-:W-:Y:S11]  /*377b0*/  HMMA.16816.F32.BF16 R4, R20, R26, R4 ;  /* 0x0000001a1404723c */ /* 0x004ff60000041804 */
[----:B------:R-:W-:Y:S11]  /*377c0*/  @!UPT UIADD3 URZ, URZ, URZ, URZ ;  /* 0x0000003f3f3ff290 */ /* 0x000ff6000fffe03f */
[----:B------:R-:W-:Y:S01]  /*377d0*/  @!UPT UIADD3 URZ, URZ, URZ, URZ ;  /* 0x0000003f3f3ff290 */ /* 0x000fe2000fffe03f */
[----:B------:R-:W-:Y:S01]  /*377e0*/  STL.64 [R1+0x970], R4 ;  /* 0x0009700401007387 */ /* 0x000fe20000100a00 */
[----:B------:R0:W-:Y:S03]  /*377f0*/  STL.64 [R1+0x978], R6 ;  /* 0x0009780601007387 */ /* 0x0001e60000100a00 */
[----:B0-----:R-:W4:Y:S01]  /*37800*/  LDL.LU.64 R6, [R1+0x1c20] ;  /* 0x001c200001067983 */ /* 0x001f220000300a00 */
[----:B------:R-:W4:Y:S02]  /*37810*/  LDL.LU.64 R4, [R1+0x1c18] ;  /* 0x001c180001047983 */ /* 0x000f240000300a00 */
        /* <DEDUP_REMOVED lines=8> */
[----:B----4-:R-:W-:Y:S11]  /*378a0*/  HMMA.16816.F32.BF16 R4, R20, R14, R4 ;  /* 0x0000000e1404723c */ /* 0x010ff60000041804 */
[----:B------:R-:W-:Y:S11]  /*378b0*/  @!UPT UIADD3 URZ, URZ, URZ, URZ ;  /* 0x0000003f3f3ff290 */ /* 0x000ff6000fffe03f */
[----:B------:R-:W-:Y:S01]  /*378c0*/  @!UPT UIADD3 URZ, URZ, URZ, URZ ;  /* 0x0000003f3f3ff290 */ /* 0x000fe2000fffe03f */
[----:B------:R-:W-:Y:S01]  /*378d0*/  STL.64 [R1+0x960], R4 ;  /* 0x0009600401007387 */ /* 0x000fe20000100a00 */
[----:B------:R0:W-:Y:S03]  /*378e0*/  STL.64 [R1+0x968], R6 ;  /* 0x0009680601007387 */ /* 0x0001e60000100a00 */
[----:B0-----:R-:W4:Y:S01]  /*378f0*/  LDL.LU.64 R6, [R1+0x1c08] ;  /* 0x001c080001067983 */ /* 0x001f220000300a00 */
[----:B------:R-:W2:Y:S02]  /*37900*/  LDL.LU.64 R4, [R1+0x1c00] ;  /* 0x001c000001047983 */ /* 0x000ea40000300a00 */
[----:B------:R-:W-:Y:S02]  /*37910*/  STL.64 [R1+0x1ac0], R26 ;  /* 0x001ac01a01007387 */ /* 0x000fe40000100a00 */
[----:B------:R0:W-:Y:S01]  /*37920*/  STL.64 [R1+0x1a88], R14 ;  /* 0x001a880e01007387 */ /* 0x0001e20000100a00 */
[----:B------:R-:W2:Y:S01]  /*37930*/  LDL.LU R12, [R1+0xf0] ;  /* 0x0000f000010c7983 */ /* 0x000ea20000300800 */
[----:B------:R-:W2:Y:S03]  /*37940*/  LDL.LU R13, [R1+0xf4] ;  /* 0x0000f400010d7983 */ /* 0x000ea60000300800 */
[----:B0-----:R-:W2:Y:S01]  /*37950*/  LDL.LU R14, [R1+0xf8] ;  /* 0x0000f800010e7983 */ /* 0x001ea20000300800 */
        /* <DEDUP_REMOVED lines=39> */
[----:B----4-:R-:W-:-:S02]  /*37bd0*/  IMAD.MOV.U32 R26, RZ, RZ, R7 ;  /* 0x000000ffff1a7224 */ /* 0x010fc400078e0007 */
[----:B------:R-:W-:Y:S02]  /*37be0*/  IMAD.MOV.U32 R27, RZ, RZ, R6 ;  /* 0x000000ffff1b7224 */ /* 0x000fe400078e0006 */
[----:B---3--:R-:W-:Y:S02]  /*37bf0*/  IMAD.MOV.U32 R6, RZ, RZ, R25 ;  /* 0x000000ffff067224 */ /* 0x008fe400078e0019 */
[----:B------:R-:W-:Y:S01]  /*37c00*/  IMAD.MOV.U32 R7, RZ, RZ, R24 ;  /* 0x000000ffff077224 */ /* 0x000fe200078e0018 */
[----:B------:R-:W-:Y:S04]  /*37c10*/  STL.64 [R1+0x1b40], R26 ;  /* 0x001b401a01007387 */ /* 0x000fe80000100a00 */
[----:B--2---:R-:W-:Y:S01]  /*37c20*/  STL.64 [R1+0x1ae8], R14 ;  /* 0x001ae80e01007387 */ /* 0x004fe20000100a00 */
[----:B------:R0:W-:Y:S03]  /*37c30*/  STL.64 [R1+0x1ae0], R12 ;  /* 0x001ae00c01007387 */ /* 0x0001e60000100a00 */
[----:B0-----:R-:W2:Y:S01]  /*37c40*/  LDL.LU R12, [R1+0x130] ;  /* 0x00013000010c7983 */ /* 0x001ea20000300800 */
[----:B------:R-:W2:Y:S02]  /*37c50*/  LDL.LU R13, [R1+0x134] ;  /* 0x00013400010d7983 */ /* 0x000ea40000300800 */
[----:B------:R-:W3:Y:S02]  /*37c60*/  LDL.LU R14, [R1+0x138] ;  /* 0x00013800010e7983 */ /* 0x000ee40000300800 */
[----:B------:R-:W3:Y:S01]  /*37c70*/  LDL.LU R15, [R1+0x13c] ;  /* 0x00013c00010f7983 */ /* 0x000ee20000300800 */
[----:B------:R0:W-:Y:S01]  /*37c80*/  STL.64 [R1+0x1b60], R6 ;  /* 0x001b600601007387 */ /* 0x0001e20000100a00 */
[----:B------:R-:W4:Y:S02]  /*37c90*/  LDL.LU R24, [R1+0x170] ;  /* 0x0001700001187983 */ /* 0x000f240000300800 */
[----:B------:R-:W4:Y:S02]  /*37ca0*/  LDL.LU R25, [R1+0x174] ;  /* 0x0001740001197983 */ /* 0x000f240000300800 */
[----:B------:R-:W2:Y:S01]  /*37cb0*/  LDL.LU R26, [R1+0x178] ;  /* 0x00017800011a7983 */ /* 0x000ea20000300800 */
[----:B------:R-:W2:Y:S01]  /*37cc0*/  LDL.LU R27, [R1+0x17c] ;  /* 0x00017c00011b7983 */ /* 0x000ea20000300800 */
[----:B0-----:R-:W-:-:S02]  /*37cd0*/  IMAD.MOV.U32 R6, RZ, RZ, R5 ;  /* 0x000000ffff067224 */ /* 0x001fc400078e0005 */
[----:B------:R-:W-:-:S05]  /*37ce0*/  IMAD.MOV.U32 R7, RZ, RZ, R4 ;  /* 0x000000ffff077224 */ /* 0x000fca00078e0004 */
[----:B------:R-:W-:Y:S04]  /*37cf0*/  STL.64 [R1+0x1b78], R6 ;  /* 0x001b780601007387 */ /* 0x000fe80000100a00 */
        /* <DEDUP_REMOVED lines=8> */
[----:B------:R-:W3:Y:S04]  /*37d80*/  LDL.LU R0, [R1+0x1bd8] ;  /* 0x001bd80001007983 */ /* 0x000ee80000300800 */
[----:B------:R-:W-:Y:S04]  /*37d90*/  STL.64 [R1+0x1b90], R6 ;  /* 0x001b900601007387 */ /* 0x000fe80000100a00 */
[----:B----4-:R-:W-:Y:S01]  /*37da0*/  STL.64 [R1+0x1b70], R26 ;  /* 0x001b701a01007387 */ /* 0x010fe20000100a00 */
[----:B--2---:R0:W-:Y:S03]  /*37db0*/  STL.64 [R1+0x1b68], R24 ;  /* 0x001b681801007387 */ /* 0x0041e60000100a00 */
[----:B0-----:R-:W2:Y:S01]  /*37dc0*/  LDL.LU R24, [R1+0x190] ;  /* 0x0001900001187983 */ /* 0x001ea20000300800 */
[----:B------:R-:W2:Y:S02]  /*37dd0*/  LDL.LU R25, [R1+0x194] ;  /* 0x0001940001197983 */ /* 0x000ea40000300800 */
[----:B------:R-:W4:Y:S02]  /*37de0*/  LDL.LU R26, [R1+0x198] ;  /* 0x00019800011a7983 */ /* 0x000f240000300800 */
[----:B------:R-:W4:Y:S02]  /*37df0*/  LDL.LU R27, [R1+0x19c] ;  /* 0x00019c00011b7983 */ /* 0x000f240000300800 */
[----:B------:R-:W-:-:S02]  /*37e00*/  IMAD.MOV.U32 R6, RZ, RZ, R18 ;  /* 0x000000ffff067224 */ /* 0x000fc400078e0012 */
[----:B------:R-:W-:-:S05]  /*37e10*/  IMAD.MOV.U32 R7, RZ, RZ, R17 ;  /* 0x000000ffff077224 */ /* 0x000fca00078e0011 */
        /* <DEDUP_REMOVED lines=8> */
[----:B------:R-:W3:Y:S01]  /*37ea0*/  LDL.LU R16, [R1+0x1d0] ;  /* 0x0001d00001107983 */ /* 0x000ee20000300800 */
[----:B------:R-:W3:Y:S02]  /*37eb0*/  LDL.LU R17, [R1+0x1d4] ;  /* 0x0001d40001117983 */ /* 0x000ee40000300800 */
[----:B------:R-:W3:Y:S02]  /*37ec0*/  LDL.LU R18, [R1+0x1d8] ;  /* 0x0001d80001127983 */ /* 0x000ee40000300800 */
[----:B------:R-:W3:Y:S01]  /*37ed0*/  LDL.LU R19, [R1+0x1dc] ;  /* 0x0001dc0001137983 */ /* 0x000ee20000300800 */
        /* <DEDUP_REMOVED lines=25> */
[----:B----4-:R-:W-:Y:S01]  /*38070*/  STL.64 [R1+0x1b30], R14 ;  /* 0x001b300e01007387 */ /* 0x010fe20000100a00 */
[----:B---3--:R0:W-:Y:S03]  /*38080*/  STL.64 [R1+0x1b28], R12 ;  /* 0x001b280c01007387 */ /* 0x0081e60000100a00 */
[----:B0-----:R-:W3:Y:S01]  /*38090*/  LDL.LU R12, [R1+0x160] ;  /* 0x00016000010c7983 */ /* 0x001ee20000300800 */
[----:B------:R-:W3:Y:S02]  /*380a0*/  LDL.LU R13, [R1+0x164] ;  /* 0x00016400010d7983 */ /* 0x000ee40000300800 */
[----:B------:R-:W3:Y:S02]  /*380b0*/  LDL.LU R14, [R1+0x168] ;  /* 0x00016800010e7983 */ /* 0x000ee40000300800 */
[----:B------:R-:W3:Y:S01]  /*380c0*/  LDL.LU R15, [R1+0x16c] ;  /* 0x00016c00010f7983 */ /* 0x000ee20000300800 */
[----:B------:R-:W2:Y:S01]  /*380d0*/  LDL.LU.64 R18, [R1+0x1bd0] ;  /* 0x001bd00001127983 */ /* 0x000ea20000300a00 */
[----:B------:R-:W2:Y:S02]  /*380e0*/  LDL.LU.64 R16, [R1+0x1bc8] ;  /* 0x001bc80001107983 */ /* 0x000ea40000300a00 */
[----:B------:R-:W-:-:S09]  /*380f0*/  IMAD.MOV.U32 R7, RZ, RZ, R3 ;  /* 0x000000ffff077224 */ /* 0x000fd200078e0003 */
[----:B------:R0:W-:Y:S01]  /*38100*/  STL.64 [R1+0x8f0], R20 ;  /* 0x0008f01401007387 */ /* 0x0001e20000100a00 */
[----:B------:R-:W-:Y:S04]  /*38110*/  STL.64 [R1+0x8f8], R22 ;  /* 0x0008f81601007387 */ /* 0x000fe80000100a00 */
[----:B0-----:R-:W4:Y:S01]  /*38120*/  LDL.LU R20, [R1+0xe0] ;  /* 0x0000e00001147983 */ /* 0x001f220000300800 */
[----:B------:R-:W-:Y:S02]  /*38130*/  IMAD.MOV.U32 R21, RZ, RZ, R0 ;  /* 0x000000ffff157224 */ /* 0x000fe400078e0000 */
[----:B------:R-:W3:Y:S02]  /*38140*/  LDL.LU R0, [R1+0x1bc0] ;  /* 0x001bc00001007983 */ /* 0x000ee40000300800 */
[----:B------:R-:W-:Y:S01]  /*38150*/  STL.64 [R1+0x1a78], R10 ;  /* 0x001a780a01007387 */ /* 0x000fe20000100a00 */
        /* <DEDUP_REMOVED lines=27> */
[----:B0-----:R-:W2:Y:S01]  /*38310*/  LDL.LU.64 R6, [R1+0x1b60] ;  /* 0x001b600001067983 */ /* 0x001ea20000300a00 */
[----:B------:R-:W3:Y:S01]  /*38320*/  LDL.LU.64 R10, [R1+0xfd8] ;  /* 0x000fd800010a7983 */ /* 0x000ee20000300a00 */
        /* <DEDUP_REMOVED lines=8> */
[----:B------:R-:W3:Y:S11]  /*383b0*/  LDL.LU.64 R26, [R1+0x1b40] ;  /* 0x001b4000011a7983 */ /* 0x000ef60000300a00 */
[----:B------:R-:W-:Y:S10]  /*383c0*/  @!UPT UIADD3 URZ, URZ, URZ, URZ ;  /* 0x0000003f3f3ff290 */ /* 0x000ff4000fffe03f */
[----:B------:R0:W-:Y:S01]  /*383d0*/  STL.64 [R1+0x8d0], R4 ;  /* 0x0008d00401007387 */ /* 0x0001e20000100a00 */
[----:B------:R1:W-:Y:S03]  /*383e0*/  STL.64 [R1+0x8d8], R6 ;  /* 0x0008d80601007387 */ /* 0x0003e60000100a00 */
[----:B0-----:R-:W2:Y:S01]  /*383f0*/  LDL.LU.64 R4, [R1+0x1b38] ;  /* 0x001b380001047983 */ /* 0x001ea20000300a00 */
[----:B-1----:R-:W2:Y:S01]  /*38400*/  LDL.LU.64 R6, [R1+0xfd0] ;  /* 0x000fd00001067983 */ /* 0x002ea20000300a00 */
        /* <DEDUP_REMOVED lines=49> */
[----:B------:R-:W-:Y:S02]  /*38720*/  IMAD.MOV.U32 R22, RZ, RZ, R29 ;  /* 0x000000ffff167224 */ /* 0x000fe400078e001d */
[----:B------:R-:W-:Y:S01]  /*38730*/  IMAD.MOV.U32 R23, RZ, RZ, R28 ;  /* 0x000000ffff177224 */ /* 0x000fe200078e001c */
[----:B---3--:R-:W-:Y:S01]  /*38740*/  HMMA.16816.F32.BF16 R24, R16, R26, R12 ;  /* 0x0000001a1018723c */ /* 0x008fe2000004180c */
[----:B------:R-:W4:Y:S01]  /*38750*/  LDL.LU.64 R14, [R1+0x1a88] ;  /* 0x001a8800010e7983 */ /* 0x000f220000300a00 */
[----:B------:R-:W-:-:S04]  /*38760*/  IMAD.MOV.U32 R29, RZ, RZ, c[0x0][0x188] ;  /* 0x00006200ff1d7624 */ /* 0x000fc800078e00ff */
[----:B------:R-:W-:-:S04]  /*38770*/  IMAD.SHL.U32 R29, R29, 0x40, RZ ;  /* 0x000000401d1d7824 */ /* 0x000fc800078e00ff */
[----:B------:R-:W-:-:S05]  /*38780*/  IMAD.SHL.U32 R29, R29, 0x2, RZ ;  /* 0x000000021d1d7824 */ /* 0x000fca00078e00ff */
[----:B--2---:R-:W-:-:S05]  /*38790*/  IADD3 R13, P0, R4, R29, RZ ;  /* 0x0000001d040d7210 */ /* 0x004fca0007f1e0ff */
[----:B------:R0:W-:Y:S03]  /*387a0*/  STL [R1+0x1a80], R13 ;  /* 0x001a800d01007387 */ /* 0x0001e60000100800 */
[----:B------:R-:W-:Y:S02]  /*387b0*/  STL.64 [R1+0x4c0], R24 ;  /* 0x0004c01801007387 */ /* 0x000fe40000100a00 */
[----:B------:R1:W-:Y:S01]  /*387c0*/  STL.64 [R1+0x4c8], R26 ;  /* 0x0004c81a01007387 */ /* 0x0003e20000100a00 */
[----:B0-----:R-:W2:Y:S01]  /*387d0*/  LDL.64 R12, [R1+0xee8] ;  /* 0x000ee800010c7983 */ /* 0x001ea20000100a00 */
[----:B----4-:R-:W-:Y:S03]  /*387e0*/  HMMA.16816.F32.BF16 R20, R16, R14, R20 ;  /* 0x0000000e1014723c */ /* 0x010fe60000041814 */
[----:B------:R-:W3:Y:S01]  /*387f0*/  LDL.LU R15, [R1+0xff8] ;  /* 0x000ff800010f7983 */ /* 0x000ee20000300800 */
[----:B-1----:R-:W4:Y:S11]  /*38800*/  LDL.LU R26, [R1+0x1630] ;  /* 0x00163000011a7983 */ /* 0x002f360000300800 */
[----:B------:R-:W-:Y:S08]  /*38810*/  @!UPT UIADD3 URZ, URZ, URZ, URZ ;  /* 0x0000003f3f3ff290 */ /* 0x000ff0000fffe03f */
[----:B------:R0:W-:Y:S01]  /*38820*/  STL.64 [R1+0x2c0], R20 ;  /* 0x0002c01401007387 */ /* 0x0001e20000100a00 */
[----:B------:R1:W-:Y:S02]  /*38830*/  STL.64 [R1+0x2c8], R22 ;  /* 0x0002c81601007387 */ /* 0x0003e40000100a00 */
[----:B------:R-:W3:Y:S02]  /*38840*/  LDL.LU R28, [R1+0x1628] ;  /* 0x00162800011c7983 */ /* 0x000ee40000300800 */
[----:B------:R-:W3:Y:S01]  /*38850*/  LDL.LU R27, [R1+0x1620] ;  /* 0x00162000011b7983 */ /* 0x000ee20000300800 */
[----:B0-----:R-:W3:Y:S01]  /*38860*/  LDL.LU R20, [R1+0x1618] ;  /* 0x0016180001147983 */ /* 0x001ee20000300800 */
[----:B------:R-:W3:Y:S02]  /*38870*/  LDL.LU R21, [R1+0x1610] ;  /* 0x0016100001157983 */ /* 0x000ee40000300800 */
[----:B-1----:R-:W3:Y:S02]  /*38880*/  LDL.LU R22, [R1+0x1608] ;  /* 0x0016080001167983 */ /* 0x002ee40000300800 */
[----:B------:R-:W3:Y:S02]  /*38890*/  LDL.LU R23, [R1+0x162c] ;  /* 0x00162c0001177983 */ /* 0x000ee40000300800 */
[----:B------:R-:W-:Y:S01]  /*388a0*/  IMAD.X R4, R5, 0x1, R0, P0 ;  /* 0x0000000105047824 */ /* 0x000fe200000e0600 */
[-C--:B--2---:R-:W-:Y:S01]  /*388b0*/  IADD3 R12, P2, R12, R29.reuse, RZ ;  /* 0x0000001d0c0c7210 */ /* 0x084fe20007f5e0ff */
[----:B---3--:R-:W-:Y:S01]  /*388c0*/  STL.64 [R1+0x1a70], R22 ;  /* 0x001a701601007387 */ /* 0x008fe20000100a00 */
[----:B------:R0:W-:Y:S02]  /*388d0*/  STL.64 [R1+0x1a68], R20 ;  /* 0x001a681401007387 */ /* 0x0001e40000100a00 */
[----:B0-----:R-:W-:Y:S01]  /*388e0*/  IMAD.MOV.U32 R21, RZ, RZ, R9 ;  /* 0x000000ffff157224 */ /* 0x001fe200078e0009 */
[----:B------:R-:W-:Y:S01]  /*388f0*/  IADD3 R9, P0, R6, R29, RZ ;  /* 0x0000001d06097210 */ /* 0x000fe20007f1e0ff */
[----:B------:R-:W2:Y:S01]  /*38900*/  LDL.LU R20, [R1+0xd0] ;  /* 0x0000d00001147983 */ /* 0x000ea20000300800 */
[----:B------:R-:W-:-:S02]  /*38910*/  IMAD.MOV.U32 R22, RZ, RZ, R8 ;  /* 0x000000ffff167224 */ /* 0x000fc400078e0008 */
[----:B------:R-:W3:Y:S02]  /*38920*/  LDL.LU R3, [R1+0x1600] ;  /* 0x0016000001037983 */ /* 0x000ee40000300800 */
[----:B------:R-:W-:Y:S01]  /*38930*/  IMAD.MOV.U32 R23, RZ, RZ, R2 ;  /* 0x000000ffff177224 */ /* 0x000fe200078e0002 */
[----:B------:R-:W2:Y:S01]  /*38940*/  LDL.LU R25, [R1+0x1624] ;  /* 0x0016240001197983 */ /* 0x000ea20000300800 */
[----:B------:R-:W-:Y:S01]  /*38950*/  IADD3 R8, P1, R10, R29, RZ ;  /* 0x0000001d0a087210 */ /* 0x000fe20007f3e0ff */
[----:B------:R-:W2:Y:S02]  /*38960*/  LDL.LU R2, [R1+0x15f8] ;  /* 0x0015f80001027983 */ /* 0x000ea40000300800 */
[----:B------:R-:W2:Y:S02]  /*38970*/  LDL R14, [R1+0x19f8] ;  /* 0x0019f800010e7983 */ /* 0x000ea40000100800 */
[--C-:B------:R-:W-:Y:S01]  /*38980*/  IMAD.X R6, R7, 0x1, R0.reuse, P0 ;  /* 0x0000000107067824 */ /* 0x100fe200000e0600 */
[----:B------:R-:W-:Y:S01]  /*38990*/  STL [R1+0x1a28], R9 ;  /* 0x001a280901007387 */ /* 0x000fe20000100800 */
[----:B------:R-:W2:Y:S02]  /*389a0*/  LDL.LU R13, [R1+0x1a80] ;  /* 0x001a8000010d7983 */ /* 0x000ea40000300800 */
[----:B------:R-:W-:Y:S02]  /*389b0*/  STL [R1+0x1a2c], R12 ;  /* 0x001a2c0c01007387 */ /* 0x000fe40000100800 */
[----:B------:R-:W-:-:S02]  /*389c0*/  IMAD.X R5, R11, 0x1, R0, P1 ;  /* 0x000000010b057824 */ /* 0x000fc400008e0600 */
[----:B------:R-:W2:Y:S01]  /*389d0*/  LDL.LU.64 R10, [R1+0x1a78] ;  /* 0x001a7800010a7983 */ /* 0x000ea20000300a00 */
[----:B------:R0:W-:Y:S03]  /*389e0*/  STL [R1+0x1a30], R6 ;  /* 0x001a300601007387 */ /* 0x0001e60000100800 */
[----:B0-----:R-:W3:Y:S01]  /*389f0*/  LDL.LU.64 R6, [R1+0xee8] ;  /* 0x000ee80001067983 */ /* 0x001ee20000300a00 */
[----:B------:R-:W-:-:S05]  /*38a00*/  IADD3 R15, R15, 0x1, RZ ;  /* 0x000000010f0f7810 */ /* 0x000fca0007ffe0ff */
[----:B------:R-:W-:Y:S01]  /*38a10*/  STL [R1+0xff8], R15 ;  /* 0x000ff80f01007387 */ /* 0x000fe20000100800 */
[----:B------:R-:W4:Y:S01]  /*38a20*/  LDL.LU R24, [R1+0x161c] ;  /* 0x00161c0001187983 */ /* 0x000f220000300800 */
[----:B--2---:R-:W-:Y:S01]  /*38a30*/  HMMA.16816.F32.BF16 R16, R16, R10, R20 ;  /* 0x0000000a1010723c */ /* 0x004fe20000041814 */
[----:B---3--:R-:W-:-:S05]  /*38a40*/  IMAD.X R7, R7, 0x1, R0, P2 ;  /* 0x0000000107077824 */ /* 0x008fca00010e0600 */
[----:B------:R0:W-:Y:S01]  /*38a50*/  STL [R1+0x1a34], R7 ;  /* 0x001a340701007387 */ /* 0x0001e20000100800 */
[----:B------:R-:W2:Y:S02]  /*38a60*/  LDL.LU.64 R22, [R1+0x1a70] ;  /* 0x001a700001167983 */ /* 0x000ea40000300a00 */
[----:B------:R-:W3:Y:S02]  /*38a70*/  LDL.LU.64 R20, [R1+0x1a68] ;  /* 0x001a680001147983 */ /* 0x000ee40000300a00 */
[----:B------:R-:W-:Y:S01]  /*38a80*/  IMAD.MOV.U32 R6, RZ, RZ, R13 ;  /* 0x000000ffff067224 */ /* 0x000fe200078e000d */
[-C--:B------:R-:W-:Y:S11]  /*38a90*/  IADD3 R28, P3, R28, R29.reuse, RZ ;  /* 0x0000001d1c1c7210 */ /* 0x080ff60007f7e0ff */
[----:B------:R-:W-:Y:S01]  /*38aa0*/  @!UPT UIADD3 URZ, URZ, URZ, URZ ;  /* 0x0000003f3f3ff290 */ /* 0x000fe2000fffe03f */
[----:B------:R-:W-:Y:S02]  /*38ab0*/  IMAD.MOV.U32 R10, RZ, RZ, R19 ;  /* 0x000000ffff0a7224 */ /* 0x000fe400078e0013 */
[----:B------:R-:W-:Y:S02]  /*38ac0*/  IMAD.MOV.U32 R11, RZ, RZ, R18 ;  /* 0x000000ffff0b7224 */ /* 0x000fe400078e0012 */
[----:B0-----:R-:W-:Y:S01]  /*38ad0*/  IMAD.MOV.U32 R7, RZ, RZ, R4 ;  /* 0x000000ffff077224 */ /* 0x001fe200078e0004 */
[----:B------:R-:W-:Y:S01]  /*38ae0*/  STL.64 [R1+0x40], R16 ;  /* 0x0000401001007387 */ /* 0x000fe20000100a00 */
[----:B------:R-:W-:Y:S02]  /*38af0*/  IMAD.MOV.U32 R4, RZ, RZ, R8 ;  /* 0x000000ffff047224 */ /* 0x000fe400078e0008 */
[----:B------:R-:W-:Y:S02]  /*38b00*/  STL.64 [R1+0x48], R18 ;  /* 0x0000481201007387 */ /* 0x000fe40000100a00 */
[----:B------:R-:W-:Y:S01]  /*38b10*/  STL [R1+0x1a3c], R10 ;  /* 0x001a3c0a01007387 */ /* 0x000fe20000100800 */
[----:B------:R-:W-:Y:S01]  /*38b20*/  STL [R1+0x1a38], R11 ;  /* 0x001a380b01007387 */ /* 0x000fe20000100800 */
[-C--:B----4-:R-:W-:Y:S01]  /*38b30*/  IADD3 R26, P2, R26, R29.reuse, RZ ;  /* 0x0000001d1a1a7210 */ /* 0x090fe20007f5e0ff */
[----:B------:R-:W-:Y:S01]  /*38b40*/  STL.64 [R1+0xfe0], R6 ;  /* 0x000fe00601007387 */ /* 0x000fe20000100a00 */
[-C--:B------:R-:W-:Y:S01]  /*38b50*/  IADD3 R27, P4, R27, R29.reuse, RZ ;  /* 0x0000001d1b1b7210 */ /* 0x080fe20007f9e0ff */
[----:B------:R-:W-:Y:S01]  /*38b60*/  STL.64 [R1+0xfd8], R4 ;  /* 0x000fd80401007387 */ /* 0x000fe20000100a00 */
[----:B------:R0:W-:Y:S02]  /*38b70*/  STL [R1+0x1628], R28 ;  /* 0x0016281c01007387 */ /* 0x0001e40000100800 */
[----:B------:R-:W-:Y:S01]  /*38b80*/  IMAD.X R25, R25, 0x1, R0, P3 ;  /* 0x0000000119197824 */ /* 0x000fe200018e0600 */
[----:B0-----:R-:W4:Y:S01]  /*38b90*/  LDL.LU R28, [R1+0x15f0] ;  /* 0x0015f000011c7983 */ /* 0x001f220000300800 */
[----:B------:R-:W-:Y:S02]  /*38ba0*/  STL [R1+0x1630], R26 ;  /* 0x0016301a01007387 */ /* 0x000fe40000100800 */
[----:B------:R-:W-:Y:S01]  /*38bb0*/  STL [R1+0x1620], R27 ;  /* 0x0016201b01007387 */ /* 0x000fe20000100800 */
[----:B---3--:R-:W-:-:S02]  /*38bc0*/  IADD3 R20, P5, R20, R29, RZ ;  /* 0x0000001d14147210 */ /* 0x008fc40007fbe0ff */
[-C--:B------:R-:W-:Y:S02]  /*38bd0*/  IADD3 R21, P6, R21, R29.reuse, RZ ;  /* 0x0000001d15157210 */ /* 0x080fe40007fde0ff */
[-C--:B--2---:R-:W-:Y:S01]  /*38be0*/  IADD3 R22, P1, R22, R29.reuse, RZ ;  /* 0x0000001d16167210 */ /* 0x084fe20007f3e0ff */
[--C-:B------:R-:W-:Y:S01]  /*38bf0*/  IMAD.X R23, R23, 0x1, R0.reuse, P2 ;  /* 0x0000000117177824 */ /* 0x100fe200010e0600 */
[-C--:B------:R-:W-:Y:S01]  /*38c00*/  IADD3 R3, P2, R3, R29.reuse, RZ ;  /* 0x0000001d03037210 */ /* 0x080fe20007f5e0ff */
[----:B------:R-:W-:Y:S01]  /*38c10*/  STL [R1+0x1618], R20 ;  /* 0x0016181401007387 */ /* 0x000fe20000100800 */
[----:B------:R-:W-:Y:S02]  /*38c20*/  STL [R1+0x1610], R21 ;  /* 0x0016101501007387 */ /* 0x000fe40000100800 */
[----:B------:R-:W-:Y:S02]  /*38c30*/  STL [R1+0x1608], R22 ;  /* 0x0016081601007387 */ /* 0x000fe40000100800 */
[----:B------:R0:W-:Y:S01]  /*38c40*/  STL [R1+0x1624], R25 ;  /* 0x0016241901007387 */ /* 0x0001e20000100800 */
[----:B------:R-:W-:Y:S04]  /*38c50*/  STL [R1+0x162c], R23 ;  /* 0x00162c1701007387 */ /* 0x000fe80000100800 */
[----:B0-----:R-:W2:Y:S01]  /*38c60*/  LDL.LU R25, [R1+0x1614] ;  /* 0x0016140001197983 */ /* 0x001ea20000300800 */
[----:B------:R-:W-:Y:S02]  /*38c70*/  STL [R1+0x1600], R3 ;  /* 0x0016000301007387 */ /* 0x000fe40000100800 */
[----:B------:R-:W3:Y:S01]  /*38c80*/  LDL.LU R8, [R1+0x160c] ;  /* 0x00160c0001087983 */ /* 0x000ee20000300800 */
[-C--:B------:R-:W-:Y:S01]  /*38c90*/  IADD3 R2, P3, R2, R29.reuse, RZ ;  /* 0x0000001d02027210 */ /* 0x080fe20007f7e0ff */
[--C-:B------:R-:W-:Y:S01]  /*38ca0*/  IMAD.X R24, R24, 0x1, R0.reuse, P4 ;  /* 0x0000000118187824 */ /* 0x100fe200020e0600 */
[----:B------:R-:W-:Y:S01]  /*38cb0*/  ISETP.NE.U32.AND P0, PT, R15, R14, PT ;  /* 0x0000000e0f00720c */ /* 0x000fe20003f05070 */
[----:B---3--:R0:W-:Y:S04]  /*38cc0*/  STL [R1+0x1a60], R8 ;  /* 0x001a600801007387 */ /* 0x0081e80000100800 */
[----:B0-----:R-:W3:Y:S01]  /*38cd0*/  LDL.LU R8, [R1+0x15e8] ;  /* 0x0015e80001087983 */ /* 0x001ee20000300800 */
[----:B------:R0:W-:Y:S02]  /*38ce0*/  STL [R1+0x15f8], R2 ;  /* 0x0015f80201007387 */ /* 0x0001e40000100800 */
[----:B------:R-:W3:Y:S02]  /*38cf0*/  LDL.LU R5, [R1+0x15e0] ;  /* 0x0015e00001057983 */ /* 0x000ee40000300800 */
[----:B------:R-:W3:Y:S01]  /*38d00*/  LDL.LU R13, [R1+0x1604] ;  /* 0x00160400010d7983 */ /* 0x000ee20000300800 */
[----:B------:R-:W3:Y:S01]  /*38d10*/  LDL.LU R4, [R1+0x15d8] ;  /* 0x0015d80001047983 */ /* 0x000ee20000300800 */
[----:B------:R-:W3:Y:S02]  /*38d20*/  LDL.LU R11, [R1+0x15fc] ;  /* 0x0015fc00010b7983 */ /* 0x000ee40000300800 */
[----:B------:R-:W3:Y:S02]  /*38d30*/  LDL.LU R10, [R1+0x15d0] ;  /* 0x0015d000010a7983 */ /* 0x000ee40000300800 */
[----:B------:R-:W3:Y:S01]  /*38d40*/  LDL.LU R16, [R1+0x15f4] ;  /* 0x0015f40001107983 */ /* 0x000ee20000300800 */
[----:B0-----:R-:W3:Y:S01]  /*38d50*/  LDL.LU R2, [R1+0x15c8] ;  /* 0x0015c80001027983 */ /* 0x001ee20000300800 */
[----:B------:R-:W3:Y:S02]  /*38d60*/  LDL.LU R17, [R1+0x15ec] ;  /* 0x0015ec0001117983 */ /* 0x000ee40000300800 */
[----:B------:R-:W3:Y:S02]  /*38d70*/  LDL.LU R18, [R1+0x15c0] ;  /* 0x0015c00001127983 */ /* 0x000ee40000300800 */
[----:B------:R-:W3:Y:S01]  /*38d80*/  LDL.LU R19, [R1+0x15e4] ;  /* 0x0015e40001137983 */ /* 0x000ee20000300800 */
[----:B------:R0:W-:Y:S01]  /*38d90*/  STL [R1+0x161c], R24 ;  /* 0x00161c1801007387 */ /* 0x0001e20000100800 */
[----:B------:R-:W3:Y:S02]  /*38da0*/  LDL.LU R7, [R1+0x15b8] ;  /* 0x0015b80001077983 */ /* 0x000ee40000300800 */
[----:B------:R-:W3:Y:S02]  /*38db0*/  LDL.LU R6, [R1+0x15dc] ;  /* 0x0015dc0001067983 */ /* 0x000ee40000300800 */
[----:B------:R-:W3:Y:S01]  /*38dc0*/  LDL.LU R12, [R1+0x15b0] ;  /* 0x0015b000010c7983 */ /* 0x000ee20000300800 */
[----:B------:R-:W3:Y:S01]  /*38dd0*/  LDL.LU R9, [R1+0x15d4] ;  /* 0x0015d40001097983 */ /* 0x000ee20000300800 */
[----:B------:R-:W3:Y:S02]  /*38de0*/  LDL.LU R14, [R1+0x15a8] ;  /* 0x0015a800010e7983 */ /* 0x000ee40000300800 */
[----:B------:R-:W3:Y:S01]  /*38df0*/  LDL.LU R15, [R1+0x15cc] ;  /* 0x0015cc00010f7983 */ /* 0x000ee20000300800 */
[----:B----4-:R-:W-:Y:S01]  /*38e00*/  IADD3 R28, P4, R28, R29, RZ ;  /* 0x0000001d1c1c7210 */ /* 0x010fe20007f9e0ff */
[----:B0-----:R-:W4:Y:S01]  /*38e10*/  LDL.LU R24, [R1+0x15a0] ;  /* 0x0015a00001187983 */ /* 0x001f220000300800 */
[----:B------:R-:W4:Y:S02]  /*38e20*/  LDL.LU R26, [R1+0x15c4] ;  /* 0x0015c400011a7983 */ /* 0x000f240000300800 */
[----:B------:R-:W4:Y:S02]  /*38e30*/  LDL.LU R27, [R1+0x1598] ;  /* 0x00159800011b7983 */ /* 0x000f240000300800 */
[----:B------:R-:W4:Y:S01]  /*38e40*/  LDL.LU R20, [R1+0x15bc] ;  /* 0x0015bc0001147983 */ /* 0x000f220000300800 */
[----:B------:R0:W-:Y:S01]  /*38e50*/  STL [R1+0x15f0], R28 ;  /* 0x0015f01c01007387 */ /* 0x0001e20000100800 */
[----:B------:R-:W4:Y:S02]  /*38e60*/  LDL.LU R21, [R1+0x1590] ;  /* 0x0015900001157983 */ /* 0x000f240000300800 */
[----:B--2---:R-:W-:-:S02]  /*38e70*/  IMAD.X R25, R25, 0x1, R0, P5 ;  /* 0x0000000119197824 */ /* 0x004fc400028e0600 */
[----:B------:R-:W2:Y:S01]  /*38e80*/  LDL.LU R22, [R1+0x15b4] ;  /* 0x0015b40001167983 */ /* 0x000ea20000300800 */
[----:B------:R-:W2:Y:S04]  /*38e90*/  LDL.LU R23, [R1+0x1588] ;  /* 0x0015880001177983 */ /* 0x000ea80000300800 */
[----:B0-----:R-:W2:Y:S01]  /*38ea0*/  LDL.LU R28, [R1+0x15ac] ;  /* 0x0015ac00011c7983 */ /* 0x001ea20000300800 */
[----:B------:R-:W2:Y:S02]  /*38eb0*/  LDL.LU R3, [R1+0x1580] ;  /* 0x0015800001037983 */ /* 0x000ea40000300800 */
[----:B------:R0:W-:Y:S02]  /*38ec0*/  STL [R1+0x1614], R25 ;  /* 0x0016141901007387 */ /* 0x0001e40000100800 */
[----:B0-----:R-:W2:Y:S01]  /*38ed0*/  LDL.LU R25, [R1+0x15a4] ;  /* 0x0015a40001197983 */ /* 0x001ea20000300800 */
[----:B---3--:R-:W-:-:S05]  /*38ee0*/  IADD3 R8, P5, R8, R29, RZ ;  /* 0x0000001d08087210 */ /* 0x008fca0007fbe0ff */
[----:B------:R0:W-:Y:S04]  /*38ef0*/  STL [R1+0x15e8], R8 ;  /* 0x0015e80801007387 */ /* 0x0001e80000100800 */
[----:B0-----:R-:W3:Y:S01]  /*38f00*/  LDL.LU R8, [R1+0x1a60] ;  /* 0x001a600001087983 */ /* 0x001ee20000300800 */
[--C-:B------:R-:W-:Y:S01]  /*38f10*/  IMAD.X R13, R13, 0x1, R0.reuse, P1 ;  /* 0x000000010d0d7824 */ /* 0x100fe200008e0600 */
[-C--:B------:R-:W-:Y:S01]  /*38f20*/  IADD3 R4, P1, R4, R29.reuse, RZ ;  /* 0x0000001d04047210 */ /* 0x080fe20007f3e0ff */
[--C-:B------:R-:W-:Y:S02]  /*38f30*/  IMAD.X R11, R11, 0x1, R0.reuse, P2 ;  /* 0x000000010b0b7824 */ /* 0x100fe400010e0600 */
[----:B------:R-:W-:Y:S01]  /*38f40*/  IMAD.X R16, R16, 0x1, R0, P3 ;  /* 0x0000000110107824 */ /* 0x000fe200018e0600 */
[----:B------:R-:W-:-:S02]  /*38f50*/  IADD3 R2, P3, R2, R29, RZ ;  /* 0x0000001d02027210 */ /* 0x000fc40007f7e0ff */
[-C--:B------:R-:W-:Y:S01]  /*38f60*/  IADD3 R10, P2, R10, R29.reuse, RZ ;  /* 0x0000001d0a0a7210 */ /* 0x080fe20007f5e0ff */
[--C-:B------:R-:W-:Y:S01]  /*38f70*/  IMAD.X R17, R17, 0x1, R0.reuse, P4 ;  /* 0x0000000111117824 */ /* 0x100fe200020e0600 */
[-C--:B------:R-:W-:Y:S01]  /*38f80*/  IADD3 R18, P4, R18, R29.reuse, RZ ;  /* 0x0000001d12127210 */ /* 0x080fe20007f9e0ff */
[--C-:B------:R-:W-:Y:S01]  /*38f90*/  IMAD.X R19, R19, 0x1, R0.reuse, P5 ;  /* 0x0000000113137824 */ /* 0x100fe200028e0600 */
[-C--:B------:R-:W-:Y:S01]  /*38fa0*/  IADD3 R7, P5, R7, R29.reuse, RZ ;  /* 0x0000001d07077210 */ /* 0x080fe20007fbe0ff */
[--C-:B------:R-:W-:Y:S02]  /*38fb0*/  IMAD.X R9, R9, 0x1, R0.reuse, P1 ;  /* 0x0000000109097824 */ /* 0x100fe400008e0600 */
[--C-:B------:R-:W-:Y:S01]  /*38fc0*/  IMAD.X R15, R15, 0x1, R0.reuse, P2 ;  /* 0x000000010f0f7824 */ /* 0x100fe200010e0600 */
[-C--:B----4-:R-:W-:Y:S02]  /*38fd0*/  IADD3 R24, P2, R24, R29.reuse, RZ ;  /* 0x0000001d18187210 */ /* 0x090fe40007f5e0ff */
[-C--:B------:R-:W-:Y:S01]  /*38fe0*/  IADD3 R14, P1, R14, R29.reuse, RZ ;  /* 0x0000001d0e0e7210 */ /* 0x080fe20007f3e0ff */
[--C-:B------:R-:W-:Y:S01]  /*38ff0*/  IMAD.X R26, R26, 0x1, R0.reuse, P3 ;  /* 0x000000011a1a7824 */ /* 0x100fe200018e0600 */
[-C--:B------:R-:W-:Y:S01]  /*39000*/  IADD3 R27, P3, R27, R29.reuse, RZ ;  /* 0x0000001d1b1b7210 */ /* 0x080fe20007f7e0ff */
[--C-:B------:R-:W-:Y:S01]  /*39010*/  IMAD.X R20, R20, 0x1, R0.reuse, P4 ;  /* 0x0000000114147824 */ /* 0x100fe200020e0600 */
[----:B------:R-:W-:Y:S01]  /*39020*/  IADD3 R21, P4, R21, R29, RZ ;  /* 0x0000001d15157210 */ /* 0x000fe20007f9e0ff */
[----:B--2---:R-:W-:-:S02]  /*39030*/  IMAD.X R22, R22, 0x1, R0, P5 ;  /* 0x0000000116167824 */ /* 0x004fc400028e0600 */
[----:B---3--:R-:W-:Y:S01]  /*39040*/  IMAD.X R8, R8, 0x1, R0, P6 ;  /* 0x0000000108087824 */ /* 0x008fe200030e0600 */
[----:B------:R-:W-:-:S04]  /*39050*/  IADD3 R5, P6, R5, R29, RZ ;  /* 0x0000001d05057210 */ /* 0x000fc80007fde0ff */
[----:B------:R-:W-:Y:S01]  /*39060*/  STL [R1+0x160c], R8 ;  /* 0x00160c0801007387 */ /* 0x000fe20000100800 */
[----:B------:R-:W-:Y:S02]  /*39070*/  STL [R1+0x15e0], R5 ;  /* 0x0015e00501007387 */ /* 0x000fe40000100800 */
[----:B------:R-:W-:Y:S02]  /*39080*/  STL [R1+0x1604], R13 ;  /* 0x0016040d01007387 */ /* 0x000fe40000100800 */
[----:B------:R-:W-:Y:S01]  /*39090*/  STL [R1+0x15d8], R4 ;  /* 0x0015d80401007387 */ /* 0x000fe20000100800 */
[----:B------:R-:W-:Y:S01]  /*390a0*/  STL [R1+0x15fc], R11 ;  /* 0x0015fc0b01007387 */ /* 0x000fe20000100800 */
[----:B------:R0:W-:Y:S02]  /*390b0*/  STL [R1+0x15c8], R2 ;  /* 0x0015c80201007387 */ /* 0x0001e40000100800 */
[----:B------:R-:W-:Y:S02]  /*390c0*/  STL [R1+0x15d0], R10 ;  /* 0x0015d00a01007387 */ /* 0x000fe40000100800 */
[--C-:B------:R-:W-:Y:S01]  /*390d0*/  IMAD.X R6, R6, 0x1, R0.reuse, P6 ;  /* 0x0000000106067824 */ /* 0x100fe200030e0600 */
[-C--:B------:R-:W-:Y:S01]  /*390e0*/  IADD3 R12, P6, R12, R29.reuse, RZ ;  /* 0x0000001d0c0c7210 */ /* 0x080fe20007fde0ff */
[----:B0-----:R-:W2:Y:S01]  /*390f0*/  LDL.LU R2, [R1+0x1578] ;  /* 0x0015780001027983 */ /* 0x001ea20000300800 */
        /* <DEDUP_REMOVED lines=8> */
[----:B------:R0:W-:Y:S02]  /*39180*/  STL [R1+0x15a0], R24 ;  /* 0x0015a01801007387 */ /* 0x0001e40000100800 */
[----:B------:R-:W-:Y:S02]  /*39190*/  STL [R1+0x15a8], R14 ;  /* 0x0015a80e01007387 */ /* 0x000fe40000100800 */
[----:B------:R-:W-:Y:S01]  /*391a0*/  IMAD.X R28, R28, 0x1, R0, P6 ;  /* 0x000000011c1c7824 */ /* 0x000fe200030e0600 */
[----:B0-----:R-:W3:Y:S01]  /*391b0*/  LDL.LU R24, [R1+0x159c] ;  /* 0x00159c0001187983 */ /* 0x001ee20000300800 */
[----:B------:R-:W-:Y:S02]  /*391c0*/  STL [R1+0x15cc], R15 ;  /* 0x0015cc0f01007387 */ /* 0x000fe40000100800 */
[----:B------:R-:W-:Y:S02]  /*391d0*/  STL [R1+0x15c4], R26 ;  /* 0x0015c41a01007387 */ /* 0x000fe40000100800 */
[----:B------:R-:W-:Y:S01]  /*391e0*/  STL [R1+0x1598], R27 ;  /* 0x0015981b01007387 */ /* 0x000fe20000100800 */
[----:B------:R-:W-:Y:S01]  /*391f0*/  STL [R1+0x15bc], R20 ;  /* 0x0015bc1401007387 */ /* 0x000fe20000100800 */
[----:B------:R-:W-:Y:S02]  /*39200*/  STL [R1+0x1590], R21 ;  /* 0x0015901501007387 */ /* 0x000fe40000100800 */
[----:B------:R0:W-:Y:S02]  /*39210*/  STL [R1+0x15ac], R28 ;  /* 0x0015ac1c01007387 */ /* 0x0001e40000100800 */
[----:B------:R-:W-:Y:S01]  /*39220*/  STL [R1+0x15b4], R22 ;  /* 0x0015b41601007387 */ /* 0x000fe20000100800 */
[----:B0-----:R-:W4:Y:S01]  /*39230*/  LDL.LU R28, [R1+0x1570] ;  /* 0x00157000011c7983 */ /* 0x001f220000300800 */
[----:B------:R-:W-:-:S02]  /*39240*/  IADD3 R23, P5, R23, R29, RZ ;  /* 0x0000001d17177210 */ /* 0x000fc40007fbe0ff */
[-C--:B------:R-:W-:Y:S01]  /*39250*/  IADD3 R3, P6, R3, R29.reuse, RZ ;  /* 0x0000001d03037210 */ /* 0x080fe20007fde0ff */
[----:B------:R-:W-:Y:S02]  /*39260*/  IMAD.X R25, R25, 0x1, R0, P1 ;  /* 0x0000000119197824 */ /* 0x000fe400008e0600 */
[----:B------:R-:W-:Y:S01]  /*39270*/  STL [R1+0x1588], R23 ;  /* 0x0015881701007387 */ /* 0x000fe20000100800 */
[----:B------:R-:W4:Y:S02]  /*39280*/  LDL.LU R8, [R1+0x1568] ;  /* 0x0015680001087983 */ /* 0x000f240000300800 */
[----:B------:R-:W4:Y:S02]  /*39290*/  LDL.LU R5, [R1+0x158c] ;  /* 0x00158c0001057983 */ /* 0x000f240000300800 */
[----:B------:R-:W-:Y:S01]  /*392a0*/  STL [R1+0x1580], R3 ;  /* 0x0015800301007387 */ /* 0x000fe20000100800 */
[----:B------:R-:W4:Y:S01]  /*392b0*/  LDL.LU R13, [R1+0x1560] ;  /* 0x00156000010d7983 */ /* 0x000f220000300800 */
[----:B------:R0:W-:Y:S02]  /*392c0*/  STL [R1+0x15a4], R25 ;  /* 0x0015a41901007387 */ /* 0x0001e40000100800 */
[----:B------:R-:W4:Y:S02]  /*392d0*/  LDL.LU R4, [R1+0x1584] ;  /* 0x0015840001047983 */ /* 0x000f240000300800 */
[----:B------:R-:W4:Y:S01]  /*392e0*/  LDL.LU R11, [R1+0x1558] ;  /* 0x00155800010b7983 */ /* 0x000f220000300800 */
[----:B------:R-:W4:Y:S01]  /*392f0*/  LDL.LU R10, [R1+0x157c] ;  /* 0x00157c00010a7983 */ /* 0x000f220000300800 */
[----:B------:R-:W4:Y:S02]  /*39300*/  LDL.LU R16, [R1+0x1550] ;  /* 0x0015500001107983 */ /* 0x000f240000300800 */
[----:B------:R-:W4:Y:S01]  /*39310*/  LDL.LU R17, [R1+0x1574] ;  /* 0x0015740001117983 */ /* 0x000f220000300800 */
[----:B0-----:R-:W4:Y:S01]  /*39320*/  LDL.LU R25, [R1+0x1548] ;  /* 0x0015480001197983 */ /* 0x001f220000300800 */
[----:B------:R-:W4:Y:S02]  /*39330*/  LDL.LU R18, [R1+0x156c] ;  /* 0x00156c0001127983 */ /* 0x000f240000300800 */
[----:B------:R-:W4:Y:S02]  /*39340*/  LDL.LU R19, [R1+0x1540] ;  /* 0x0015400001137983 */ /* 0x000f240000300800 */
[----:B------:R-:W4:Y:S01]  /*39350*/  LDL.LU R7, [R1+0x1564] ;  /* 0x0015640001077983 */ /* 0x000f220000300800 */
[----:B--2---:R-:W-:-:S05]  /*39360*/  IADD3 R2, P1, R2, R29, RZ ;  /* 0x0000001d02027210 */ /* 0x004fca0007f3e0ff */
[----:B------:R0:W-:Y:S01]  /*39370*/  STL [R1+0x1578], R2 ;  /* 0x0015780201007387 */ /* 0x0001e20000100800 */
[----:B------:R-:W2:Y:S02]  /*39380*/  LDL.LU R6, [R1+0x1538] ;  /* 0x0015380001067983 */ /* 0x000ea40000300800 */
[----:B------:R-:W2:Y:S02]  /*39390*/  LDL.LU R12, [R1+0x155c] ;  /* 0x00155c00010c7983 */ /* 0x000ea40000300800 */
[----:B------:R-:W2:Y:S01]  /*393a0*/  LDL.LU R9, [R1+0x1530] ;  /* 0x0015300001097983 */ /* 0x000ea20000300800 */
[----:B------:R-:W2:Y:S01]  /*393b0*/  LDL.LU R14, [R1+0x1554] ;  /* 0x00155400010e7983 */ /* 0x000ea20000300800 */
[----:B------:R-:W2:Y:S02]  /*393c0*/  LDL.LU R15, [R1+0x1528] ;  /* 0x00152800010f7983 */ /* 0x000ea40000300800 */
[----:B------:R-:W2:Y:S01]  /*393d0*/  LDL.LU R26, [R1+0x154c] ;  /* 0x00154c00011a7983 */ /* 0x000ea20000300800 */
[----:B0-----:R-:W2:Y:S01]  /*393e0*/  LDL.LU R2, [R1+0x1520] ;  /* 0x0015200001027983 */ /* 0x001ea20000300800 */
[----:B------:R-:W2:Y:S02]  /*393f0*/  LDL.LU R27, [R1+0x1544] ;  /* 0x00154400011b7983 */ /* 0x000ea40000300800 */
[----:B------:R-:W2:Y:S02]  /*39400*/  LDL.LU R20, [R1+0x1518] ;  /* 0x0015180001147983 */ /* 0x000ea40000300800 */
[----:B------:R-:W2:Y:S02]  /*39410*/  LDL.LU R21, [R1+0x153c] ;  /* 0x00153c0001157983 */ /* 0x000ea40000300800 */
[----:B---3--:R-:W-:-:S05]  /*39420*/  IMAD.X R24, R24, 0x1, R0, P2 ;  /* 0x0000000118187824 */ /* 0x008fca00010e0600 */
[----:B------:R0:W-:Y:S01]  /*39430*/  STL [R1+0x159c], R24 ;  /* 0x00159c1801007387 */ /* 0x0001e20000100800 */
[----:B------:R-:W3:Y:S02]  /*39440*/  LDL.LU R22, [R1+0x1510] ;  /* 0x0015100001167983 */ /* 0x000ee40000300800 */
[----:B------:R-:W2:Y:S02]  /*39450*/  LDL.LU R23, [R1+0x1534] ;  /* 0x0015340001177983 */ /* 0x000ea40000300800 */
[----:B------:R-:W2:Y:S01]  /*39460*/  LDL.LU R3, [R1+0x1508] ;  /* 0x0015080001037983 */ /* 0x000ea20000300800 */
[----:B0-----:R-:W2:Y:S01]  /*39470*/  LDL.LU R24, [R1+0x152c] ;  /* 0x00152c0001187983 */ /* 0x001ea20000300800 */
[----:B----4-:R-:W-:-:S03]  /*39480*/  IADD3 R28, P2, R28, R29, RZ ;  /* 0x0000001d1c1c7210 */ /* 0x010fc60007f5e0ff */
[----:B------:R-:W4:Y:S04]  /*39490*/  LDL.LU R29, [R1+0x1594] ;  /* 0x00159400011d7983 */ /* 0x000f280000300800 */
[----:B------:R0:W-:Y:S04]  /*394a0*/  STL [R1+0x1570], R28 ;  /* 0x0015701c01007387 */ /* 0x0001e80000100800 */
[----:B0-----:R-:W2:Y:S01]  /*394b0*/  LDL.LU R28, [R1+0x1500] ;  /* 0x00150000011c7983 */ /* 0x001ea20000300800 */
[--C-:B------:R-:W-:Y:S02]  /*394c0*/  IMAD.X R5, R5, 0x1, R0.reuse, P4 ;  /* 0x0000000105057824 */ /* 0x100fe400020e0600 */
[----:B------:R-:W-:-:S02]  /*394d0*/  IMAD.X R4, R4, 0x1, R0, P5 ;  /* 0x0000000104047824 */ /* 0x000fc400028e0600 */
[--C-:B------:R-:W-:Y:S02]  /*394e0*/  IMAD.X R10, R10, 0x1, R0.reuse, P6 ;  /* 0x000000010a0a7824 */ /* 0x100fe400030e0600 */
[--C-:B------:R-:W-:Y:S02]  /*394f0*/  IMAD.X R17, R17, 0x1, R0.reuse, P1 ;  /* 0x0000000111117824 */ /* 0x100fe400008e0600 */
[--C-:B------:R-:W-:Y:S02]  /*39500*/  IMAD.X R18, R18, 0x1, R0.reuse, P2 ;  /* 0x0000000112127824 */ /* 0x100fe400010e0600 */
[----:B----4-:R-:W-:-:S05]  /*39510*/  IMAD.X R29, R29, 0x1, R0, P3 ;  /* 0x000000011d1d7824 */ /* 0x010fca00018e0600 */
[----:B------:R0:W-:Y:S02]  /*39520*/  STL [R1+0x1594], R29 ;  /* 0x0015941d01007387 */ /* 0x0001e40000100800 */
[----:B0-----:R-:W-:-:S04]  /*39530*/  IMAD.MOV.U32 R29, RZ, RZ, c[0x0][0x188] ;  /* 0x00006200ff1d7624 */ /* 0x001fc800078e00ff */
[----:B------:R-:W-:-:S04]  /*39540*/  IMAD.SHL.U32 R29, R29, 0x40, RZ ;  /* 0x000000401d1d7824 */ /* 0x000fc800078e00ff */
[----:B------:R-:W-:-:S05]  /*39550*/  IMAD.SHL.U32 R29, R29, 0x2, RZ ;  /* 0x000000021d1d7824 */ /* 0x000fca00078e00ff */
[-C--:B------:R-:W-:Y:S02]  /*39560*/  IADD3 R8, P3, R8, R29.reuse, RZ ;  /* 0x0000001d08087210 */ /* 0x080fe40007f7e0ff */
[-C--:B------:R-:W-:Y:S02]  /*39570*/  IADD3 R13, P4, R13, R29.reuse, RZ ;  /* 0x0000001d0d0d7210 */ /* 0x080fe40007f9e0ff */
[-C--:B------:R-:W-:Y:S02]  /*39580*/  IADD3 R11, P5, R11, R29.reuse, RZ ;  /* 0x0000001d0b0b7210 */ /* 0x080fe40007fbe0ff */
[-C--:B------:R-:W-:Y:S01]  /*39590*/  IADD3 R25, P1, R25, R29.reuse, RZ ;  /* 0x0000001d19197210 */ /* 0x080fe20007f3e0ff */
[----:B------:R-:W-:Y:S01]  /*395a0*/  STL [R1+0x1568], R8 ;  /* 0x0015680801007387 */ /* 0x000fe20000100800 */
[----:B------:R-:W-:Y:S02]  /*395b0*/  STL [R1+0x158c], R5 ;  /* 0x00158c0501007387 */ /* 0x000fe40000100800 */
[----:B------:R-:W-:Y:S01]  /*395c0*/  STL [R1+0x1560], R13 ;  /* 0x0015600d01007387 */ /* 0x000fe20000100800 */
[-C--:B------:R-:W-:Y:S01]  /*395d0*/  IADD3 R16, P6, R16, R29.reuse, RZ ;  /* 0x0000001d10107210 */ /* 0x080fe20007fde0ff */
[----:B------:R-:W-:Y:S01]  /*395e0*/  STL [R1+0x1584], R4 ;  /* 0x0015840401007387 */ /* 0x000fe20000100800 */
[----:B------:R-:W-:Y:S02]  /*395f0*/  STL [R1+0x1558], R11 ;  /* 0x0015580b01007387 */ /* 0x000fe40000100800 */
[----:B------:R-:W-:Y:S02]  /*39600*/  STL [R1+0x157c], R10 ;  /* 0x00157c0a01007387 */ /* 0x000fe40000100800 */
[----:B------:R0:W-:Y:S01]  /*39610*/  STL [R1+0x1548], R25 ;  /* 0x0015481901007387 */ /* 0x0001e20000100800 */
[-C--:B------:R-:W-:Y:S01]  /*39620*/  IADD3 R19, P2, R19, R29.reuse, RZ ;  /* 0x0000001d13137210 */ /* 0x080fe20007f5e0ff */
[----:B------:R-:W-:Y:S01]  /*39630*/  STL [R1+0x1550], R16 ;  /* 0x0015501001007387 */ /* 0x000fe20000100800 */
[--C-:B------:R-:W-:Y:S01]  /*39640*/  IMAD.X R7, R7, 0x1, R0.reuse, P3 ;  /* 0x0000000107077824 */ /* 0x100fe200018e0600 */
[-C--:B--2---:R-:W-:Y:S01]  /*39650*/  IADD3 R6, P3, R6, R29.reuse, RZ ;  /* 0x0000001d06067210 */ /* 0x084fe20007f7e0ff */
[--C-:B------:R-:W-:Y:S01]  /*39660*/  IMAD.X R12, R12, 0x1, R0.reuse, P4 ;  /* 0x000000010c0c7824 */ /* 0x100fe200020e0600 */
[-C--:B------:R-:W-:Y:S01]  /*39670*/  IADD3 R9, P4, R9, R29.reuse, RZ ;  /* 0x0000001d09097210 */ /* 0x080fe20007f9e0ff */
[--C-:B------:R-:W-:Y:S01]  /*39680*/  IMAD.X R14, R14, 0x1, R0.reuse, P5 ;  /* 0x000000010e0e7824 */ /* 0x100fe200028e0600 */
[----:B0-----:R-:W2:Y:S01]  /*39690*/  LDL.LU R25, [R1+0x1524] ;  /* 0x0015240001197983 */ /* 0x001ea20000300800 */
[----:B------:R-:W-:Y:S02]  /*396a0*/  STL [R1+0x1574], R17 ;  /* 0x0015741101007387 */ /* 0x000fe40000100800 */
[----:B------:R-:W-:Y:S02]  /*396b0*/  STL [R1+0x156c], R18 ;  /* 0x00156c1201007387 */ /* 0x000fe40000100800 */
[----:B------:R-:W-:Y:S02]  /*396c0*/  STL [R1+0x1540], R19 ;  /* 0x0015401301007387 */ /* 0x000fe40000100800 */
[--C-:B------:R-:W-:Y:S01]  /*396d0*/  IMAD.X R26, R26, 0x1, R0.reuse, P6 ;  /* 0x000000011a1a7824 */ /* 0x100fe200030e0600 */
[----:B------:R-:W-:Y:S01]  /*396e0*/  STL [R1+0x1564], R7 ;  /* 0x0015640701007387 */ /* 0x000fe20000100800 */
[-C--:B------:R-:W-:Y:S01]  /*396f0*/  IADD3 R2, P6, R2, R29.reuse, RZ ;  /* 0x0000001d02027210 */ /* 0x080fe20007fde0ff */
[----:B------:R-:W-:Y:S01]  /*39700*/  STL [R1+0x1538], R6 ;  /* 0x0015380601007387 */ /* 0x000fe20000100800 */
[-C--:B------:R-:W-:Y:S01]  /*39710*/  IADD3 R15, P5, R15, R29.reuse, RZ ;  /* 0x0000001d0f0f7210 */ /* 0x080fe20007fbe0ff */
[----:B------:R-:W-:Y:S01]  /*39720*/  STL [R1+0x155c], R12 ;  /* 0x00155c0c01007387 */ /* 0x000fe20000100800 */
[----:B------:R-:W-:Y:S02]  /*39730*/  STL [R1+0x1530], R9 ;  /* 0x0015300901007387 */ /* 0x000fe40000100800 */
[----:B------:R-:W-:Y:S02]  /*39740*/  STL [R1+0x1554], R14 ;  /* 0x0015540e01007387 */ /* 0x000fe40000100800 */
[--C-:B------:R-:W-:Y:S01]  /*39750*/  IMAD.X R27, R27, 0x1, R0.reuse, P1 ;  /* 0x000000011b1b7824 */ /* 0x100fe200008e0600 */
[----:B------:R0:W-:Y:S01]  /*39760*/  STL [R1+0x1520], R2 ;  /* 0x0015200201007387 */ /* 0x0001e20000100800 */
[-C--:B------:R-:W-:Y:S01]  /*39770*/  IADD3 R20, P1, R20, R29.reuse, RZ ;  /* 0x0000001d14147210 */ /* 0x080fe20007f3e0ff */
[----:B------:R-:W-:Y:S02]  /*39780*/  STL [R1+0x1528], R15 ;  /* 0x0015280f01007387 */ /* 0x000fe40000100800 */
[--C-:B------:R-:W-:Y:S01]  /*39790*/  IMAD.X R21, R21, 0x1, R0.reuse, P2 ;  /* 0x0000000115157824 */ /* 0x100fe200010e0600 */
[----:B---3--:R-:W-:Y:S01]  /*397a0*/  IADD3 R22, P2, R22, R29, RZ ;  /* 0x0000001d16167210 */ /* 0x008fe20007f5e0ff */
[----:B------:R-:W-:-:S02]  /*397b0*/  IMAD.X R24, R24, 0x1, R0, P4 ;  /* 0x0000000118187824 */ /* 0x000fc400020e0600 */
[--C-:B------:R-:W-:Y:S01]  /*397c0*/  IMAD.X R23, R23, 0x1, R0.reuse, P3 ;  /* 0x0000000117177824 */ /* 0x100fe200018e0600 */
[----:B0-----:R-:W3:Y:S01]  /*397d0*/  LDL.LU R2, [R1+0x14f8] ;  /* 0x0014f80001027983 */ /* 0x001ee20000300800 */
[----:B------:R-:W-:Y:S02]  /*397e0*/  STL [R1+0x154c], R26 ;  /* 0x00154c1a01007387 */ /* 0x000fe40000100800 */
[----:B------:R-:W-:Y:S02]  /*397f0*/  STL [R1+0x1544], R27 ;  /* 0x0015441b01007387 */ /* 0x000fe40000100800 */
[----:B------:R-:W-:Y:S01]  /*39800*/  STL [R1+0x1518], R20 ;  /* 0x0015181401007387 */ /* 0x000fe20000100800 */
[-C--:B------:R-:W-:Y:S01]  /*39810*/  IADD3 R3, P3, R3, R29.reuse, RZ ;  /* 0x0000001d03037210 */ /* 0x080fe20007f7e0ff */
[----:B------:R-:W-:Y:S01]  /*39820*/  STL [R1+0x153c], R21 ;  /* 0x00153c1501007387 */ /* 0x000fe20000100800 */
[----:B------:R-:W-:Y:S02]  /*39830*/  STL [R1+0x1510], R22 ;  /* 0x0015101601007387 */ /* 0x000fe40000100800 */
[----:B------:R0:W-:Y:S02]  /*39840*/  STL [R1+0x152c], R24 ;  /* 0x00152c1801007387 */ /* 0x0001e40000100800 */
[----:B------:R-:W-:Y:S01]  /*39850*/  STL [R1+0x1534], R23 ;  /* 0x0015341701007387 */ /* 0x000fe20000100800 */
[----:B0-----:R-:W4:Y:S01]  /*39860*/  LDL.LU R24, [R1+0x151c] ;  /* 0x00151c0001187983 */ /* 0x001f220000300800 */
[----:B------:R-:W-:Y:S02]  /*39870*/  STL [R1+0x1508], R3 ;  /* 0x0015080301007387 */ /* 0x000fe40000100800 */
[----:B------:R-:W2:Y:S01]  /*39880*/  LDL.LU R8, [R1+0x1514] ;  /* 0x0015140001087983 */ /* 0x000ea20000300800 */
[-C--:B------:R-:W-:Y:S01]  /*39890*/  IADD3 R28, P4, R28, R29.reuse, RZ ;  /* 0x0000001d1c1c7210 */ /* 0x080fe20007f9e0ff */
[----:B--2---:R0:W-:Y:S04]  /*398a0*/  STL [R1+0x1a5c], R8 ;  /* 0x001a5c0801007387 */ /* 0x0041e80000100800 */
[----:B0-----:R-:W2:Y:S01]  /*398b0*/  LDL.LU R8, [R1+0x14f0] ;  /* 0x0014f00001087983 */ /* 0x001ea20000300800 */
[----:B------:R0:W-:Y:S02]  /*398c0*/  STL [R1+0x1500], R28 ;  /* 0x0015001c01007387 */ /* 0x0001e40000100800 */
[----:B------:R-:W2:Y:S02]  /*398d0*/  LDL.LU R5, [R1+0x14e8] ;  /* 0x0014e80001057983 */ /* 0x000ea40000300800 */
[----:B------:R-:W2:Y:S01]  /*398e0*/  LDL.LU R13, [R1+0x150c] ;  /* 0x00150c00010d7983 */ /* 0x000ea20000300800 */
[----:B------:R-:W2:Y:S01]  /*398f0*/  LDL.LU R4, [R1+0x14e0] ;  /* 0x0014e00001047983 */ /* 0x000ea20000300800 */
[----:B------:R-:W2:Y:S02]  /*39900*/  LDL.LU R11, [R1+0x1504] ;  /* 0x00150400010b7983 */ /* 0x000ea40000300800 */
[----:B------:R-:W2:Y:S02]  /*39910*/  LDL.LU R10, [R1+0x14d8] ;  /* 0x0014d800010a7983 */ /* 0x000ea40000300800 */
[----:B------:R-:W2:Y:S02]  /*39920*/  LDL.LU R16, [R1+0x14fc] ;  /* 0x0014fc0001107983 */ /* 0x000ea40000300800 */
[--C-:B------:R-:W-:Y:S01]  /*39930*/  IMAD.X R25, R25, 0x1, R0.reuse, P5 ;  /* 0x0000000119197824 */ /* 0x100fe200028e0600 */
[----:B0-----:R-:W2:Y:S01]  /*39940*/  LDL.LU R28, [R1+0x14d0] ;  /* 0x0014d000011c7983 */ /* 0x001ea20000300800 */
[----:B------:R-:W2:Y:S02]  /*39950*/  LDL.LU R17, [R1+0x14f4] ;  /* 0x0014f40001117983 */ /* 0x000ea40000300800 */
[----:B------:R-:W2:Y:S02]  /*39960*/  LDL.LU R18, [R1+0x14c8] ;  /* 0x0014c80001127983 */ /* 0x000ea40000300800 */
[----:B------:R-:W2:Y:S01]  /*39970*/  LDL.LU R19, [R1+0x14ec] ;  /* 0x0014ec0001137983 */ /* 0x000ea20000300800 */
[----:B------:R0:W-:Y:S01]  /*39980*/  STL [R1+0x1524], R25 ;  /* 0x0015241901007387 */ /* 0x0001e20000100800 */
[----:B------:R-:W2:Y:S02]  /*39990*/  LDL.LU R7, [R1+0x14c0] ;  /* 0x0014c00001077983 */ /* 0x000ea40000300800 */
[----:B------:R-:W2:Y:S02]  /*399a0*/  LDL.LU R6, [R1+0x14e4] ;  /* 0x0014e40001067983 */ /* 0x000ea40000300800 */
[----:B------:R-:W2:Y:S01]  /*399b0*/  LDL.LU R12, [R1+0x14b8] ;  /* 0x0014b800010c7983 */ /* 0x000ea20000300800 */
[----:B------:R-:W2:Y:S01]  /*399c0*/  LDL.LU R9, [R1+0x14dc] ;  /* 0x0014dc0001097983 */ /* 0x000ea20000300800 */
[----:B------:R-:W2:Y:S02]  /*399d0*/  LDL.LU R14, [R1+0x14b0] ;  /* 0x0014b000010e7983 */ /* 0x000ea40000300800 */
[----:B------:R-:W2:Y:S01]  /*399e0*/  LDL.LU R15, [R1+0x14d4] ;  /* 0x0014d400010f7983 */ /* 0x000ea20000300800 */
[----:B---3--:R-:W-:Y:S01]  /*399f0*/  IADD3 R2, P5, R2, R29, RZ ;  /* 0x0000001d02027210 */ /* 0x008fe20007fbe0ff */
[----:B0-----:R-:W3:Y:S01]  /*39a00*/  LDL.LU R25, [R1+0x14a8] ;  /* 0x0014a80001197983 */ /* 0x001ee20000300800 */
[----:B------:R-:W3:Y:S02]  /*39a10*/  LDL.LU R26, [R1+0x14cc] ;  /* 0x0014cc00011a7983 */ /* 0x000ee40000300800 */
[----:B------:R-:W3:Y:S02]  /*39a20*/  LDL.LU R27, [R1+0x14a0] ;  /* 0x0014a000011b7983 */ /* 0x000ee40000300800 */
[----:B------:R-:W3:Y:S01]  /*39a30*/  LDL.LU R20, [R1+0x14c4] ;  /* 0x0014c40001147983 */ /* 0x000ee20000300800 */
[----:B------:R0:W-:Y:S01]  /*39a40*/  STL [R1+0x14f8], R2 ;  /* 0x0014f80201007387 */ /* 0x0001e20000100800 */
[----:B------:R-:W3:Y:S02]  /*39a50*/  LDL.LU R21, [R1+0x1498] ;  /* 0x0014980001157983 */ /* 0x000ee40000300800 */
[----:B----4-:R-:W-:-:S02]  /*39a60*/  IMAD.X R24, R24, 0x1, R0, P6 ;  /* 0x0000000118187824 */ /* 0x010fc400030e0600 */
[----:B------:R-:W4:Y:S01]  /*39a70*/  LDL.LU R22, [R1+0x14bc] ;  /* 0x0014bc0001167983 */ /* 0x000f220000300800 */
[----:B------:R-:W4:Y:S04]  /*39a80*/  LDL.LU R23, [R1+0x1490] ;  /* 0x0014900001177983 */ /* 0x000f280000300800 */
[----:B0-----:R-:W4:Y:S01]  /*39a90*/  LDL.LU R2, [R1+0x14b4] ;  /* 0x0014b40001027983 */ /* 0x001f220000300800 */
[----:B------:R-:W4:Y:S02]  /*39aa0*/  LDL.LU R3, [R1+0x1488] ;  /* 0x0014880001037983 */ /* 0x000f240000300800 */
[----:B------:R0:W-:Y:S02]  /*39ab0*/  STL [R1+0x151c], R24 ;  /* 0x00151c1801007387 */ /* 0x0001e40000100800 */
[----:B0-----:R-:W4:Y:S01]  /*39ac0*/  LDL.LU R24, [R1+0x14ac] ;  /* 0x0014ac0001187983 */ /* 0x001f220000300800 */
[----:B--2---:R-:W-:-:S05]  /*39ad0*/  IADD3 R8, P6, R8, R29, RZ ;  /* 0x0000001d08087210 */ /* 0x004fca0007fde0ff */
[----:B------:R0:W-:Y:S04]  /*39ae0*/  STL [R1+0x14f0], R8 ;  /* 0x0014f00801007387 */ /* 0x0001e80000100800 */
[----:B0-----:R-:W2:Y:S01]  /*39af0*/  LDL.LU R8, [R1+0x1a5c] ;  /* 0x001a5c0001087983 */ /* 0x001ea20000300800 */
        /* <DEDUP_REMOVED lines=12> */
[-C--:B---3--:R-:W-:Y:S02]  /*39bc0*/  IADD3 R25, P3, R25, R29.reuse, RZ ;  /* 0x0000001d19197210 */ /* 0x088fe40007f7e0ff */
[-C--:B------:R-:W-:Y:S01]  /*39bd0*/  IADD3 R14, P2, R14, R29.reuse, RZ ;  /* 0x0000001d0e0e7210 */ /* 0x080fe20007f5e0ff */
[--C-:B------:R-:W-:Y:S01]  /*39be0*/  IMAD.X R26, R26, 0x1, R0.reuse, P4 ;  /* 0x000000011a1a7824 */ /* 0x100fe200020e0600 */
[-C--:B------:R-:W-:Y:S01]  /*39bf0*/  IADD3 R27, P4, R27, R29.reuse, RZ ;  /* 0x0000001d1b1b7210 */ /* 0x080fe20007f9e0ff */
[--C-:B------:R-:W-:Y:S01]  /*39c00*/  IMAD.X R20, R20, 0x1, R0.reuse, P5 ;  /* 0x0000000114147824 */ /* 0x100fe200028e0600 */
[----:B------:R-:W-:Y:S01]  /*39c10*/  IADD3 R21, P5, R21, R29, RZ ;  /* 0x0000001d15157210 */ /* 0x000fe20007fbe0ff */
[----:B----4-:R-:W-:-:S02]  /*39c20*/  IMAD.X R22, R22, 0x1, R0, P6 ;  /* 0x0000000116167824 */ /* 0x010fc400030e0600 */
[----:B--2---:R-:W-:Y:S01]  /*39c30*/  IMAD.X R8, R8, 0x1, R0, P1 ;  /* 0x0000000108087824 */ /* 0x004fe200008e0600 */
        /* <DEDUP_REMOVED lines=1239> */
[----:B------:R-:W-:Y:S01]  /*3e9b0*/  STL [R1+0x17ac], R16 ;  /* 0x0017ac1001007387 */ /* 0x000fe20000100800 */
[-C--:B------:R-:W-:Y:S01]  /*3e9c0*/  IADD3 R19, P3, R19, R29.reuse, RZ ;  /* 0x0000001d13137210 */ /* 0x080fe20007f7e0ff */
[--C-:B------:R-:W-:Y:S01]  /*3e9d0*/  IMAD.X R7, R7, 0x1, R0.reuse, P4 ;  /* 0x0000000107077824 */ /* 0x100fe200020e0600 */
[-C--:B--2---:R-:W-:Y:S01]  /*3e9e0*/  IADD3 R6, P4, R6, R29.reuse, RZ ;  /* 0x0000001d06067210 */ /* 0x084fe20007f9e0ff */
[--C-:B------:R-:W-:Y:S01]  /*3e9f0*/  IMAD.X R12, R12, 0x1, R0.reuse, P5 ;  /* 0x000000010c0c7824 */ /* 0x100fe200028e0600 */
[----:B------:R-:W-:Y:S01]  /*3ea00*/  IADD3 R9, P5, R9, R29, RZ ;  /* 0x0000001d09097210 */ /* 0x000fe20007fbe0ff */
[----:B0-----:R-:W2:Y:S01]  /*3ea10*/  LDL.LU R24, [R1+0x17c8] ;  /* 0x0017c80001187983 */ /* 0x001ea20000300800 */
[----:B------:R-:W-:Y:S02]  /*3ea20*/  STL [R1+0x1778], R17 ;  /* 0x0017781101007387 */ /* 0x000fe40000100800 */
[----:B------:R-:W-:Y:S02]  /*3ea30*/  STL [R1+0x1780], R18 ;  /* 0x0017801201007387 */ /* 0x000fe40000100800 */
[----:B------:R-:W-:Y:S02]  /*3ea40*/  STL [R1+0x17bc], R19 ;  /* 0x0017bc1301007387 */ /* 0x000fe40000100800 */
[----:B------:R-:W-:-:S02]  /*3ea50*/  IMAD.X R14, R14, 0x1, R0, P6 ;  /* 0x000000010e0e7824 */ /* 0x000fc400030e0600 */
[--C-:B------:R-:W-:Y:S01]  /*3ea60*/  IMAD.X R26, R26, 0x1, R0.reuse, P1 ;  /* 0x000000011a1a7824 */ /* 0x100fe200008e0600 */
[----:B------:R-:W-:Y:S01]  /*3ea70*/  STL [R1+0x1788], R7 ;  /* 0x0017880701007387 */ /* 0x000fe20000100800 */
[-C--:B------:R-:W-:Y:S01]  /*3ea80*/  IADD3 R28, P1, R28, R29.reuse, RZ ;  /* 0x0000001d1c1c7210 */ /* 0x080fe20007f3e0ff */
[----:B------:R-:W-:Y:S01]  /*3ea90*/  STL [R1+0x17c4], R6 ;  /* 0x0017c40601007387 */ /* 0x000fe20000100800 */
[----:B------:R-:W-:Y:S01]  /*3eaa0*/  IADD3 R15, P6, R15, R29, RZ ;  /* 0x0000001d0f0f7210 */ /* 0x000fe20007fde0ff */
[----:B------:R-:W-:Y:S01]  /*3eab0*/  STL [R1+0x1790], R12 ;  /* 0x0017900c01007387 */ /* 0x000fe20000100800 */
[----:B------:R-:W-:Y:S02]  /*3eac0*/  STL [R1+0x17cc], R9 ;  /* 0x0017cc0901007387 */ /* 0x000fe40000100800 */
[----:B------:R-:W-:Y:S02]  /*3ead0*/  STL [R1+0x1798], R14 ;  /* 0x0017980e01007387 */ /* 0x000fe40000100800 */
[--C-:B------:R-:W-:Y:S01]  /*3eae0*/  IMAD.X R27, R27, 0x1, R0.reuse, P2 ;  /* 0x000000011b1b7824 */ /* 0x100fe200010e0600 */
[----:B------:R0:W-:Y:S01]  /*3eaf0*/  STL [R1+0x17dc], R28 ;  /* 0x0017dc1c01007387 */ /* 0x0001e20000100800 */
[----:B------:R-:W-:Y:S01]  /*3eb00*/  IADD3 R20, P2, R20, UR8, RZ ;  /* 0x0000000814147c10 */ /* 0x000fe2000ff5e0ff */
[----:B------:R-:W-:Y:S02]  /*3eb10*/  STL [R1+0x17d4], R15 ;  /* 0x0017d40f01007387 */ /* 0x000fe40000100800 */
[--C-:B------:R-:W-:Y:S01]  /*3eb20*/  IMAD.X R21, R21, 0x1, R0.reuse, P3 ;  /* 0x0000000115157824 */ /* 0x100fe200018e0600 */
[----:B---3--:R-:W-:Y:S01]  /*3eb30*/  IADD3 R22, P3, R22, UR8, RZ ;  /* 0x0000000816167c10 */ /* 0x008fe2000ff7e0ff */
[--C-:B------:R-:W-:Y:S01]  /*3eb40*/  IMAD.X R23, R23, 0x1, R0.reuse, P4 ;  /* 0x0000000117177824 */ /* 0x100fe200020e0600 */
[----:B------:R-:W-:Y:S01]  /*3eb50*/  IADD3 R3, P4, R3, UR8, RZ ;  /* 0x0000000803037c10 */ /* 0x000fe2000ff9e0ff */
[----:B0-----:R-:W3:Y:S01]  /*3eb60*/  LDL.LU R28, [R1+0x18f8] ;  /* 0x0018f800011c7983 */ /* 0x001ee20000300800 */
[----:B------:R-:W-:Y:S02]  /*3eb70*/  STL [R1+0x17a0], R26 ;  /* 0x0017a01a01007387 */ /* 0x000fe40000100800 */
[----:B------:R-:W-:Y:S02]  /*3eb80*/  STL [R1+0x17a8], R27 ;  /* 0x0017a81b01007387 */ /* 0x000fe40000100800 */
[----:B------:R-:W-:Y:S01]  /*3eb90*/  STL [R1+0x17f4], R20 ;  /* 0x0017f41401007387 */ /* 0x000fe20000100800 */
[----:B------:R-:W-:Y:S01]  /*3eba0*/  STL [R1+0x17b0], R21 ;  /* 0x0017b01501007387 */ /* 0x000fe20000100800 */
[----:B------:R-:W-:-:S02]  /*3ebb0*/  IMAD.X R25, R25, 0x1, R0, P5 ;  /* 0x0000000119197824 */ /* 0x000fc400028e0600 */
[----:B------:R-:W-:Y:S02]  /*3ebc0*/  STL [R1+0x1904], R22 ;  /* 0x0019041601007387 */ /* 0x000fe40000100800 */
[----:B------:R-:W4:Y:S01]  /*3ebd0*/  LDL.LU R29, [R1+0x17d0] ;  /* 0x0017d000011d7983 */ /* 0x000f220000300800 */
[----:B------:R-:W-:Y:S01]  /*3ebe0*/  STL [R1+0x17b8], R23 ;  /* 0x0017b81701007387 */ /* 0x000fe20000100800 */
[----:B------:R-:W-:Y:S01]  /*3ebf0*/  IADD3 R2, P5, R2, UR8, RZ ;  /* 0x0000000802027c10 */ /* 0x000fe2000ffbe0ff */
[----:B------:R-:W-:Y:S02]  /*3ec00*/  STL [R1+0x1900], R3 ;  /* 0x0019000301007387 */ /* 0x000fe40000100800 */
[----:B------:R-:W4:Y:S01]  /*3ec10*/  LDL.LU R8, [R1+0x18f4] ;  /* 0x0018f40001087983 */ /* 0x000f220000300800 */
[----:B------:R-:W-:Y:S01]  /*3ec20*/  STL [R1+0x17c0], R25 ;  /* 0x0017c01901007387 */ /* 0x000fe20000100800 */
[----:B------:R-:W4:Y:S02]  /*3ec30*/  LDL.LU R5, [R1+0x17d8] ;  /* 0x0017d80001057983 */ /* 0x000f240000300800 */
[----:B------:R-:W4:Y:S02]  /*3ec40*/  LDL.LU R13, [R1+0x18f0] ;  /* 0x0018f000010d7983 */ /* 0x000f240000300800 */
[----:B------:R0:W-:Y:S01]  /*3ec50*/  STL [R1+0x18fc], R2 ;  /* 0x0018fc0201007387 */ /* 0x0001e20000100800 */
[----:B------:R-:W4:Y:S01]  /*3ec60*/  LDL.LU R4, [R1+0x17f0] ;  /* 0x0017f00001047983 */ /* 0x000f220000300800 */
[----:B------:R-:W4:Y:S02]  /*3ec70*/  LDL.LU R11, [R1+0x18e8] ;  /* 0x0018e800010b7983 */ /* 0x000f240000300800 */
[----:B------:R-:W4:Y:S02]  /*3ec80*/  LDL.LU R10, [R1+0x17ec] ;  /* 0x0017ec00010a7983 */ /* 0x000f240000300800 */
[----:B------:R-:W4:Y:S01]  /*3ec90*/  LDL.LU R16, [R1+0x18e0] ;  /* 0x0018e00001107983 */ /* 0x000f220000300800 */
[----:B------:R-:W4:Y:S01]  /*3eca0*/  LDL.LU R17, [R1+0x17e8] ;  /* 0x0017e80001117983 */ /* 0x000f220000300800 */
[----:B------:R-:W4:Y:S03]  /*3ecb0*/  LDL.LU R18, [R1+0x18d8] ;  /* 0x0018d80001127983 */ /* 0x000f260000300800 */
[----:B0-----:R-:W4:Y:S01]  /*3ecc0*/  LDL.LU R2, [R1+0x17e4] ;  /* 0x0017e40001027983 */ /* 0x001f220000300800 */
[----:B------:R-:W4:Y:S02]  /*3ecd0*/  LDL.LU R19, [R1+0x18d0] ;  /* 0x0018d00001137983 */ /* 0x000f240000300800 */
[----:B------:R-:W4:Y:S02]  /*3ece0*/  LDL.LU R7, [R1+0x17e0] ;  /* 0x0017e00001077983 */ /* 0x000f240000300800 */
[----:B------:R-:W4:Y:S02]  /*3ecf0*/  LDL.LU R6, [R1+0x18c8] ;  /* 0x0018c80001067983 */ /* 0x000f240000300800 */
[----:B--2---:R-:W-:-:S05]  /*3ed00*/  IMAD.X R24, R24, 0x1, R0, P6 ;  /* 0x0000000118187824 */ /* 0x004fca00030e0600 */
        /* <DEDUP_REMOVED lines=10> */
[----:B------:R-:W2:Y:S01]  /*3edb0*/  LDL.LU R22, [R1+0x18a0] ;  /* 0x0018a00001167983 */ /* 0x000ea20000300800 */
[----:B---3--:R-:W-:-:S05]  /*3edc0*/  IADD3 R28, P6, R28, UR8, RZ ;  /* 0x000000081c1c7c10 */ /* 0x008fca000ffde0ff */
[----:B------:R0:W-:Y:S01]  /*3edd0*/  STL [R1+0x18f8], R28 ;  /* 0x0018f81c01007387 */ /* 0x0001e20000100800 */
[----:B------:R-:W3:Y:S02]  /*3ede0*/  LDL.LU R23, [R1+0x18c4] ;  /* 0x0018c40001177983 */ /* 0x000ee40000300800 */
[----:B------:R-:W3:Y:S02]  /*3edf0*/  LDL.LU R3, [R1+0x1898] ;  /* 0x0018980001037983 */ /* 0x000ee40000300800 */
[----:B------:R-:W3:Y:S02]  /*3ee00*/  LDL.LU R25, [R1+0x18bc] ;  /* 0x0018bc0001197983 */ /* 0x000ee40000300800 */
[----:B----4-:R-:W-:Y:S01]  /*3ee10*/  IMAD.X R29, R29, 0x1, R0, P1 ;  /* 0x000000011d1d7824 */ /* 0x010fe200008e0600 */
[----:B------:R-:W-:Y:S02]  /*3ee20*/  IADD3 R8, P1, R8, UR8, RZ ;  /* 0x0000000808087c10 */ /* 0x000fe4000ff3e0ff */
[----:B------:R-:W-:Y:S01]  /*3ee30*/  IADD3.X R5, R5, UR5, RZ, P2, !PT ;  /* 0x0000000505057c10 */ /* 0x000fe200097fe4ff */
[----:B0-----:R-:W4:Y:S01]  /*3ee40*/  LDL.LU R28, [R1+0x1890] ;  /* 0x00189000011c7983 */ /* 0x001f220000300800 */
[----:B------:R-:W-:Y:S01]  /*3ee50*/  IADD3 R13, P2, R13, UR8, RZ ;  /* 0x000000080d0d7c10 */ /* 0x000fe2000ff5e0ff */
[----:B------:R-:W-:Y:S01]  /*3ee60*/  STL [R1+0x1a40], R0 ;  /* 0x001a400001007387 */ /* 0x000fe20000100800 */
[----:B------:R-:W-:Y:S01]  /*3ee70*/  IADD3.X R4, R4, UR5, RZ, P3, !PT ;  /* 0x0000000504047c10 */ /* 0x000fe20009ffe4ff */
[----:B------:R-:W-:Y:S01]  /*3ee80*/  STL [R1+0x17d0], R29 ;  /* 0x0017d01d01007387 */ /* 0x000fe20000100800 */
        /* <DEDUP_REMOVED lines=8> */
[----:B------:R-:W-:Y:S01]  /*3ef10*/  IADD3.X R17, R17, UR5, RZ, P5, !PT ;  /* 0x0000000511117c10 */ /* 0x000fe2000affe4ff */
[----:B------:R-:W-:Y:S02]  /*3ef20*/  STL [R1+0x18e8], R11 ;  /* 0x0018e80b01007387 */ /* 0x000fe40000100800 */
[----:B------:R-:W-:Y:S01]  /*3ef30*/  STL [R1+0x17ec], R10 ;  /* 0x0017ec0a01007387 */ /* 0x000fe20000100800 */
[----:B------:R-:W-:Y:S01]  /*3ef40*/  STL [R1+0x18e0], R16 ;  /* 0x0018e01001007387 */ /* 0x000fe20000100800 */
[----:B------:R0:W-:Y:S02]  /*3ef50*/  STL [R1+0x17e4], R2 ;  /* 0x0017e40201007387 */ /* 0x0001e40000100800 */
[----:B------:R-:W-:Y:S01]  /*3ef60*/  STL [R1+0x17e8], R17 ;  /* 0x0017e81101007387 */ /* 0x000fe20000100800 */
[----:B0-----:R-:W4:Y:S01]  /*3ef70*/  LDL.LU R2, [R1+0x18b4] ;  /* 0x0018b40001027983 */ /* 0x001f220000300800 */
[----:B------:R-:W-:-:S02]  /*3ef80*/  IADD3 R18, P5, R18, UR8, RZ ;  /* 0x0000000812127c10 */ /* 0x000fc4000ffbe0ff */
[----:B------:R-:W-:Y:S02]  /*3ef90*/  IADD3 R19, P6, R19, UR8, RZ ;  /* 0x0000000813137c10 */ /* 0x000fe4000ffde0ff */
[----:B------:R-:W-:Y:S01]  /*3efa0*/  IADD3.X R7, R7, UR5, RZ, P1, !PT ;  /* 0x0000000507077c10 */ /* 0x000fe20008ffe4ff */
[----:B------:R-:W-:Y:S01]  /*3efb0*/  IADD3 R6, P1, R6, UR8, RZ ;  /* 0x0000000806067c10 */ /* 0x000fe2000ff3e0ff */
[----:B------:R-:W-:Y:S01]  /*3efc0*/  STL [R1+0x18d8], R18 ;  /* 0x0018d81201007387 */ /* 0x000fe20000100800 */
[----:B------:R-:W-:Y:S02]  /*3efd0*/  STL [R1+0x18d0], R19 ;  /* 0x0018d01301007387 */ /* 0x000fe40000100800 */
[----:B------:R-:W-:Y:S02]  /*3efe0*/  STL [R1+0x17e0], R7 ;  /* 0x0017e00701007387 */ /* 0x000fe40000100800 */
[----:B------:R-:W-:Y:S01]  /*3eff0*/  STL [R1+0x18c8], R6 ;  /* 0x0018c80601007387 */ /* 0x000fe20000100800 */
[----:B--2---:R-:W-:Y:S01]  /*3f000*/  IADD3.X R12, R12, UR5, RZ, P2, !PT ;  /* 0x000000050c0c7c10 */ /* 0x004fe200097fe4ff */
[----:B------:R-:W-:Y:S01]  /*3f010*/  IADD3 R9, P2, R9, UR8, RZ ;  /* 0x0000000809097c10 */ /* 0x000fe2000ff5e0ff */
[----:B------:R-:W-:Y:S01]  /*3f020*/  IADD3.X R14, R14, UR5, RZ, P3, !PT ;  /* 0x000000050e0e7c10 */ /* 0x000fe20009ffe4ff */
[----:B------:R-:W-:Y:S01]  /*3f030*/  IADD3 R15, P3, R15, UR8, RZ ;  /* 0x000000080f0f7c10 */ /* 0x000fe2000ff7e0ff */
[----:B------:R-:W-:Y:S01]  /*3f040*/  IADD3.X R26, R26, UR5, RZ, P4, !PT ;  /* 0x000000051a1a7c10 */ /* 0x000fe2000a7fe4ff */
[----:B------:R-:W-:Y:S01]  /*3f050*/  STL [R1+0x18ec], R12 ;  /* 0x0018ec0c01007387 */ /* 0x000fe20000100800 */
[----:B------:R-:W-:Y:S01]  /*3f060*/  STL [R1+0x18c0], R9 ;  /* 0x0018c00901007387 */ /* 0x000fe20000100800 */
[----:B------:R-:W-:-:S02]  /*3f070*/  IADD3.X R24, R24, UR5, RZ, P5, !PT ;  /* 0x0000000518187c10 */ /* 0x000fc4000affe4ff */
[----:B------:R-:W-:Y:S01]  /*3f080*/  IADD3 R27, P4, R27, UR8, RZ ;  /* 0x000000081b1b7c10 */ /* 0x000fe2000ff9e0ff */
[----:B------:R-:W-:Y:S01]  /*3f090*/  STL [R1+0x18e4], R14 ;  /* 0x0018e40e01007387 */ /* 0x000fe20000100800 */
[----:B------:R-:W-:Y:S01]  /*3f0a0*/  STL [R1+0x18b8], R15 ;  /* 0x0018b80f01007387 */ /* 0x000fe20000100800 */
[----:B------:R-:W-:Y:S01]  /*3f0b0*/  IADD3 R20, P5, R20, UR8, RZ ;  /* 0x0000000814147c10 */ /* 0x000fe2000ffbe0ff */
[----:B------:R0:W-:Y:S01]  /*3f0c0*/  STL [R1+0x18d4], R24 ;  /* 0x0018d41801007387 */ /* 0x0001e20000100800 */
[----:B------:R-:W-:Y:S01]  /*3f0d0*/  IADD3.X R21, R21, UR5, RZ, P6, !PT ;  /* 0x0000000515157c10 */ /* 0x000fe2000b7fe4ff */
[----:B------:R-:W-:Y:S01]  /*3f0e0*/  STL [R1+0x18dc], R26 ;  /* 0x0018dc1a01007387 */ /* 0x000fe20000100800 */
[----:B------:R-:W-:-:S03]  /*3f0f0*/  IADD3 R22, P6, R22, UR8, RZ ;  /* 0x0000000816167c10 */ /* 0x000fc6000ffde0ff */
[----:B0-----:R-:W2:Y:S01]  /*3f100*/  LDL.LU R24, [R1+0x1888] ;  /* 0x0018880001187983 */ /* 0x001ea20000300800 */
[----:B---3--:R-:W-:Y:S01]  /*3f110*/  IADD3.X R23, R23, UR5, RZ, P1, !PT ;  /* 0x0000000517177c10 */ /* 0x008fe20008ffe4ff */
[----:B------:R-:W-:Y:S02]  /*3f120*/  STL [R1+0x18b0], R27 ;  /* 0x0018b01b01007387 */ /* 0x000fe40000100800 */
[----:B------:R-:W-:Y:S01]  /*3f130*/  STL [R1+0x18a8], R20 ;  /* 0x0018a81401007387 */ /* 0x000fe20000100800 */
[----:B------:R-:W-:Y:S01]  /*3f140*/  IADD3 R3, P1, R3, UR8, RZ ;  /* 0x0000000803037c10 */ /* 0x000fe2000ff3e0ff */
[----:B------:R-:W-:Y:S01]  /*3f150*/  STL [R1+0x18cc], R21 ;  /* 0x0018cc1501007387 */ /* 0x000fe20000100800 */
[----:B------:R-:W-:Y:S01]  /*3f160*/  IADD3.X R25, R25, UR5, RZ, P2, !PT ;  /* 0x0000000519197c10 */ /* 0x000fe200097fe4ff */
[----:B------:R-:W-:Y:S02]  /*3f170*/  STL [R1+0x18a0], R22 ;  /* 0x0018a01601007387 */ /* 0x000fe40000100800 */
[----:B------:R-:W-:Y:S01]  /*3f180*/  STL [R1+0x18c4], R23 ;  /* 0x0018c41701007387 */ /* 0x000fe20000100800 */
[----:B----4-:R-:W-:Y:S01]  /*3f190*/  IADD3 R28, P2, R28, UR8, RZ ;  /* 0x000000081c1c7c10 */ /* 0x010fe2000ff5e0ff */
[----:B------:R-:W3:Y:S01]  /*3f1a0*/  LDL.LU R0, [R1+0x18ac] ;  /* 0x0018ac0001007983 */ /* 0x000ee20000300800 */
[----:B------:R-:W-:Y:S02]  /*3f1b0*/  STL [R1+0x1898], R3 ;  /* 0x0018980301007387 */ /* 0x000fe40000100800 */
        /* <DEDUP_REMOVED lines=12> */
[----:B0-----:R-:W4:Y:S02]  /*3f280*/  LDL.LU R28, [R1+0x1858] ;  /* 0x00185800011c7983 */ /* 0x001f240000300800 */
[----:B------:R-:W4:Y:S01]  /*3f290*/  LDL.LU R19, [R1+0x187c] ;  /* 0x00187c0001137983 */ /* 0x000f220000300800 */
[----:B------:R-:W4:Y:S01]  /*3f2a0*/  LDL.LU R7, [R1+0x1850] ;  /* 0x0018500001077983 */ /* 0x000f220000300800 */
[----:B------:R-:W4:Y:S01]  /*3f2b0*/  LDL.LU R6, [R1+0x1874] ;  /* 0x0018740001067983 */ /* 0x000f220000300800 */
[----:B------:R-:W-:-:S05]  /*3f2c0*/  IADD3.X R2, R2, UR5, RZ, P3, !PT ;  /* 0x0000000502027c10 */ /* 0x000fca0009ffe4ff */
[----:B------:R0:W-:Y:S01]  /*3f2d0*/  STL [R1+0x18b4], R2 ;  /* 0x0018b40201007387 */ /* 0x0001e20000100800 */
[----:B------:R-:W4:Y:S02]  /*3f2e0*/  LDL.LU R12, [R1+0x1848] ;  /* 0x00184800010c7983 */ /* 0x000f240000300800 */
        /* <DEDUP_REMOVED lines=9> */
[----:B--2---:R-:W-:-:S05]  /*3f380*/  IADD3 R24, P3, R24, UR8, RZ ;  /* 0x0000000818187c10 */ /* 0x004fca000ff7e0ff */
[----:B------:R0:W-:Y:S01]  /*3f390*/  STL [R1+0x1888], R24 ;  /* 0x0018881801007387 */ /* 0x0001e20000100800 */
[----:B------:R-:W2:Y:S02]  /*3f3a0*/  LDL.LU R23, [R1+0x1820] ;  /* 0x0018200001177983 */ /* 0x000ea40000300800 */
[----:B------:R-:W2:Y:S02]  /*3f3b0*/  LDL.LU R3, [R1+0x1844] ;  /* 0x0018440001037983 */ /* 0x000ea40000300800 */
[----:B------:R-:W2:Y:S01]  /*3f3c0*/  LDL.LU R25, [R1+0x1818] ;  /* 0x0018180001197983 */ /* 0x000ea20000300800 */
[----:B---3--:R-:W-:Y:S02]  /*3f3d0*/  IADD3.X R0, R0, UR5, RZ, P4, !PT ;  /* 0x0000000500007c10 */ /* 0x008fe4000a7fe4ff */
[----:B----4-:R-:W-:Y:S02]  /*3f3e0*/  IADD3 R29, P4, R29, UR8, RZ ;  /* 0x000000081d1d7c10 */ /* 0x010fe4000ff9e0ff */
[----:B------:R-:W-:Y:S01]  /*3f3f0*/  IADD3.X R8, R8, UR5, RZ, P5, !PT ;  /* 0x0000000508087c10 */ /* 0x000fe2000affe4ff */
[----:B0-----:R-:W3:Y:S01]  /*3f400*/  LDL.LU R24, [R1+0x183c] ;  /* 0x00183c0001187983 */ /* 0x001ee20000300800 */
[----:B------:R-:W-:-:S02]  /*3f410*/  IADD3 R5, P5, R5, UR8, RZ ;  /* 0x0000000805057c10 */ /* 0x000fc4000ffbe0ff */
        /* <DEDUP_REMOVED lines=8> */
[----:B------:R-:W-:Y:S02]  /*3f4a0*/  IADD3.X R16, R16, UR5, RZ, P2, !PT ;  /* 0x0000000510107c10 */ /* 0x000fe400097fe4ff */
[----:B------:R-:W-:Y:S01]  /*3f4b0*/  IADD3.X R18, R18, UR5, RZ, P3, !PT ;  /* 0x0000000512127c10 */ /* 0x000fe20009ffe4ff */
[----:B------:R-:W-:Y:S01]  /*3f4c0*/  STL [R1+0x189c], R13 ;  /* 0x00189c0d01007387 */ /* 0x000fe20000100800 */
[----:B------:R-:W-:Y:S01]  /*3f4d0*/  IADD3 R28, P3, R28, UR8, RZ ;  /* 0x000000081c1c7c10 */ /* 0x000fe2000ff7e0ff */
[----:B------:R-:W-:Y:S01]  /*3f4e0*/  STL [R1+0x1870], R4 ;  /* 0x0018700401007387 */ /* 0x000fe20000100800 */
[----:B------:R-:W-:Y:S01]  /*3f4f0*/  IADD3 R17, P2, R17, UR8, RZ ;  /* 0x0000000811117c10 */ /* 0x000fe2000ff5e0ff */
[----:B------:R-:W-:Y:S02]  /*3f500*/  STL [R1+0x1894], R11 ;  /* 0x0018940b01007387 */ /* 0x000fe40000100800 */
[----:B------:R-:W-:Y:S01]  /*3f510*/  STL [R1+0x1868], R10 ;  /* 0x0018680a01007387 */ /* 0x000fe20000100800 */
[----:B------:R-:W-:Y:S01]  /*3f520*/  STL [R1+0x188c], R16 ;  /* 0x00188c1001007387 */ /* 0x000fe20000100800 */
[----:B------:R0:W-:Y:S02]  /*3f530*/  STL [R1+0x1858], R28 ;  /* 0x0018581c01007387 */ /* 0x0001e40000100800 */
[----:B------:R-:W-:Y:S01]  /*3f540*/  STL [R1+0x1860], R17 ;  /* 0x0018601101007387 */ /* 0x000fe20000100800 */
[----:B------:R-:W-:Y:S01]  /*3f550*/  IADD3.X R19, R19, UR5, RZ, P4, !PT ;  /* 0x0000000513137c10 */ /* 0x000fe2000a7fe4ff */
[----:B------:R-:W-:Y:S01]  /*3f560*/  IADD3 R7, P4, R7, UR8, RZ ;  /* 0x0000000807077c10 */ /* 0x000fe2000ff9e0ff */
[----:B------:R-:W-:-:S02]  /*3f570*/  IADD3.X R6, R6, UR5, RZ, P5, !PT ;  /* 0x0000000506067c10 */ /* 0x000fc4000affe4ff */
[----:B------:R-:W-:Y:S01]  /*3f580*/  IADD3 R12, P5, R12, UR8, RZ ;  /* 0x000000080c0c7c10 */ /* 0x000fe2000ffbe0ff */
[----:B0-----:R-:W4:Y:S01]  /*3f590*/  LDL.LU R28, [R1+0x190c] ;  /* 0x00190c00011c7983 */ /* 0x001f220000300800 */
        /* <DEDUP_REMOVED lines=16> */
[----:B0-----:R-:W4:Y:S01]  /*3f6a0*/  LDL.LU R2, [R1+0x1834] ;  /* 0x0018340001027983 */ /* 0x001f220000300800 */
[----:B------:R-:W-:Y:S01]  /*3f6b0*/  IADD3.X R20, R20, UR5, RZ, P3, !PT ;  /* 0x0000000514147c10 */ /* 0x000fe20009ffe4ff */
[----:B------:R-:W-:Y:S01]  /*3f6c0*/  IADD3 R21, P3, R21, UR8, RZ ;  /* 0x0000000815157c10 */ /* 0x000fe2000ff7e0ff */
[----:B------:R-:W-:Y:S01]  /*3f6d0*/  IADD3.X R22, R22, UR5, RZ, P4, !PT ;  /* 0x0000000516167c10 */ /* 0x000fe2000a7fe4ff */
[----:B------:R-:W-:Y:S02]  /*3f6e0*/  STL [R1+0x185c], R27 ;  /* 0x00185c1b01007387 */ /* 0x000fe40000100800 */
[----:B------:R-:W-:Y:S02]  /*3f6f0*/  STL [R1+0x1854], R20 ;  /* 0x0018541401007387 */ /* 0x000fe40000100800 */
[----:B------:R-:W-:Y:S01]  /*3f700*/  STL [R1+0x1828], R21 ;  /* 0x0018281501007387 */ /* 0x000fe20000100800 */
[----:B------:R0:W-:Y:S01]  /*3f710*/  STL [R1+0x184c], R22 ;  /* 0x00184c1601007387 */ /* 0x0001e20000100800 */
[----:B--2---:R-:W-:-:S02]  /*3f720*/  IADD3 R23, P4, R23, UR8, RZ ;  /* 0x0000000817177c10 */ /* 0x004fc4000ff9e0ff */
[----:B------:R-:W-:Y:S01]  /*3f730*/  IADD3.X R3, R3, UR5, RZ, P5, !PT ;  /* 0x0000000503037c10 */ /* 0x000fe2000affe4ff */
[----:B------:R-:W-:Y:S02]  /*3f740*/  IADD3 R25, P5, R25, UR8, RZ ;  /* 0x0000000819197c10 */ /* 0x000fe4000ffbe0ff */
[----:B------:R1:W-:Y:S01]  /*3f750*/  STL [R1+0x1820], R23 ;  /* 0x0018201701007387 */ /* 0x0003e20000100800 */
[----:B------:R-:W2:Y:S02]  /*3f760*/  LDL.LU R0, [R1+0x1914] ;  /* 0x0019140001007983 */ /* 0x000ea40000300800 */
[----:B------:R0:W-:Y:S02]  /*3f770*/  STL [R1+0x1844], R3 ;  /* 0x0018440301007387 */ /* 0x0001e40000100800 */
[----:B------:R-:W2:Y:S01]  /*3f780*/  LDL.LU R29, [R1+0x182c] ;  /* 0x00182c00011d7983 */ /* 0x000ea20000300800 */
[----:B---3--:R-:W-:Y:S01]  /*3f790*/  IADD3.X R24, R24, UR5, RZ, P6, !PT ;  /* 0x0000000518187c10 */ /* 0x008fe2000b7fe4ff */
[----:B------:R3:W-:Y:S01]  /*3f7a0*/  STL [R1+0x1818], R25 ;  /* 0x0018181901007387 */ /* 0x0007e20000100800 */
[----:B------:R-:W2:Y:S03]  /*3f7b0*/  LDL.LU R8, [R1+0x191c] ;  /* 0x00191c0001087983 */ /* 0x000ea60000300800 */
[----:B------:R1:W-:Y:S01]  /*3f7c0*/  STL [R1+0x183c], R24 ;  /* 0x00183c1801007387 */ /* 0x0003e20000100800 */
        /* <DEDUP_REMOVED lines=8> */
[----:B0-----:R-:W2:Y:S02]  /*3f850*/  LDL.LU R22, [R1+0x180c] ;  /* 0x00180c0001167983 */ /* 0x001ea40000300800 */
[----:B------:R-:W2:Y:S02]  /*3f860*/  LDL.LU R19, [R1+0x1944] ;  /* 0x0019440001137983 */ /* 0x000ea40000300800 */
[----:B------:R-:W2:Y:S01]  /*3f870*/  LDL.LU R7, [R1+0x1808] ;  /* 0x0018080001077983 */ /* 0x000ea20000300800 */
[----:B------:R-:W2:Y:S01]  /*3f880*/  LDL.LU R6, [R1+0x194c] ;  /* 0x00194c0001067983 */ /* 0x000ea20000300800 */
[----:B----4-:R-:W-:-:S05]  /*3f890*/  IADD3 R28, P6, R28, UR8, RZ ;  /* 0x000000081c1c7c10 */ /* 0x010fca000ffde0ff */
[----:B------:R0:W-:Y:S01]  /*3f8a0*/  STL [R1+0x190c], R28 ;  /* 0x00190c1c01007387 */ /* 0x0001e20000100800 */
[----:B------:R-:W4:Y:S02]  /*3f8b0*/  LDL.LU R12, [R1+0x1804] ;  /* 0x00180400010c7983 */ /* 0x000f240000300800 */
[----:B------:R-:W4:Y:S02]  /*3f8c0*/  LDL.LU R9, [R1+0x1954] ;  /* 0x0019540001097983 */ /* 0x000f240000300800 */
[----:B------:R-:W4:Y:S01]  /*3f8d0*/  LDL.LU R14, [R1+0x1800] ;  /* 0x00180000010e7983 */ /* 0x000f220000300800 */
[----:B------:R-:W4:Y:S01]  /*3f8e0*/  LDL.LU R15, [R1+0x195c] ;  /* 0x00195c00010f7983 */ /* 0x000f220000300800 */
[----:B------:R-:W4:Y:S02]  /*3f8f0*/  LDL.LU R26, [R1+0x17fc] ;  /* 0x0017fc00011a7983 */ /* 0x000f240000300800 */
[----:B------:R-:W4:Y:S02]  /*3f900*/  LDL.LU R27, [R1+0x1964] ;  /* 0x00196400011b7983 */ /* 0x000f240000300800 */
[----:B-1----:R-:W4:Y:S01]  /*3f910*/  LDL.LU R23, [R1+0x17f8] ;  /* 0x0017f80001177983 */ /* 0x002f220000300800 */
[----:B------:R-:W4:Y:S01]  /*3f920*/  LDL.LU R20, [R1+0x196c] ;  /* 0x00196c0001147983 */ /* 0x000f220000300800 */
[----:B------:R-:W4:Y:S02]  /*3f930*/  LDL.LU R21, [R1+0x1908] ;  /* 0x0019080001157983 */ /* 0x000f240000300800 */
[----:B------:R-:W4:Y:S01]  /*3f940*/  LDL.LU R3, [R1+0x1974] ;  /* 0x0019740001037983 */ /* 0x000f220000300800 */
[----:B------:R-:W-:-:S05]  /*3f950*/  IADD3.X R2, R2, UR5, RZ, P1, !PT ;  /* 0x0000000502027c10 */ /* 0x000fca0008ffe4ff */
[----:B------:R1:W-:Y:S01]  /*3f960*/  STL [R1+0x1834], R2 ;  /* 0x0018340201007387 */ /* 0x0003e20000100800 */
[----:B---3--:R-:W3:Y:S02]  /*3f970*/  LDL.LU R25, [R1+0x1910] ;  /* 0x0019100001197983 */ /* 0x008ee40000300800 */
[----:B------:R-:W3:Y:S02]  /*3f980*/  LDL.LU R24, [R1+0x197c] ;  /* 0x00197c0001187983 */ /* 0x000ee40000300800 */
[----:B0-----:R-:W3:Y:S01]  /*3f990*/  LDL.LU R28, [R1+0x1918] ;  /* 0x00191800011c7983 */ /* 0x001ee20000300800 */
[----:B-1----:R-:W3:Y:S01]  /*3f9a0*/  LDL.LU R2, [R1+0x1984] ;  /* 0x0019840001027983 */ /* 0x002ee20000300800 */
[----:B--2---:R-:W-:Y:S02]  /*3f9b0*/  IADD3 R0, P1, R0, UR8, RZ ;  /* 0x0000000800007c10 */ /* 0x004fe4000ff3e0ff */
[----:B------:R-:W-:Y:S02]  /*3f9c0*/  IADD3.X R29, R29, UR5, RZ, P2, !PT ;  /* 0x000000051d1d7c10 */ /* 0x000fe400097fe4ff */
[----:B------:R-:W-:Y:S01]  /*3f9d0*/  IADD3 R8, P2, R8, UR8, RZ ;  /* 0x0000000808087c10 */ /* 0x000fe2000ff5e0ff */
[----:B------:R-:W-:Y:S01]  /*3f9e0*/  STL [R1+0x1914], R0 ;  /* 0x0019140001007387 */ /* 0x000fe20000100800 */
[----:B------:R-:W-:Y:S01]  /*3f9f0*/  IADD3.X R5, R5, UR5, RZ, P3, !PT ;  /* 0x0000000505057c10 */ /* 0x000fe20009ffe4ff */
[----:B------:R-:W-:Y:S01]  /*3fa00*/  IADD3 R13, P3, R13, UR8, RZ ;  /* 0x000000080d0d7c10 */ /* 0x000fe2000ff7e0ff */
        /* <DEDUP_REMOVED lines=11> */
[----:B------:R-:W-:Y:S01]  /*3fac0*/  STL [R1+0x192c], R11 ;  /* 0x00192c0b01007387 */ /* 0x000fe20000100800 */
        /* <DEDUP_REMOVED lines=9> */
[----:B----4-:R-:W-:-:S03]  /*3fb60*/  IADD3.X R12, R12, UR5, RZ, P3, !PT ;  /* 0x000000050c0c7c10 */ /* 0x010fc60009ffe4ff */
[----:B------:R-:W-:Y:S01]  /*3fb70*/  STL [R1+0x193c], R18 ;  /* 0x00193c1201007387 */ /* 0x000fe20000100800 */
[----:B------:R-:W-:-:S03]  /*3fb80*/  IADD3 R9, P3, R9, UR8, RZ ;  /* 0x0000000809097c10 */ /* 0x000fc6000ff7e0ff */
        /* <DEDUP_REMOVED lines=10> */
[----:B------:R-:W-:Y:S02]  /*3fc30*/  STL [R1+0x1800], R14 ;  /* 0x0018000e01007387 */ /* 0x000fe40000100800 */
[----:B------:R-:W-:Y:S01]  /*3fc40*/  STL [R1+0x195c], R15 ;  /* 0x00195c0f01007387 */ /* 0x000fe20000100800 */
[----:B------:R-:W-:Y:S01]  /*3fc50*/  IADD3 R20, P6, R20, UR8, RZ ;  /* 0x0000000814147c10 */ /* 0x000fe2000ffde0ff */
[----:B------:R0:W-:Y:S01]  /*3fc60*/  STL [R1+0x17f8], R23 ;  /* 0x0017f81701007387 */ /* 0x0001e20000100800 */
[----:B------:R-:W-:Y:S01]  /*3fc70*/  IADD3.X R21, R21, UR5, RZ, P1, !PT ;  /* 0x0000000515157c10 */ /* 0x000fe20008ffe4ff */
[----:B------:R-:W-:Y:S01]  /*3fc80*/  STL [R1+0x17fc], R26 ;  /* 0x0017fc1a01007387 */ /* 0x000fe20000100800 */
[----:B------:R-:W-:-:S02]  /*3fc90*/  IADD3 R3, P1, R3, UR8, RZ ;  /* 0x0000000803037c10 */ /* 0x000fc4000ff3e0ff */
[----:B---3--:R-:W-:Y:S01]  /*3fca0*/  IADD3.X R25, R25, UR5, RZ, P2, !PT ;  /* 0x0000000519197c10 */ /* 0x008fe200097fe4ff */
[----:B0-----:R-:W3:Y:S01]  /*3fcb0*/  LDL.LU R23, [R1+0x198c] ;  /* 0x00198c0001177983 */ /* 0x001ee20000300800 */
[----:B------:R-:W-:Y:S02]  /*3fcc0*/  STL [R1+0x1964], R27 ;  /* 0x0019641b01007387 */ /* 0x000fe40000100800 */
[----:B------:R-:W-:Y:S01]  /*3fcd0*/  STL [R1+0x196c], R20 ;  /* 0x00196c1401007387 */ /* 0x000fe20000100800 */
[----:B------:R-:W-:Y:S01]  /*3fce0*/  IADD3 R24, P2, R24, UR8, RZ ;  /* 0x0000000818187c10 */ /* 0x000fe2000ff5e0ff */
[----:B------:R-:W-:Y:S01]  /*3fcf0*/  STL [R1+0x1908], R21 ;  /* 0x0019081501007387 */ /* 0x000fe20000100800 */
[----:B------:R-:W-:Y:S01]  /*3fd00*/  IADD3.X R28, R28, UR5, RZ, P3, !PT ;  /* 0x000000051c1c7c10 */ /* 0x000fe20009ffe4ff */
[----:B------:R0:W-:Y:S02]  /*3fd10*/  STL [R1+0x1974], R3 ;  /* 0x0019740301007387 */ /* 0x0001e40000100800 */
[----:B------:R1:W-:Y:S01]  /*3fd20*/  STL [R1+0x1910], R25 ;  /* 0x0019101901007387 */ /* 0x0003e20000100800 */
[----:B------:R-:W-:Y:S01]  /*3fd30*/  IADD3 R2, P3, R2, UR8, RZ ;  /* 0x0000000802027c10 */ /* 0x000fe2000ff7e0ff */
[----:B------:R-:W4:Y:S01]  /*3fd40*/  LDL.LU R0, [R1+0x1928] ;  /* 0x0019280001007983 */ /* 0x000f220000300800 */
[----:B------:R1:W-:Y:S02]  /*3fd50*/  STL [R1+0x197c], R24 ;  /* 0x00197c1801007387 */ /* 0x0003e40000100800 */
[----:B------:R-:W4:Y:S02]  /*3fd60*/  LDL.LU R10, [R1+0x1994] ;  /* 0x00199400010a7983 */ /* 0x000f240000300800 */
[----:B------:R1:W-:Y:S01]  /*3fd70*/  STL [R1+0x1918], R28 ;  /* 0x0019181c01007387 */ /* 0x0003e20000100800 */
[----:B------:R-:W4:Y:S01]  /*3fd80*/  LDL.LU R11, [R1+0x1930] ;  /* 0x00193000010b7983 */ /* 0x000f220000300800 */
[----:B------:R1:W-:Y:S02]  /*3fd90*/  STL [R1+0x1984], R2 ;  /* 0x0019840201007387 */ /* 0x0003e40000100800 */
[----:B------:R-:W4:Y:S02]  /*3fda0*/  LDL.LU R7, [R1+0x199c] ;  /* 0x00199c0001077983 */ /* 0x000f240000300800 */
[----:B------:R-:W4:Y:S01]  /*3fdb0*/  LDL.LU R6, [R1+0x1938] ;  /* 0x0019380001067983 */ /* 0x000f220000300800 */
[----:B------:R-:W4:Y:S01]  /*3fdc0*/  LDL.LU R12, [R1+0x19a4] ;  /* 0x0019a400010c7983 */ /* 0x000f220000300800 */
[----:B------:R-:W4:Y:S02]  /*3fdd0*/  LDL.LU R9, [R1+0x1940] ;  /* 0x0019400001097983 */ /* 0x000f240000300800 */
[----:B0-----:R-:W4:Y:S02]  /*3fde0*/  LDL.LU R3, [R1+0x19ac] ;  /* 0x0019ac0001037983 */ /* 0x001f240000300800 */
[----:B-1----:R-:W4:Y:S01]  /*3fdf0*/  LDL.LU R25, [R1+0x1948] ;  /* 0x0019480001197983 */ /* 0x002f220000300800 */
[----:B------:R-:W4:Y:S01]  /*3fe00*/  LDL.LU R24, [R1+0x19b4] ;  /* 0x0019b40001187983 */ /* 0x000f220000300800 */
[----:B------:R-:W4:Y:S02]  /*3fe10*/  LDL.LU R28, [R1+0x1950] ;  /* 0x00195000011c7983 */ /* 0x000f240000300800 */
[----:B------:R-:W4:Y:S02]  /*3fe20*/  LDL.LU R2, [R1+0x19bc] ;  /* 0x0019bc0001027983 */ /* 0x000f240000300800 */
[----:B------:R-:W4:Y:S01]  /*3fe30*/  LDL.LU R29, [R1+0x19d8] ;  /* 0x0019d800011d7983 */ /* 0x000f220000300800 */
[----:B------:R-:W4:Y:S01]  /*3fe40*/  LDL.LU R8, [R1+0x1960] ;  /* 0x0019600001087983 */ /* 0x000f220000300800 */
[----:B------:R-:W4:Y:S01]  /*3fe50*/  LDL.LU R5, [R1+0x19d4] ;  /* 0x0019d40001057983 */ /* 0x000f220000300800 */
[----:B--2---:R-:W-:-:S05]  /*3fe60*/  IADD3.X R22, R22, UR5, RZ, P4, !PT ;  /* 0x0000000516167c10 */ /* 0x004fca000a7fe4ff */
        /* <DEDUP_REMOVED lines=10> */
[----:B------:R-:W2:Y:S01]  /*3ff10*/  LDL.LU R27, [R1+0x1990] ;  /* 0x00199000011b7983 */ /* 0x000ea20000300800 */
[----:B---3--:R-:W-:-:S05]  /*3ff20*/  IADD3 R23, P4, R23, UR8, RZ ;  /* 0x0000000817177c10 */ /* 0x008fca000ff9e0ff */
[----:B------:R1:W-:Y:S01]  /*3ff30*/  STL [R1+0x198c], R23 ;  /* 0x00198c1701007387 */ /* 0x0003e20000100800 */
[----:B------:R-:W3:Y:S02]  /*3ff40*/  LDL.LU R20, [R1+0x1998] ;  /* 0x0019980001147983 */ /* 0x000ee40000300800 */
[----:B------:R-:W2:Y:S02]  /*3ff50*/  LDL.LU R21, [R1+0x19a0] ;  /* 0x0019a00001157983 */ /* 0x000ea40000300800 */
[----:B0-----:R-:W2:Y:S01]  /*3ff60*/  LDL.LU R22, [R1+0x19a8] ;  /* 0x0019a80001167983 */ /* 0x001ea20000300800 */
[----:B----4-:R-:W-:Y:S02]  /*3ff70*/  IADD3.X R0, R0, UR5, RZ, P5, !PT ;  /* 0x0000000500007c10 */ /* 0x010fe4000affe4ff */
[----:B------:R-:W-:Y:S02]  /*3ff80*/  IADD3 R10, P5, R10, UR8, RZ ;  /* 0x000000080a0a7c10 */ /* 0x000fe4000ffbe0ff */
[----:B------:R-:W-:Y:S01]  /*3ff90*/  IADD3.X R11, R11, UR5, RZ, P6, !PT ;  /* 0x000000050b0b7c10 */ /* 0x000fe2000b7fe4ff */
[----:B-1----:R-:W4:Y:S01]  /*3ffa0*/  LDL.LU R23, [R1+0x19b0] ;  /* 0x0019b00001177983 */ /* 0x002f220000300800 */
[----:B------:R0:W-:Y:S01]  /*3ffb0*/  STL [R1+0x1928], R0 ;  /* 0x0019280001007387 */ /* 0x0001e20000100800 */
[----:B------:R-:W-:-:S02]  /*3ffc0*/  IADD3 R7, P6, R7, UR8, RZ ;  /* 0x0000000807077c10 */ /* 0x000fc4000ffde0ff */
[----:B------:R-:W-:Y:S01]  /*3ffd0*/  IADD3.X R6, R6, UR5, RZ, P1, !PT ;  /* 0x0000000506067c10 */ /* 0x000fe20008ffe4ff */
[----:B------:R-:W-:Y:S01]  /*3ffe0*/  IADD3 R12, P1, R12, UR8, RZ ;  /* 0x000000080c0c7c10 */ /* 0x000fe2000ff3e0ff */
[----:B------:R-:W-:Y:S01]  /*3fff0*/  IADD3.X R9, R9, UR5, RZ, P2, !PT ;  /* 0x0000000509097c10 */ /* 0x000fe200097fe4ff */
[----:B0-----:R0:W5:Y:S01]  /*40000*/  LDL.LU R0, [R1+0x1a40] ;  /* 0x001a400001007983 */ /* 0x0011620000300800 */
[----:B------:R1:W-:Y:S01]  /*40010*/  STL [R1+0x1994], R10 ;  /* 0x0019940a01007387 */ /* 0x0003e20000100800 */
[----:B------:R-:W-:Y:S02]  /*40020*/  IADD3 R3, P2, R3, UR8, RZ ;  /* 0x0000000803037c10 */ /* 0x000fe4000ff5e0ff */
[----:B------:R-:W-:Y:S01]  /*40030*/  IADD3.X R25, R25, UR5, RZ, P3, !PT ;  /* 0x0000000519197c10 */ /* 0x000fe20009ffe4ff */
[----:B-1----:R0:W5:Y:S01]  /*40040*/  LDL.LU R10, [R1+0x1a3c] ;  /* 0x001a3c00010a7983 */ /* 0x0021620000300800 */
[----:B------:R1:W-:Y:S01]  /*40050*/  STL [R1+0x1930], R11 ;  /* 0x0019300b01007387 */ /* 0x0003e20000100800 */
[----:B------:R-:W-:-:S02]  /*40060*/  IADD3 R24, P3, R24, UR8, RZ ;  /* 0x0000000818187c10 */ /* 0x000fc4000ff7e0ff */
[----:B-1----:R0:W5:Y:S01]  /*40070*/  LDL.LU R11, [R1+0x1a38] ;  /* 0x001a3800010b7983 */ /* 0x0021620000300800 */
[----:B------:R1:W-:Y:S01]  /*40080*/  STL [R1+0x199c], R7 ;  /* 0x00199c0701007387 */ /* 0x0003e20000100800 */
[----:B------:R-:W-:Y:S02]  /*40090*/  IADD3.X R28, R28, UR5, RZ, P4, !PT ;  /* 0x000000051c1c7c10 */ /* 0x000fe4000a7fe4ff */
[----:B-1----:R-:W2:Y:S01]  /*400a0*/  LDL.LU R7, [R1+0x1a34] ;  /* 0x001a340001077983 */ /* 0x002ea20000300800 */
[----:B------:R1:W-:Y:S01]  /*400b0*/  STL [R1+0x1938], R6 ;  /* 0x0019380601007387 */ /* 0x0003e20000100800 */
[----:B------:R-:W-:Y:S02]  /*400c0*/  IADD3 R2, P4, R2, UR8, RZ ;  /* 0x0000000802027c10 */ /* 0x000fe4000ff9e0ff */
[----:B-1----:R-:W2:Y:S01]  /*400d0*/  LDL.LU R6, [R1+0x1a30] ;  /* 0x001a300001067983 */ /* 0x002ea20000300800 */
[----:B------:R1:W-:Y:S03]  /*400e0*/  STL [R1+0x19a4], R12 ;  /* 0x0019a40c01007387 */ /* 0x0003e60000100800 */
[----:B-1----:R-:W2:Y:S01]  /*400f0*/  LDL.LU R12, [R1+0x1a2c] ;  /* 0x001a2c00010c7983 */ /* 0x002ea20000300800 */
[----:B------:R1:W-:Y:S03]  /*40100*/  STL [R1+0x1940], R9 ;  /* 0x0019400901007387 */ /* 0x0003e60000100800 */
[----:B-1----:R-:W2:Y:S01]  /*40110*/  LDL.LU R9, [R1+0x1a28] ;  /* 0x001a280001097983 */ /* 0x002ea20000300800 */
[----:B------:R1:W-:Y:S03]  /*40120*/  STL [R1+0x19ac], R3 ;  /* 0x0019ac0301007387 */ /* 0x0003e60000100800 */
[----:B-1----:R0:W5:Y:S01]  /*40130*/  LDL.LU R3, [R1+0x1a24] ;  /* 0x001a240001037983 */ /* 0x0021620000300800 */
[----:B------:R1:W-:Y:S03]  /*40140*/  STL [R1+0x1948], R25 ;  /* 0x0019481901007387 */ /* 0x0003e60000100800 */
[----:B-1----:R0:W5:Y:S01]  /*40150*/  LDL.LU R25, [R1+0x1a20] ;  /* 0x001a200001197983 */ /* 0x0021620000300800 */
[----:B------:R1:W-:Y:S03]  /*40160*/  STL [R1+0x19b4], R24 ;  /* 0x0019b41801007387 */ /* 0x0003e60000100800 */
[----:B-1----:R0:W5:Y:S01]  /*40170*/  LDL.LU R24, [R1+0x1a1c] ;  /* 0x001a1c0001187983 */ /* 0x0021620000300800 */
[----:B------:R1:W-:Y:S03]  /*40180*/  STL [R1+0x1950], R28 ;  /* 0x0019501c01007387 */ /* 0x0003e60000100800 */
[----:B-1----:R0:W5:Y:S01]  /*40190*/  LDL.LU R28, [R1+0x1a18] ;  /* 0x001a1800011c7983 */ /* 0x0021620000300800 */
[----:B------:R1:W-:Y:S03]  /*401a0*/  STL [R1+0x19bc], R2 ;  /* 0x0019bc0201007387 */ /* 0x0003e60000100800 */
[----:B-1----:R-:W2:Y:S01]  /*401b0*/  LDL.LU R2, [R1+0x1a14] ;  /* 0x001a140001027983 */ /* 0x002ea20000300800 */
[----:B------:R-:W-:-:S02]  /*401c0*/  IADD3.X R8, R8, UR5, RZ, P6, !PT ;  /* 0x0000000508087c10 */ /* 0x000fc4000b7fe4ff */
[----:B--2---:R-:W-:-:S05]  /*401d0*/  IADD3.X R2, R2, UR5, RZ, P5, !PT ;  /* 0x0000000502027c10 */ /* 0x004fca000affe4ff */
[----:B------:R1:W-:Y:S04]  /*401e0*/  STL [R1+0x1958], R2 ;  /* 0x0019580201007387 */ /* 0x0003e80000100800 */
[----:B-1----:R-:W2:Y:S01]  /*401f0*/  LDL.LU R2, [R1+0x1a10] ;  /* 0x001a100001027983 */ /* 0x002ea20000300800 */
[----:B------:R-:W-:Y:S02]  /*40200*/  IADD3 R29, P5, R29, UR8, RZ ;  /* 0x000000081d1d7c10 */ /* 0x000fe4000ffbe0ff */
[----:B------:R-:W-:Y:S02]  /*40210*/  IADD3 R5, P6, R5, UR8, RZ ;  /* 0x0000000805057c10 */ /* 0x000fe4000ffde0ff */
[----:B------:R-:W-:Y:S01]  /*40220*/  IADD3.X R13, R13, UR5, RZ, P1, !PT ;  /* 0x000000050d0d7c10 */ /* 0x000fe20008ffe4ff */
[----:B------:R-:W-:Y:S01]  /*40230*/  IADD3 R4, P1, R4, UR8, RZ ;  /* 0x0000000804047c10 */ /* 0x000fe2000ff3e0ff */
[----:B------:R-:W-:Y:S01]  /*40240*/  IADD3.X R16, R16, UR5, RZ, P2, !PT ;  /* 0x0000000510107c10 */ /* 0x000fe200097fe4ff */
[----:B------:R-:W-:Y:S01]  /*40250*/  STL [R1+0x19d8], R29 ;  /* 0x0019d81d01007387 */ /* 0x000fe20000100800 */
[----:B------:R-:W-:Y:S01]  /*40260*/  STL [R1+0x1960], R8 ;  /* 0x0019600801007387 */ /* 0x000fe20000100800 */
[----:B------:R-:W-:Y:S01]  /*40270*/  IADD3 R17, P2, R17, UR8, RZ ;  /* 0x0000000811117c10 */ /* 0x000fe2000ff5e0ff */
[----:B------:R-:W-:Y:S01]  /*40280*/  STL [R1+0x19d4], R5 ;  /* 0x0019d40501007387 */ /* 0x000fe20000100800 */
[----:B------:R-:W-:-:S02]  /*40290*/  IADD3.X R18, R18, UR5, RZ, P3, !PT ;  /* 0x0000000512127c10 */ /* 0x000fc40009ffe4ff */
[----:B------:R-:W-:Y:S01]  /*402a0*/  IADD3.X R14, R14, UR5, RZ, P4, !PT ;  /* 0x000000050e0e7c10 */ /* 0x000fe2000a7fe4ff */
[----:B------:R-:W-:Y:S01]  /*402b0*/  STL [R1+0x1968], R13 ;  /* 0x0019680d01007387 */ /* 0x000fe20000100800 */
[----:B------:R-:W-:Y:S01]  /*402c0*/  STL [R1+0x19d0], R4 ;  /* 0x0019d00401007387 */ /* 0x000fe20000100800 */
[----:B------:R-:W-:Y:S01]  /*402d0*/  IADD3 R19, P3, R19, UR8, RZ ;  /* 0x0000000813137c10 */ /* 0x000fe2000ff7e0ff */
[----:B------:R-:W-:Y:S01]  /*402e0*/  STL [R1+0x1970], R16 ;  /* 0x0019701001007387 */ /* 0x000fe20000100800 */
[----:B------:R-:W-:Y:S01]  /*402f0*/  STL [R1+0x19cc], R17 ;  /* 0x0019cc1101007387 */ /* 0x000fe20000100800 */
[----:B------:R-:W-:Y:S01]  /*40300*/  STL [R1+0x1978], R18 ;  /* 0x0019781201007387 */ /* 0x000fe20000100800 */
[----:B--2---:R-:W-:-:S05]  /*40310*/  IADD3 R2, P4, R2, UR8, RZ ;  /* 0x0000000802027c10 */ /* 0x004fca000ff9e0ff */
[----:B------:R1:W-:Y:S01]  /*40320*/  STL [R1+0x19c4], R2 ;  /* 0x0019c40201007387 */ /* 0x0003e20000100800 */
[----:B------:R-:W-:Y:S03]  /*40330*/  STL [R1+0x19c8], R19 ;  /* 0x0019c81301007387 */ /* 0x000fe60000100800 */
[----:B-1----:R-:W2:Y:S01]  /*40340*/  LDL.LU R2, [R1+0x1a0c] ;  /* 0x001a0c0001027983 */ /* 0x002ea20000300800 */
[----:B------:R-:W-:Y:S01]  /*40350*/  IADD3.X R15, R15, UR5, RZ, P5, !PT ;  /* 0x000000050f0f7c10 */ /* 0x000fe2000affe4ff */
[----:B------:R-:W-:Y:S01]  /*40360*/  IADD3 R26, P5, R26, UR8, RZ ;  /* 0x000000081a1a7c10 */ /* 0x000fe2000ffbe0ff */
[----:B------:R-:W-:Y:S02]  /*40370*/  IADD3.X R27, R27, UR5, RZ, P6, !PT ;  /* 0x000000051b1b7c10 */ /* 0x000fe4000b7fe4ff */
[----:B---3--:R-:W-:Y:S01]  /*40380*/  IADD3.X R20, R20, UR5, RZ, P1, !PT ;  /* 0x0000000514147c10 */ /* 0x008fe20008ffe4ff */
[----:B------:R-:W-:Y:S01]  /*40390*/  STL [R1+0x1980], R14 ;  /* 0x0019800e01007387 */ /* 0x000fe20000100800 */
[----:B------:R-:W-:Y:S01]  /*403a0*/  IADD3.X R21, R21, UR5, RZ, P2, !PT ;  /* 0x0000000515157c10 */ /* 0x000fe200097fe4ff */
[----:B------:R-:W-:Y:S02]  /*403b0*/  STL [R1+0x1988], R15 ;  /* 0x0019880f01007387 */ /* 0x000fe40000100800 */
[----:B------:R-:W-:Y:S01]  /*403c0*/  STL [R1+0x19c0], R26 ;  /* 0x0019c01a01007387 */ /* 0x000fe20000100800 */
[----:B------:R-:W-:Y:S01]  /*403d0*/  STL [R1+0x1990], R27 ;  /* 0x0019901b01007387 */ /* 0x000fe20000100800 */
[----:B------:R-:W-:Y:S02]  /*403e0*/  STL [R1+0x1998], R20 ;  /* 0x0019981401007387 */ /* 0x000fe40000100800 */
[----:B------:R-:W-:Y:S01]  /*403f0*/  STL [R1+0x19a0], R21 ;  /* 0x0019a01501007387 */ /* 0x000fe20000100800 */
[----:B------:R-:W-:-:S02]  /*40400*/  IADD3.X R22, R22, UR5, RZ, P3, !PT ;  /* 0x0000000516167c10 */ /* 0x000fc40009ffe4ff */
[----:B----4-:R-:W-:Y:S01]  /*40410*/  IADD3.X R23, R23, UR5, RZ, P4, !PT ;  /* 0x0000000517177c10 */ /* 0x010fe2000a7fe4ff */
[----:B------:R-:W-:Y:S02]  /*40420*/  IMAD.MOV.U32 R8, RZ, RZ, R9 ;  /* 0x000000ffff087224 */ /* 0x000fe400078e0009 */
[----:B------:R-:W-:Y:S02]  /*40430*/  IMAD.MOV.U32 R4, RZ, RZ, R12 ;  /* 0x000000ffff047224 */ /* 0x000fe400078e000c */
[----:B------:R-:W-:Y:S02]  /*40440*/  IMAD.MOV.U32 R5, RZ, RZ, R7 ;  /* 0x000000ffff057224 */ /* 0x000fe400078e0007 */
[----:B------:R-:W-:Y:S02]  /*40450*/  IMAD.MOV.U32 R9, RZ, RZ, R6 ;  /* 0x000000ffff097224 */ /* 0x000fe400078e0006 */
[----:B------:R-:W-:-:S04]  /*40460*/  IMAD.MOV.U32 R29, RZ, RZ, c[0x0][0x188] ;  /* 0x00006200ff1d7624 */ /* 0x000fc800078e00ff */
[----:B------:R-:W-:-:S04]  /*40470*/  IMAD.SHL.U32 R29, R29, 0x40, RZ ;  /* 0x000000401d1d7824 */ /* 0x000fc800078e00ff */
[----:B------:R-:W-:Y:S01]  /*40480*/  IMAD.SHL.U32 R29, R29, 0x2, RZ ;  /* 0x000000021d1d7824 */ /* 0x000fe200078e00ff */
[----:B--2---:R-:W-:-:S05]  /*40490*/  IADD3.X R2, R2, UR5, RZ, P5, !PT ;  /* 0x0000000502027c10 */ /* 0x004fca000affe4ff */
[----:B------:R1:W-:Y:S01]  /*404a0*/  STL [R1+0x19b8], R2 ;  /* 0x0019b80201007387 */ /* 0x0003e20000100800 */
[----:B------:R0:W-:Y:S02]  /*404b0*/  STL [R1+0x19a8], R22 ;  /* 0x0019a81601007387 */ /* 0x0001e40000100800 */
[----:B------:R0:W-:Y:S01]  /*404c0*/  STL [R1+0x19b0], R23 ;  /* 0x0019b01701007387 */ /* 0x0001e20000100800 */
[----:B-1----:R-:W1:Y:S01]  /*404d0*/  S2R R2, SR_TID.X ;  /* 0x0000000000027919 */ /* 0x002e620000002100 */
[----:B------:R0:W-:Y:S02]  /*404e0*/  STL.64 [R1+0xee8], R4 ;  /* 0x000ee80401007387 */ /* 0x0001e40000100a00 */
[----:B------:R0:W-:Y:S01]  /*404f0*/  STL.64 [R1+0xfd0], R8 ;  /* 0x000fd00801007387 */ /* 0x0001e20000100a00 */
[----:B-1----:R-:W-:-:S05]  /*40500*/  LOP3.LUT R2, R2, 0x7f, RZ, 0xc0, !PT ;  /* 0x0000007f02027812 */ /* 0x002fca00078ec0ff */
[----:B------:R-:W-:Y:S01]  /*40510*/  IMAD.SHL.U32 R2, R2, 0x2, RZ ;  /* 0x0000000202027824 */ /* 0x000fe200078e00ff */
[----:B0-----:R-:W-:Y:S01]  /*40520*/  @!P0 CALL.REL.NOINC `(.L_x_1) ;  /* 0x0000001000008944 */ /* 0x001fe20003c00000 */
[----:B------:R-:W-:Y:S05]  /*40530*/  BRA `(.L_x_2) ;  /* 0xfffccba000007947 */ /* 0x000fea000383ffff */
.L_x_1:
[----:B-----5:R-:W2:Y:S04]  /*40540*/  LDL.LU R28, [R1+0x978] ;  /* 0x00097800011c7983 */ /* 0x020ea80000300800 */
[----:B--2---:R0:W-:Y:S04]  /*40550*/  STL [R1+0x1df8], R28 ;  /* 0x001df81c01007387 */ /* 0x0041e80000100800 */
[----:B0-----:R-:W2:Y:S04]  /*40560*/  LDL.LU R28, [R1+0x96c] ;  /* 0x00096c00011c7983 */ /* 0x001ea80000300800 */
        /* <DEDUP_REMOVED lines=17> */
[----:B------:R-:W2:Y:S01]  /*40680*/  LDL.LU R3, [R1+0x98c] ;  /* 0x00098c0001037983 */ /* 0x000ea20000300800 */
[----:B0-----:R-:W-:-:S03]  /*40690*/  IMAD.MOV.U32 R28, RZ, RZ, R11 ;  /* 0x000000ffff1c7224 */ /* 0x001fc600078e000b */
        /* <DEDUP_REMOVED lines=17> */
[----:B------:R-:W2:Y:S04]  /*407b0*/  LDL.LU R2, [R1+0x988] ;  /* 0x0009880001027983 */ /* 0x000ea80000300800 */
[----:B------:R-:W3:Y:S04]  /*407c0*/  LDL.LU R0, [R1+0x8f4] ;  /* 0x0008f40001007983 */ /* 0x000ee80000300800 */
[----:B------:R-:W3:Y:S04]  /*407d0*/  LDL.LU R29, [R1+0x8f0] ;  /* 0x0008f000011d7983 */ /* 0x000ee80000300800 */
[----:B------:R-:W4:Y:S04]  /*407e0*/  LDL.LU R12, [R1+0x964] ;  /* 0x00096400010c7983 */ /* 0x000f280000300800 */
[----:B------:R-:W4:Y:S04]  /*407f0*/  LDL.LU R7, [R1+0x960] ;  /* 0x0009600001077983 */ /* 0x000f280000300800 */
[----:B------:R-:W2:Y:S04]  /*40800*/  LDL.LU R9, [R1+0x974] ;  /* 0x0009740001097983 */ /* 0x000ea80000300800 */
[----:B------:R-:W2:Y:S04]  /*40810*/  LDL.LU R6, [R1+0x970] ;  /* 0x0009700001067983 */ /* 0x000ea80000300800 */
[----:B------:R-:W2:Y:S04]  /*40820*/  LDL.LU R8, [R1+0x984] ;  /* 0x0009840001087983 */ /* 0x000ea80000300800 */
[----:B------:R-:W2:Y:S04]  /*40830*/  LDL.LU R5, [R1+0x980] ;  /* 0x0009800001057983 */ /* 0x000ea80000300800 */
[----:B------:R-:W2:Y:S04]  /*40840*/  LDL.LU R13, [R1+0x93c] ;  /* 0x00093c00010d7983 */ /* 0x000ea80000300800 */
[----:B------:R-:W2:Y:S01]  /*40850*/  LDL.LU R4, [R1+0x938] ;  /* 0x0009380001047983 */ /* 0x000ea20000300800 */
[----:B0-----:R-:W-:-:S03]  /*40860*/  IMAD.MOV.U32 R3, RZ, RZ, R10 ;  /* 0x000000ffff037224 */ /* 0x001fc600078e000a */
[----:B------:R-:W2:Y:S04]  /*40870*/  LDL.LU R16, [R1+0x9ec] ;  /* 0x0009ec0001107983 */ /* 0x000ea80000300800 */
        /* <DEDUP_REMOVED lines=9> */
[----:B------:R-:W2:Y:S01]  /*40910*/  LDL.LU R20, [R1+0x9f4] ;  /* 0x0009f40001147983 */ /* 0x000ea20000300800 */
[----:B------:R-:W-:-:S03]  /*40920*/  F2FP.BF16.PACK_AB R28, R3, R28 ;  /* 0x0000001c031c723e */ /* 0x000fc600000010ff */
[----:B------:R-:W2:Y:S04]  /*40930*/  LDL.LU R21, [R1+0x9f0] ;  /* 0x0009f00001157983 */ /* 0x000ea80000300800 */
[----:B------:R-:W2:Y:S04]  /*40940*/  LDL.LU R22, [R1+0xa04] ;  /* 0x000a040001167983 */ /* 0x000ea80000300800 */
[----:B------:R-:W2:Y:S04]  /*40950*/  LDL.LU R23, [R1+0xa00] ;  /* 0x000a000001177983 */ /* 0x000ea80000300800 */
[----:B------:R0:W-:Y:S04]  /*40960*/  STL [R1+0x1b90], R25 ;  /* 0x001b901901007387 */ /* 0x0001e80000100800 */
[----:B0-----:R-:W2:Y:S04]  /*40970*/  LDL.LU R25, [R1+0x97c] ;  /* 0x00097c0001197983 */ /* 0x001ea80000300800 */
[----:B------:R0:W-:Y:S04]  /*40980*/  STL [R1+0x1b8c], R24 ;  /* 0x001b8c1801007387 */ /* 0x0001e80000100800 */
[----:B0-----:R-:W2:Y:S04]  /*40990*/  LDL.LU R24, [R1+0x968] ;  /* 0x0009680001187983 */ /* 0x001ea80000300800 */
[----:B------:R-:W2:Y:S04]  /*409a0*/  LDL.LU R3, [R1+0x1e40] ;  /* 0x001e400001037983 */ /* 0x000ea80000300800 */
[----:B------:R0:W-:Y:S04]  /*409b0*/  STL [R1+0x39c], R28 ;  /* 0x00039c1c01007387 */ /* 0x0001e80000100800 */
[----:B0-----:R-:W2:Y:S02]  /*409c0*/  LDL.LU R28, [R1+0x1e3c] ;  /* 0x001e3c00011c7983 */ /* 0x001ea40000300800 */
[----:B--2---:R-:W-:-:S02]  /*409d0*/  F2FP.BF16.PACK_AB R28, R3, R28 ;  /* 0x0000001c031c723e */ /* 0x004fc400000010ff */
        /* <DEDUP_REMOVED lines=33> */
[----:B------:R0:W-:Y:S02]  /*40bf0*/  STL [R1+0x378], R24 ;  /* 0x0003781801007387 */ /* 0x0001e40000100800 */
[----:B0-----:R-:W-:Y:S02]  /*40c00*/  F2FP.BF16.PACK_AB R24, R3, R2 ;  /* 0x000000020318723e */ /* 0x001fe400000010ff */
[----:B---3--:R-:W-:Y:S02]  /*40c10*/  F2FP.BF16.PACK_AB R3, R0, R29 ;  /* 0x0000001d0003723e */ /* 0x008fe400000010ff */
[----:B----4-:R-:W-:-:S02]  /*40c20*/  F2FP.BF16.PACK_AB R2, R12, R7 ;  /* 0x000000070c02723e */ /* 0x010fc400000010ff */
[----:B------:R-:W-:Y:S02]  /*40c30*/  F2FP.BF16.PACK_AB R0, R9, R6 ;  /* 0x000000060900723e */ /* 0x000fe400000010ff */
[----:B--2---:R-:W-:-:S05]  /*40c40*/  F2FP.BF16.PACK_AB R25, R25, R28 ;  /* 0x0000001c1919723e */ /* 0x004fca00000010ff */
[----:B------:R-:W-:Y:S04]  /*40c50*/  STL [R1+0x374], R25 ;  /* 0x0003741901007387 */ /* 0x000fe80000100800 */
[----:B------:R-:W-:Y:S04]  /*40c60*/  STL [R1+0x370], R24 ;  /* 0x0003701801007387 */ /* 0x000fe80000100800 */
[----:B------:R0:W-:Y:S04]  /*40c70*/  STL [R1+0x36c], R3 ;  /* 0x00036c0301007387 */ /* 0x0001e80000100800 */
[----:B------:R1:W-:Y:S01]  /*40c80*/  STL [R1+0x368], R2 ;  /* 0x0003680201007387 */ /* 0x0003e20000100800 */
[----:B0-----:R-:W-:-:S03]  /*40c90*/  F2FP.BF16.PACK_AB R3, R8, R5 ;  /* 0x000000050803723e */ /* 0x001fc600000010ff */
[----:B------:R0:W-:Y:S01]  /*40ca0*/  STL [R1+0x364], R0 ;  /* 0x0003640001007387 */ /* 0x0001e20000100800 */
[----:B-1----:R-:W-:-:S03]  /*40cb0*/  F2FP.BF16.PACK_AB R2, R13, R4 ;  /* 0x000000040d02723e */ /* 0x002fc600000010ff */
[----:B------:R1:W-:Y:S01]  /*40cc0*/  STL [R1+0x360], R3 ;  /* 0x0003600301007387 */ /* 0x0003e20000100800 */
[----:B0-----:R-:W-:-:S03]  /*40cd0*/  F2FP.BF16.PACK_AB R0, R16, R17 ;  /* 0x000000111000723e */ /* 0x001fc600000010ff */
[----:B------:R0:W-:Y:S01]  /*40ce0*/  STL [R1+0x35c], R2 ;  /* 0x00035c0201007387 */ /* 0x0001e20000100800 */
[----:B-1----:R-:W-:-:S03]  /*40cf0*/  F2FP.BF16.PACK_AB R3, R18, R19 ;  /* 0x000000131203723e */ /* 0x002fc600000010ff */
[----:B------:R1:W-:Y:S04]  /*40d00*/  STL [R1+0x358], R0 ;  /* 0x0003580001007387 */ /* 0x0003e80000100800 */
[----:B------:R2:W-:Y:S01]  /*40d10*/  STL [R1+0x354], R3 ;  /* 0x0003540301007387 */ /* 0x0005e20000100800 */
[----:B0-----:R-:W-:Y:S02]  /*40d20*/  F2FP.BF16.PACK_AB R2, R10, R11 ;  /* 0x0000000b0a02723e */ /* 0x001fe400000010ff */
[----:B-1----:R-:W-:-:S03]  /*40d30*/  F2FP.BF16.PACK_AB R0, R14, R15 ;  /* 0x0000000f0e00723e */ /* 0x002fc600000010ff */
[----:B------:R0:W-:Y:S01]  /*40d40*/  STL [R1+0x350], R2 ;  /* 0x0003500201007387 */ /* 0x0001e20000100800 */
[----:B--2---:R-:W-:-:S03]  /*40d50*/  F2FP.BF16.PACK_AB R3, R26, R27 ;  /* 0x0000001b1a03723e */ /* 0x004fc600000010ff */
[----:B------:R1:W-:Y:S04]  /*40d60*/  STL [R1+0x34c], R0 ;  /* 0x00034c0001007387 */ /* 0x0003e80000100800 */
[----:B------:R-:W-:Y:S04]  /*40d70*/  STL [R1+0x348], R3 ;  /* 0x0003480301007387 */ /* 0x000fe80000100800 */
[----:B------:R-:W2:Y:S01]  /*40d80*/  LDL.LU R24, [R1+0xb88] ;  /* 0x000b880001187983 */ /* 0x000ea20000300800 */
[----:B0-----:R-:W-:Y:S02]  /*40d90*/  F2FP.BF16.PACK_AB R2, R20, R21 ;  /* 0x000000151402723e */ /* 0x001fe400000010ff */
[----:B-1----:R-:W-:-:S03]  /*40da0*/  F2FP.BF16.PACK_AB R0, R22, R23 ;  /* 0x000000171600723e */ /* 0x002fc600000010ff */
        /* <DEDUP_REMOVED lines=36> */
[----:B------:R-:W3:Y:S04]  /*40ff0*/  LDL.LU R25, [R1+0xb9c] ;  /* 0x000b9c0001197983 */ /* 0x000ee80000300800 */
[----:B---3--:R0:W-:Y:S04]  /*41000*/  STL [R1+0x1d6c], R25 ;  /* 0x001d6c1901007387 */ /* 0x0081e80000100800 */
[----:B0-----:R-:W3:Y:S04]  /*41010*/  LDL.LU R25, [R1+0xb8c] ;  /* 0x000b8c0001197983 */ /* 0x001ee80000300800 */
        /* <DEDUP_REMOVED lines=33> */
[----:B0-----:R-:W2:Y:S04]  /*41230*/  LDL.LU R25, [R1+0x55c] ;  /* 0x00055c0001197983 */ /* 0x001ea80000300800 */
[----:B------:R-:W3:Y:S04]  /*41240*/  LDL.LU R28, [R1+0xb98] ;  /* 0x000b9800011c7983 */ /* 0x000ee80000300800 */
[----:B------:R-:W4:Y:S04]  /*41250*/  LDL.LU R3, [R1+0xbac] ;  /* 0x000bac0001037983 */ /* 0x000f280000300800 */
        /* <DEDUP_REMOVED lines=25> */
[----:B--2---:R-:W-:-:S03]  /*413f0*/  F2FP.BF16.PACK_AB R24, R25, R24 ;  /* 0x000000181918723e */ /* 0x004fc600000010ff */
        /* <DEDUP_REMOVED lines=70> */
[----:B----4-:R-:W-:Y:S02]  /*41860*/  F2FP.BF16.PACK_AB R24, R3, R2 ;  /* 0x000000020318723e */ /* 0x010fe400000010ff */
[----:B---3--:R-:W-:Y:S02]  /*41870*/  F2FP.BF16.PACK_AB R3, R0, R29 ;  /* 0x0000001d0003723e */ /* 0x008fe400000010ff */
[----:B------:R-:W-:-:S02]  /*41880*/  F2FP.BF16.PACK_AB R2, R12, R7 ;  /* 0x000000070c02723e */ /* 0x000fc400000010ff */
        /* <DEDUP_REMOVED lines=699> */
[----:B------:R-:W3:Y:S04]  /*44440*/  LDL.LU R24, [R1+0x1b94] ;  /* 0x001b940001187983 */ /* 0x000ee80000300800 */
[----:B------:R0:W-:Y:S04]  /*44450*/  STL [R1+0x124], R25 ;  /* 0x0001241901007387 */ /* 0x0001e80000100800 */
[----:B0-----:R-:W2:Y:S01]  /*44460*/  LDL.LU R25, [R1+0x1b90] ;  /* 0x001b900001197983 */ /* 0x001ea20000300800 */
[----:B---3--:R-:W-:-:S03]  /*44470*/  F2FP.BF16.PACK_AB R28, R24, R28 ;  /* 0x0000001c181c723e */ /* 0x008fc600000010ff */
[----:B------:R-:W3:Y:S01]  /*44480*/  LDL.LU R24, [R1+0x1b8c] ;  /* 0x001b8c0001187983 */ /* 0x000ee20000300800 */
[----:B----4-:R-:W-:Y:S02]  /*44490*/  F2FP.BF16.PACK_AB R27, R3, R27 ;  /* 0x0000001b031b723e */ /* 0x010fe400000010ff */
[----:B------:R-:W-:Y:S02]  /*444a0*/  F2FP.BF16.PACK_AB R26, R2, R26 ;  /* 0x0000001a021a723e */ /* 0x000fe400000010ff */
[----:B------:R-:W-:Y:S01]  /*444b0*/  F2FP.BF16.PACK_AB R23, R12, R23 ;  /* 0x000000170c17723e */ /* 0x000fe200000010ff */
[----:B------:R-:W-:Y:S01]  /*444c0*/  STL [R1+0x1a0c], R27 ;  /* 0x001a0c1b01007387 */ /* 0x000fe20000100800 */
[----:B------:R-:W-:Y:S02]  /*444d0*/  F2FP.BF16.PACK_AB R22, R7, R22 ;  /* 0x000000160716723e */ /* 0x000fe400000010ff */
[----:B--2---:R-:W-:Y:S01]  /*444e0*/  F2FP.BF16.PACK_AB R25, R0, R25 ;  /* 0x000000190019723e */ /* 0x004fe200000010ff */
[----:B------:R-:W-:Y:S01]  /*444f0*/  STL [R1+0x120], R28 ;  /* 0x0001201c01007387 */ /* 0x000fe20000100800 */
[----:B------:R-:W-:-:S02]  /*44500*/  F2FP.BF16.PACK_AB R21, R9, R21 ;  /* 0x000000150915723e */ /* 0x000fc400000010ff */
[----:B------:R-:W-:Y:S01]  /*44510*/  F2FP.BF16.PACK_AB R20, R6, R20 ;  /* 0x000000140614723e */ /* 0x000fe200000010ff */
[----:B------:R-:W-:Y:S01]  /*44520*/  STL [R1+0x1a10], R26 ;  /* 0x001a101a01007387 */ /* 0x000fe20000100800 */
[----:B------:R-:W-:-:S03]  /*44530*/  F2FP.BF16.PACK_AB R19, R8, R19 ;  /* 0x000000130813723e */ /* 0x000fc600000010ff */
[----:B------:R-:W-:Y:S01]  /*44540*/  STL [R1+0x1a14], R25 ;  /* 0x001a141901007387 */ /* 0x000fe20000100800 */
[----:B------:R-:W-:Y:S02]  /*44550*/  F2FP.BF16.PACK_AB R18, R5, R18 ;  /* 0x000000120512723e */ /* 0x000fe400000010ff */
[----:B------:R-:W-:Y:S02]  /*44560*/  F2FP.BF16.PACK_AB R17, R13, R17 ;  /* 0x000000110d11723e */ /* 0x000fe400000010ff */
[----:B------:R-:W-:Y:S02]  /*44570*/  F2FP.BF16.PACK_AB R16, R4, R16 ;  /* 0x000000100410723e */ /* 0x000fe400000010ff */
[----:B---3--:R-:W-:-:S05]  /*44580*/  F2FP.BF16.PACK_AB R24, R29, R24 ;  /* 0x000000181d18723e */ /* 0x008fca00000010ff */
        /* <DEDUP_REMOVED lines=9> */
[----:B0-----:R-:W2:Y:S01]  /*44620*/  LDL.LU R16, [R1+0xdc8] ;  /* 0x000dc80001107983 */ /* 0x001ea20000300800 */
[----:B------:R-:W-:-:S02]  /*44630*/  F2FP.BF16.PACK_AB R2, R10, R11 ;  /* 0x0000000b0a02723e */ /* 0x000fc400000010ff */
[----:B------:R-:W-:-:S03]  /*44640*/  F2FP.BF16.PACK_AB R0, R14, R15 ;  /* 0x0000000f0e00723e */ /* 0x000fc600000010ff */
        /* <DEDUP_REMOVED lines=114> */
[----:B------:R0:W-:Y:S01]  /*44d70*/  STL [R1+0x10c], R16 ;  /* 0x00010c1001007387 */ /* 0x0001e20000100800 */
[----:B---3--:R-:W-:Y:S02]  /*44d80*/  F2FP.BF16.PACK_AB R15, R0, R15 ;  /* 0x0000000f000f723e */ /* 0x008fe400000010ff */
[----:B0-----:R-:W-:Y:S02]  /*44d90*/  F2FP.BF16.PACK_AB R16, R21, R22 ;  /* 0x000000161510723e */ /* 0x001fe400000010ff */
[----:B------:R-:W-:Y:S02]  /*44da0*/  F2FP.BF16.PACK_AB R2, R3, R2 ;  /* 0x000000020302723e */ /* 0x000fe400000010ff */
[----:B------:R-:W-:-:S02]  /*44db0*/  F2FP.BF16.PACK_AB R14, R29, R14 ;  /* 0x0000000e1d0e723e */ /* 0x000fc400000010ff */
[----:B------:R-:W-:Y:S02]  /*44dc0*/  F2FP.BF16.PACK_AB R13, R12, R13 ;  /* 0x0000000d0c0d723e */ /* 0x000fe400000010ff */
[----:B------:R-:W-:Y:S02]  /*44dd0*/  F2FP.BF16.PACK_AB R12, R7, R9 ;  /* 0x00000009070c723e */ /* 0x000fe400000010ff */
[----:B------:R-:W-:Y:S02]  /*44de0*/  F2FP.BF16.PACK_AB R11, R6, R11 ;  /* 0x0000000b060b723e */ /* 0x000fe400000010ff */
[----:B------:R-:W-:Y:S02]  /*44df0*/  F2FP.BF16.PACK_AB R10, R8, R10 ;  /* 0x0000000a080a723e */ /* 0x000fe400000010ff */
[----:B--2---:R-:W-:Y:S02]  /*44e00*/  F2FP.BF16.PACK_AB R18, R17, R18 ;  /* 0x000000121112723e */ /* 0x004fe400000010ff */
[----:B----4-:R-:W-:-:S03]  /*44e10*/  F2FP.BF16.PACK_AB R17, R19, R20 ;  /* 0x000000141311723e */ /* 0x010fc600000010ff */
[----:B------:R0:W-:Y:S04]  /*44e20*/  STL [R1+0x108], R18 ;  /* 0x0001081201007387 */ /* 0x0001e80000100800 */
[----:B------:R1:W-:Y:S04]  /*44e30*/  STL [R1+0x104], R17 ;  /* 0x0001041101007387 */ /* 0x0003e80000100800 */
[----:B------:R2:W-:Y:S01]  /*44e40*/  STL [R1+0x100], R16 ;  /* 0x0001001001007387 */ /* 0x0005e20000100800 */
[----:B0-----:R-:W-:Y:S02]  /*44e50*/  F2FP.BF16.PACK_AB R18, R23, R24 ;  /* 0x000000181712723e */ /* 0x001fe400000010ff */
[----:B-1----:R-:W-:-:S03]  /*44e60*/  F2FP.BF16.PACK_AB R17, R25, R26 ;  /* 0x0000001a1911723e */ /* 0x002fc600000010ff */
[----:B------:R-:W-:Y:S01]  /*44e70*/  STL [R1+0x11c], R18 ;  /* 0x00011c1201007387 */ /* 0x000fe20000100800 */
[----:B--2---:R-:W-:-:S03]  /*44e80*/  F2FP.BF16.PACK_AB R16, R27, R28 ;  /* 0x0000001c1b10723e */ /* 0x004fc600000010ff */
        /* <DEDUP_REMOVED lines=9> */
[----:B------:R-:W2:Y:S04]  /*44f20*/  LDL.LU R8, [R1+0xdf0] ;  /* 0x000df00001087983 */ /* 0x000ea80000300800 */
[----:B------:R-:W3:Y:S04]  /*44f30*/  LDL.LU R7, [R1+0xe08] ;  /* 0x000e080001077983 */ /* 0x000ee80000300800 */
[----:B---3--:R0:W-:Y:S04]  /*44f40*/  STL [R1+0x1b34], R7 ;  /* 0x001b340701007387 */ /* 0x0081e80000100800 */
[----:B0-----:R-:W2:Y:S04]  /*44f50*/  LDL.LU R7, [R1+0xdf4] ;  /* 0x000df40001077983 */ /* 0x001ea80000300800 */
[----:B------:R-:W3:Y:S01]  /*44f60*/  LDL.LU R6, [R1+0xe18] ;  /* 0x000e180001067983 */ /* 0x000ee20000300800 */
[----:B------:R-:W-:-:S03]  /*44f70*/  F2FP.BF16.PACK_AB R9, R5, R4 ;  /* 0x000000040509723e */ /* 0x000fc600000010ff */
[----:B---3--:R0:W-:Y:S04]  /*44f80*/  STL [R1+0x1b30], R6 ;  /* 0x001b300601007387 */ /* 0x0081e80000100800 */
[----:B0-----:R-:W3:Y:S04]  /*44f90*/  LDL.LU R6, [R1+0xe0c] ;  /* 0x000e0c0001067983 */ /* 0x001ee80000300800 */
[----:B------:R-:W4:Y:S04]  /*44fa0*/  LDL.LU R5, [R1+0xe28] ;  /* 0x000e280001057983 */ /* 0x000f280000300800 */
[----:B----4-:R0:W-:Y:S04]  /*44fb0*/  STL [R1+0x1b2c], R5 ;  /* 0x001b2c0501007387 */ /* 0x0101e80000100800 */
[----:B0-----:R-:W4:Y:S04]  /*44fc0*/  LDL.LU R5, [R1+0xe1c] ;  /* 0x000e1c0001057983 */ /* 0x001f280000300800 */
[----:B------:R-:W2:Y:S04]  /*44fd0*/  LDL.LU R4, [R1+0xe38] ;  /* 0x000e380001047983 */ /* 0x000ea80000300800 */
[----:B--2---:R0:W-:Y:S04]  /*44fe0*/  STL [R1+0x1b28], R4 ;  /* 0x001b280401007387 */ /* 0x0041e80000100800 */
[----:B0-----:R-:W2:Y:S04]  /*44ff0*/  LDL.LU R4, [R1+0xe2c] ;  /* 0x000e2c0001047983 */ /* 0x001ea80000300800 */
[----:B------:R-:W2:Y:S04]  /*45000*/  LDL.LU R10, [R1+0xe40] ;  /* 0x000e4000010a7983 */ /* 0x000ea80000300800 */
        /* <DEDUP_REMOVED lines=22> */
[----:B0-----:R-:W2:Y:S01]  /*45170*/  LDL.LU R11, [R1+0xe14] ;  /* 0x000e1400010b7983 */ /* 0x001ea20000300800 */
[----:B------:R-:W-:-:S03]  /*45180*/  F2FP.BF16.PACK_AB R8, R7, R8 ;  /* 0x000000080708723e */ /* 0x000fc600000010ff */
[----:B--2---:R0:W-:Y:S04]  /*45190*/  STL [R1+0x1b20], R11 ;  /* 0x001b200b01007387 */ /* 0x0041e80000100800 */
[----:B0-----:R-:W2:Y:S04]  /*451a0*/  LDL.LU R11, [R1+0xe04] ;  /* 0x000e0400010b7983 */ /* 0x001ea80000300800 */
        /* <DEDUP_REMOVED lines=21> */
[----:B------:R0:W-:Y:S04]  /*45300*/  STL [R1+0x1a54], R9 ;  /* 0x001a540901007387 */ /* 0x0001e80000100800 */
[----:B0-----:R-:W2:Y:S04]  /*45310*/  LDL.LU R9, [R1+0xe44] ;  /* 0x000e440001097983 */ /* 0x001ea80000300800 */
[----:B------:R-:W3:Y:S04]  /*45320*/  LDL.LU R7, [R1+0x1b34] ;  /* 0x001b340001077983 */ /* 0x000ee80000300800 */
[----:B------:R0:W-:Y:S04]  /*45330*/  STL [R1+0x1a58], R8 ;  /* 0x001a580801007387 */ /* 0x0001e80000100800 */
[----:B0-----:R-:W2:Y:S01]  /*45340*/  LDL.LU R8, [R1+0xe78] ;  /* 0x000e780001087983 */ /* 0x001ea20000300800 */
[----:B---3--:R-:W-:-:S03]  /*45350*/  F2FP.BF16.PACK_AB R7, R6, R7 ;  /* 0x000000070607723e */ /* 0x008fc600000010ff */
[----:B------:R-:W4:Y:S04]  /*45360*/  LDL.LU R6, [R1+0x1b30] ;  /* 0x001b300001067983 */ /* 0x000f280000300800 */
[----:B------:R0:W-:Y:S04]  /*45370*/  STL [R1+0x1a5c], R7 ;  /* 0x001a5c0701007387 */ /* 0x0001e80000100800 */
[----:B0-----:R-:W3:Y:S01]  /*45380*/  LDL.LU R7, [R1+0xe7c] ;  /* 0x000e7c0001077983 */ /* 0x001ee20000300800 */
[----:B----4-:R-:W-:-:S03]  /*45390*/  F2FP.BF16.PACK_AB R6, R5, R6 ;  /* 0x000000060506723e */ /* 0x010fc600000010ff */
[----:B------:R-:W4:Y:S04]  /*453a0*/  LDL.LU R5, [R1+0x1b2c] ;  /* 0x001b2c0001057983 */ /* 0x000f280000300800 */
[----:B------:R0:W-:Y:S04]  /*453b0*/  STL [R1+0x1a60], R6 ;  /* 0x001a600601007387 */ /* 0x0001e80000100800 */
[----:B0-----:R-:W2:Y:S01]  /*453c0*/  LDL.LU R6, [R1+0xe68] ;  /* 0x000e680001067983 */ /* 0x001ea20000300800 */
[----:B----4-:R-:W-:-:S03]  /*453d0*/  F2FP.BF16.PACK_AB R5, R4, R5 ;  /* 0x000000050405723e */ /* 0x010fc600000010ff */
[----:B------:R-:W4:Y:S04]  /*453e0*/  LDL.LU R4, [R1+0x1b28] ;  /* 0x001b280001047983 */ /* 0x000f280000300800 */
[----:B------:R0:W-:Y:S04]  /*453f0*/  STL [R1+0x1a64], R5 ;  /* 0x001a640501007387 */ /* 0x0001e80000100800 */
[----:B0-----:R-:W2:Y:S01]  /*45400*/  LDL.LU R5, [R1+0xe6c] ;  /* 0x000e6c0001057983 */ /* 0x001ea20000300800 */
[----:B----4-:R-:W-:-:S03]  /*45410*/  F2FP.BF16.PACK_AB R4, R10, R4 ;  /* 0x000000040a04723e */ /* 0x010fc600000010ff */
[----:B------:R-:W2:Y:S02]  /*45420*/  LDL.LU R10, [R1+0x1b24] ;  /* 0x001b2400010a7983 */ /* 0x000ea40000300800 */
[----:B------:R0:W-:Y:S02]  /*45430*/  STL [R1+0x1a68], R4 ;  /* 0x001a680401007387 */ /* 0x0001e40000100800 */
[----:B0-----:R-:W4:Y:S01]  /*45440*/  LDL.LU R4, [R1+0xe58] ;  /* 0x000e580001047983 */ /* 0x001f220000300800 */
[----:B--2---:R-:W-:-:S03]  /*45450*/  F2FP.BF16.PACK_AB R10, R11, R10 ;  /* 0x0000000a0b0a723e */ /* 0x004fc600000010ff */
[----:B------:R-:W2:Y:S02]  /*45460*/  LDL.LU R11, [R1+0x1b20] ;  /* 0x001b2000010b7983 */ /* 0x000ea40000300800 */
[----:B------:R0:W-:Y:S02]  /*45470*/  STL [R1+0xc], R10 ;  /* 0x00000c0a01007387 */ /* 0x0001e40000100800 */
[----:B0-----:R-:W2:Y:S02]  /*45480*/  LDL.LU R10, [R1+0x1b1c] ;  /* 0x001b1c00010a7983 */ /* 0x001ea40000300800 */
[----:B--2---:R-:W-:Y:S02]  /*45490*/  F2FP.BF16.PACK_AB R10, R11, R10 ;  /* 0x0000000a0b0a723e */ /* 0x004fe400000010ff */
[----:B------:R-:W2:Y:S03]  /*454a0*/  LDL.LU R11, [R1+0x1b18] ;  /* 0x001b1800010b7983 */ /* 0x000ea60000300800 */
[----:B------:R0:W-:Y:S02]  /*454b0*/  STL [R1+0x8], R10 ;  /* 0x0000080a01007387 */ /* 0x0001e40000100800 */
[----:B0-----:R-:W2:Y:S02]  /*454c0*/  LDL.LU R10, [R1+0x1b14] ;  /* 0x001b1400010a7983 */ /* 0x001ea40000300800 */
[----:B--2---:R-:W-:-:S02]  /*454d0*/  F2FP.BF16.PACK_AB R10, R11, R10 ;  /* 0x0000000a0b0a723e */ /* 0x004fc400000010ff */
[----:B------:R-:W2:Y:S03]  /*454e0*/  LDL.LU R11, [R1+0x1b10] ;  /* 0x001b1000010b7983 */ /* 0x000ea60000300800 */
[----:B------:R0:W-:Y:S02]  /*454f0*/  STL [R1+0x4], R10 ;  /* 0x0000040a01007387 */ /* 0x0001e40000100800 */
[----:B0-----:R-:W2:Y:S02]  /*45500*/  LDL.LU R10, [R1+0x1b0c] ;  /* 0x001b0c00010a7983 */ /* 0x001ea40000300800 */
[----:B--2---:R-:W-:Y:S02]  /*45510*/  F2FP.BF16.PACK_AB R10, R11, R10 ;  /* 0x0000000a0b0a723e */ /* 0x004fe400000010ff */
[----:B------:R-:W2:Y:S03]  /*45520*/  LDL.LU R11, [R1+0x1b08] ;  /* 0x001b0800010b7983 */ /* 0x000ea60000300800 */
[----:B------:R0:W-:Y:S02]  /*45530*/  STL [R1], R10 ;  /* 0x0000000a01007387 */ /* 0x0001e40000100800 */
[----:B0-----:R-:W2:Y:S02]  /*45540*/  LDL.LU R10, [R1+0x1b04] ;  /* 0x001b0400010a7983 */ /* 0x001ea40000300800 */
[----:B--2---:R-:W-:-:S02]  /*45550*/  F2FP.BF16.PACK_AB R10, R11, R10 ;  /* 0x0000000a0b0a723e */ /* 0x004fc400000010ff */
[----:B------:R-:W2:Y:S03]  /*45560*/  LDL.LU R11, [R1+0x1b00] ;  /* 0x001b0000010b7983 */ /* 0x000ea60000300800 */
[----:B------:R0:W-:Y:S02]  /*45570*/  STL [R1+0x1c], R10 ;  /* 0x00001c0a01007387 */ /* 0x0001e40000100800 */
[----:B0-----:R-:W4:Y:S01]  /*45580*/  LDL.LU R10, [R1+0x1afc] ;  /* 0x001afc00010a7983 */ /* 0x001f220000300800 */
[----:B------:R-:W-:Y:S02]  /*45590*/  F2FP.BF16.PACK_AB R6, R5, R6 ;  /* 0x000000060506723e */ /* 0x000fe400000010ff */
[----:B----4-:R-:W-:Y:S02]  /*455a0*/  F2FP.BF16.PACK_AB R4, R10, R4 ;  /* 0x000000040a04723e */ /* 0x010fe400000010ff */
[----:B------:R-:W4:Y:S01]  /*455b0*/  LDL.LU R10, [R1+0x1af8] ;  /* 0x001af800010a7983 */ /* 0x000f220000300800 */
[----:B---3--:R-:W-:-:S02]  /*455c0*/  F2FP.BF16.PACK_AB R5, R7, R8 ;  /* 0x000000080705723e */ /* 0x008fc400000010ff */
[----:B------:R-:W-:Y:S02]  /*455d0*/  STL [R1+0x18], R4 ;  /* 0x0000180401007387 */ /* 0x000fe40000100800 */
[----:B------:R2:W-:Y:S01]  /*455e0*/  STL [R1+0x14], R6 ;  /* 0x0000140601007387 */ /* 0x0005e20000100800 */
[----:B------:R0:W-:Y:S01]  /*455f0*/  STL [R1+0x10], R5 ;  /* 0x0000100501007387 */ /* 0x0001e20000100800 */
[----:B--2---:R-:W-:Y:S02]  /*45600*/  F2FP.BF16.PACK_AB R6, R11, R12 ;  /* 0x0000000c0b06723e */ /* 0x004fe400000010ff */
[----:B0-----:R-:W-:Y:S02]  /*45610*/  F2FP.BF16.PACK_AB R5, R13, R14 ;  /* 0x0000000e0d05723e */ /* 0x001fe400000010ff */
[----:B----4-:R-:W-:-:S05]  /*45620*/  F2FP.BF16.PACK_AB R4, R9, R10 ;  /* 0x0000000a0904723e */ /* 0x010fca00000010ff */
[----:B------:R0:W-:Y:S01]  /*45630*/  STL [R1+0x2c], R4 ;  /* 0x00002c0401007387 */ /* 0x0001e20000100800 */
[----:B------:R1:W-:Y:S02]  /*45640*/  STL [R1+0x28], R6 ;  /* 0x0000280601007387 */ /* 0x0003e40000100800 */
[----:B------:R2:W-:Y:S01]  /*45650*/  STL [R1+0x24], R5 ;  /* 0x0000240501007387 */ /* 0x0005e20000100800 */
[----:B0-----:R-:W-:Y:S02]  /*45660*/  F2FP.BF16.PACK_AB R4, R15, R16 ;  /* 0x000000100f04723e */ /* 0x001fe400000010ff */
[----:B-1----:R-:W-:Y:S02]  /*45670*/  F2FP.BF16.PACK_AB R6, R17, R18 ;  /* 0x000000121106723e */ /* 0x002fe400000010ff */
[----:B--2---:R-:W-:Y:S01]  /*45680*/  F2FP.BF16.PACK_AB R5, R19, R20 ;  /* 0x000000141305723e */ /* 0x004fe200000010ff */
[----:B------:R0:W-:Y:S02]  /*45690*/  STL [R1+0x20], R4 ;  /* 0x0000200401007387 */ /* 0x0001e40000100800 */
[----:B------:R1:W-:Y:S02]  /*456a0*/  STL [R1+0x3c], R6 ;  /* 0x00003c0601007387 */ /* 0x0003e40000100800 */
[----:B------:R2:W-:Y:S01]  /*456b0*/  STL [R1+0x38], R5 ;  /* 0x0000380501007387 */ /* 0x0005e20000100800 */
[----:B0-----:R-:W-:-:S02]  /*456c0*/  F2FP.BF16.PACK_AB R4, R21, R22 ;  /* 0x000000161504723e */ /* 0x001fc400000010ff */
[----:B-1----:R-:W-:Y:S02]  /*456d0*/  F2FP.BF16.PACK_AB R6, R23, R24 ;  /* 0x000000181706723e */ /* 0x002fe400000010ff */
[----:B--2---:R-:W-:Y:S01]  /*456e0*/  F2FP.BF16.PACK_AB R5, R25, R26 ;  /* 0x0000001a1905723e */ /* 0x004fe200000010ff */
[----:B------:R0:W-:Y:S02]  /*456f0*/  STL [R1+0x34], R4 ;  /* 0x0000340401007387 */ /* 0x0001e40000100800 */
[----:B------:R-:W-:Y:S02]  /*45700*/  STL [R1+0x30], R6 ;  /* 0x0000300601007387 */ /* 0x000fe40000100800 */
[----:B------:R-:W-:Y:S01]  /*45710*/  STL [R1+0x4c], R5 ;  /* 0x00004c0501007387 */ /* 0x000fe20000100800 */
[----:B0-----:R-:W-:-:S05]  /*45720*/  F2FP.BF16.PACK_AB R4, R27, R28 ;  /* 0x0000001c1b04723e */ /* 0x001fca00000010ff */
[----:B------:R0:W-:Y:S04]  /*45730*/  STL [R1+0x48], R4 ;  /* 0x0000480401007387 */ /* 0x0001e80000100800 */
[----:B0-----:R-:W2:Y:S01]  /*45740*/  LDL.LU R4, [R1+0xf68] ;  /* 0x000f680001047983 */ /* 0x001ea20000300800 */
[----:B------:R-:W-:Y:S02]  /*45750*/  F2FP.BF16.PACK_AB R2, R3, R2 ;  /* 0x000000020302723e */ /* 0x000fe400000010ff */
[----:B------:R-:W-:-:S03]  /*45760*/  F2FP.BF16.PACK_AB R0, R0, R29 ;  /* 0x0000001d0000723e */ /* 0x000fc600000010ff */
[----:B------:R-:W-:Y:S04]  /*45770*/  STL [R1+0x44], R2 ;  /* 0x0000440201007387 */ /* 0x000fe80000100800 */
[----:B--2---:R0:W-:Y:S01]  /*45780*/  STL [R1+0x1a70], R4 ;  /* 0x001a700401007387 */ /* 0x0041e20000100800 */
[----:B------:R-:W-:Y:S03]  /*45790*/  STL [R1+0x40], R0 ;  /* 0x0000400001007387 */ /* 0x000fe60000100800 */
        /* <DEDUP_REMOVED lines=33> */
[----:B------:R-:W3:Y:S03]  /*459b0*/  LDL.LU R5, [R1+0xf7c] ;  /* 0x000f7c0001057983 */ /* 0x000ee60000300800 */
        /* <DEDUP_REMOVED lines=35> */
[----:B0-----:R-:W2:Y:S01]  /*45bf0*/  LDL.LU R5, [R1+0xecc] ;  /* 0x000ecc0001057983 */ /* 0x001ea20000300800 */
[----:B------:R-:W3:Y:S02]  /*45c00*/  LDL.LU R6, [R1+0xf78] ;  /* 0x000f780001067983 */ /* 0x000ee40000300800 */
[----:B------:R-:W4:Y:S02]  /*45c10*/  LDL.LU R7, [R1+0xf8c] ;  /* 0x000f8c0001077983 */ /* 0x000f240000300800 */
[----:B------:R-:W4:Y:S01]  /*45c20*/  LDL.LU R8, [R1+0xf88] ;  /* 0x000f880001087983 */ /* 0x000f220000300800 */
        /* <DEDUP_REMOVED lines=24> */
[----:B--2---:R-:W-:-:S02]  /*45db0*/  F2FP.BF16.PACK_AB R4, R5, R4 ;  /* 0x000000040504723e */ /* 0x004fc400000010ff */
[----:B------:R-:W2:Y:S03]  /*45dc0*/  LDL.LU R5, [R1+0x1af4] ;  /* 0x001af40001057983 */ /* 0x000ea60000300800 */
        /* <DEDUP_REMOVED lines=68> */
[----:B------:R0:W-:Y:S01]  /*46210*/  STL [R1+0x98], R4 ;  /* 0x0000980401007387 */ /* 0x0001e20000100800 */
[----:B----4-:R-:W-:-:S02]  /*46220*/  F2FP.BF16.PACK_AB R8, R7, R8 ;  /* 0x000000080708723e */ /* 0x010fc400000010ff */
[----:B---3--:R-:W-:Y:S02]  /*46230*/  F2FP.BF16.PACK_AB R10, R9, R10 ;  /* 0x0000000a090a723e */ /* 0x008fe400000010ff */
[----:B------:R-:W-:Y:S01]  /*46240*/  F2FP.BF16.PACK_AB R12, R11, R12 ;  /* 0x0000000c0b0c723e */ /* 0x000fe200000010ff */
[----:B0-----:R0:W5:Y:S01]  /*46250*/  LDL.LU R4, [R1+0x1a68] ;  /* 0x001a680001047983 */ /* 0x0011620000300800 */
[----:B------:R-:W-:Y:S02]  /*46260*/  F2FP.BF16.PACK_AB R14, R13, R14 ;  /* 0x0000000e0d0e723e */ /* 0x000fe400000010ff */
[----:B------:R-:W-:Y:S02]  /*46270*/  F2FP.BF16.PACK_AB R16, R15, R16 ;  /* 0x000000100f10723e */ /* 0x000fe400000010ff */
[----:B------:R-:W-:Y:S02]  /*46280*/  F2FP.BF16.PACK_AB R18, R17, R18 ;  /* 0x000000121112723e */ /* 0x000fe400000010ff */
[----:B------:R-:W-:-:S02]  /*46290*/  F2FP.BF16.PACK_AB R20, R19, R20 ;  /* 0x000000141314723e */ /* 0x000fc400000010ff */
[----:B------:R-:W-:Y:S02]  /*462a0*/  F2FP.BF16.PACK_AB R22, R21, R22 ;  /* 0x000000161516723e */ /* 0x000fe400000010ff */
[----:B------:R-:W-:Y:S02]  /*462b0*/  F2FP.BF16.PACK_AB R24, R23, R24 ;  /* 0x000000181718723e */ /* 0x000fe400000010ff */
[----:B------:R-:W-:Y:S02]  /*462c0*/  F2FP.BF16.PACK_AB R26, R25, R26 ;  /* 0x0000001a191a723e */ /* 0x000fe400000010ff */
[----:B------:R-:W-:Y:S02]  /*462d0*/  F2FP.BF16.PACK_AB R28, R27, R28 ;  /* 0x0000001c1b1c723e */ /* 0x000fe400000010ff */
[----:B------:R-:W-:Y:S02]  /*462e0*/  F2FP.BF16.PACK_AB R0, R0, R29 ;  /* 0x0000001d0000723e */ /* 0x000fe400000010ff */
[----:B------:R-:W-:-:S02]  /*462f0*/  F2FP.BF16.PACK_AB R2, R3, R2 ;  /* 0x000000020302723e */ /* 0x000fc400000010ff */
[----:B--2---:R-:W-:Y:S02]  /*46300*/  F2FP.BF16.PACK_AB R6, R5, R6 ;  /* 0x000000060506723e */ /* 0x004fe400000010ff */
[----:B------:R0:W5:Y:S03]  /*46310*/  LDL.LU R5, [R1+0x1a64] ;  /* 0x001a640001057983 */ /* 0x0001660000300800 */
[----:B------:R1:W-:Y:S02]  /*46320*/  STL [R1+0x94], R6 ;  /* 0x0000940601007387 */ /* 0x0003e40000100800 */
[----:B-1----:R0:W5:Y:S01]  /*46330*/  LDL.LU R6, [R1+0x1a60] ;  /* 0x001a600001067983 */ /* 0x0021620000300800 */
[----:B------:R0:W5:Y:S02]  /*46340*/  LDL.LU R7, [R1+0x1a5c] ;  /* 0x001a5c0001077983 */ /* 0x0001640000300800 */
        /* <DEDUP_REMOVED lines=31> */
[----:B------:R0:W-:Y:S01]  /*46540*/  STL [R1+0xc0], R0 ;  /* 0x0000c00001007387 */ /* 0x0001e20000100800 */
[----:B------:R0:W-:Y:S02]  /*46550*/  STL [R1+0xc4], R2 ;  /* 0x0000c40201007387 */ /* 0x0001e40000100800 */
.L_x_0:
[----:B01----:R-:W2:Y:S04]  /*46560*/  LDL.LU R2, [R1+0xc4] ;  /* 0x0000c40001027983 */ /* 0x003ea80000300800 */
[----:B------:R-:W3:Y:S04]  /*46570*/  LDL.LU R0, [R1+0xc0] ;  /* 0x0000c00001007983 */ /* 0x000ee80000300800 */
[----:B-----5:R-:W-:Y:S04]  /*46580*/  STL.64 [R1+0x1c48], R6 ;  /* 0x001c480601007387 */ /* 0x020fe80000100a00 */
[----:B------:R-:W-:Y:S04]  /*46590*/  STL.64 [R1+0x1c40], R4 ;  /* 0x001c400401007387 */ /* 0x000fe80000100a00 */
[----:B------:R-:W-:Y:S04]  /*465a0*/  STL.64 [R1+0x1c38], R10 ;  /* 0x001c380a01007387 */ /* 0x000fe80000100a00 */
[----:B------:R-:W-:Y:S04]  /*465b0*/  STL.64 [R1+0x1c30], R8 ;  /* 0x001c300801007387 */ /* 0x000fe80000100a00 */
[----:B------:R-:W-:Y:S04]  /*465c0*/  STL.64 [R1+0x1c28], R14 ;  /* 0x001c280e01007387 */ /* 0x000fe80000100a00 */
[----:B------:R-:W-:Y:S04]  /*465d0*/  STL.64 [R1+0x1c20], R12 ;  /* 0x001c200c01007387 */ /* 0x000fe80000100a00 */
[----:B------:R-:W-:Y:S04]  /*465e0*/  STL.64 [R1+0x1bf8], R18 ;  /* 0x001bf81201007387 */ /* 0x000fe80000100a00 */
[----:B------:R-:W-:Y:S04]  /*465f0*/  STL.64 [R1+0x1bf0], R16 ;  /* 0x001bf01001007387 */ /* 0x000fe80000100a00 */
[----:B------:R-:W-:Y:S04]  /*46600*/  STL.64 [R1+0x1be8], R22 ;  /* 0x001be81601007387 */ /* 0x000fe80000100a00 */
[----:B------:R0:W-:Y:S04]  /*46610*/  STL.64 [R1+0x1be0], R20 ;  /* 0x001be01401007387 */ /* 0x0001e80000100a00 */
[----:B------:R-:W-:Y:S04]  /*46620*/  STL.64 [R1+0x1bd8], R26 ;  /* 0x001bd81a01007387 */ /* 0x000fe80000100a00 */
[----:B------:R1:W-:Y:S04]  /*46630*/  STL.64 [R1+0x1bd0], R24 ;  /* 0x001bd01801007387 */ /* 0x0003e80000100a00 */
[----:B0-----:R-:W4:Y:S04]  /*46640*/  LDL.LU R20, [R1+0x10] ;  /* 0x0000100001147983 */ /* 0x001f280000300800 */
[----:B------:R-:W4:Y:S04]  /*46650*/  LDL.LU R21, [R1+0x14] ;  /* 0x0000140001157983 */ /* 0x000f280000300800 */
[----:B------:R-:W4:Y:S04]  /*46660*/  LDL.LU R22, [R1+0x18] ;  /* 0x0000180001167983 */ /* 0x000f280000300800 */
[----:B------:R-:W4:Y:S04]  /*46670*/  LDL.LU R23, [R1+0x1c] ;  /* 0x00001c0001177983 */ /* 0x000f280000300800 */
[----:B------:R-:W0:Y:S04]  /*46680*/  S2R R28, SR_TID.X ;  /* 0x00000000001c7919 */ /* 0x000e280000002100 */
[----:B------:R-:W1:Y:S01]  /*46690*/  S2R R3, SR_TID.X ;  /* 0x0000000000037919 */ /* 0x000e620000002100 */
[----:B0-----:R-:W-:Y:S01]  /*466a0*/  LOP3.LUT R29, R28, 0x7f, RZ, 0xc0, !PT ;  /* 0x0000007f1c1d7812 */ /* 0x001fe200078ec0ff */
[----:B-1----:R-:W-:-:S05]  /*466b0*/  IMAD.SHL.U32 R28, R3, 0x400, RZ ;  /* 0x00000400031c7824 */ /* 0x002fca00078e00ff */
[----:B------:R-:W-:-:S05]  /*466c0*/  LOP3.LUT R28, R28, 0x1800, RZ, 0xc0, !PT ;  /* 0x000018001c1c7812 */ /* 0x000fca00078ec0ff */
[----:B------:R-:W-:Y:S02]  /*466d0*/  IMAD R28, R29, 0x10, R28 ;  /* 0x000000101d1c7824 */ /* 0x000fe400078e021c */
[----:B--2---:R-:W-:Y:S02]  /*466e0*/  IMAD.MOV.U32 R29, RZ, RZ, R2 ;  /* 0x000000ffff1d7224 */ /* 0x004fe400078e0002 */
[C---:B------:R-:W-:Y:S02]  /*466f0*/  IMAD.SHL.U32 R2, R3.reuse, 0x100, RZ ;  /* 0x0000010003027824 */ /* 0x040fe400078e00ff */
[----:B---3--:R-:W-:Y:S02]  /*46700*/  IMAD.MOV.U32 R11, RZ, RZ, R0 ;  /* 0x000000ffff0b7224 */ /* 0x008fe400078e0000 */
[----:B------:R-:W-:Y:S01]  /*46710*/  IMAD.SHL.U32 R0, R3, 0x20, RZ ;  /* 0x0000002003007824 */ /* 0x000fe200078e00ff */
[----:B------:R-:W-:-:S04]  /*46720*/  LOP3.LUT R2, R2, 0x1800, RZ, 0xc0, !PT ;  /* 0x0000180002027812 */ /* 0x000fc800078ec0ff */
[----:B------:R-:W-:Y:S01]  /*46730*/  LOP3.LUT R2, R2, 0x60, R0, 0xf8, !PT ;  /* 0x0000006002027812 */ /* 0x000fe200078ef800 */
[C---:B------:R-:W-:Y:S02]  /*46740*/  IMAD.SHL.U32 R0, R3.reuse, 0x8, RZ ;  /* 0x0000000803007824 */ /* 0x040fe400078e00ff */
[----:B------:R-:W-:Y:S01]  /*46750*/  IMAD.SHL.U32 R3, R3, 0x4, RZ ;  /* 0x0000000403037824 */ /* 0x000fe200078e00ff */
[----:B----4-:R-:W-:Y:S04]  /*46760*/  STL.64 [R1+0x1c58], R22 ;  /* 0x001c581601007387 */ /* 0x010fe80000100a00 */
[----:B------:R-:W-:Y:S04]  /*46770*/  STL.64 [R1+0x1c50], R20 ;  /* 0x001c501401007387 */ /* 0x000fe80000100a00 */
[----:B------:R-:W2:Y:S04]  /*46780*/  LDL.LU R24, [R1+0x20] ;  /* 0x0000200001187983 */ /* 0x000ea80000300800 */
[----:B------:R-:W2:Y:S04]  /*46790*/  LDL.LU R25, [R1+0x24] ;  /* 0x0000240001197983 */ /* 0x000ea80000300800 */
[----:B------:R-:W3:Y:S04]  /*467a0*/  LDL.LU R26, [R1+0x28] ;  /* 0x00002800011a7983 */ /* 0x000ee80000300800 */
[----:B------:R-:W3:Y:S04]  /*467b0*/  LDL.LU R27, [R1+0x2c] ;  /* 0x00002c00011b7983 */ /* 0x000ee80000300800 */
[----:B------:R-:W-:Y:S06]  /*467c0*/  BAR.SYNC.DEFER_BLOCKING 0x0 ;  /* 0x0000000000007b1d */ /* 0x000fec0000010000 */
[----:B---3--:R-:W-:Y:S04]  /*467d0*/  STL.64 [R1+0x1c68], R26 ;  /* 0x001c681a01007387 */ /* 0x008fe80000100a00 */
[----:B--2---:R-:W-:Y:S04]  /*467e0*/  STL.64 [R1+0x1c60], R24 ;  /* 0x001c601801007387 */ /* 0x004fe80000100a00 */
[----:B------:R-:W2:Y:S04]  /*467f0*/  LDL.LU R4, [R1+0x50] ;  /* 0x0000500001047983 */ /* 0x000ea80000300800 */
[----:B------:R-:W2:Y:S04]  /*46800*/  LDL.LU R5, [R1+0x54] ;  /* 0x0000540001057983 */ /* 0x000ea80000300800 */
[----:B------:R-:W3:Y:S04]  /*46810*/  LDL.LU R6, [R1+0x58] ;  /* 0x0000580001067983 */ /* 0x000ee80000300800 */
[----:B------:R-:W3:Y:S04]  /*46820*/  LDL.LU R7, [R1+0x5c] ;  /* 0x00005c0001077983 */ /* 0x000ee80000300800 */
[----:B------:R-:W4:Y:S04]  /*46830*/  LDL.LU R16, [R1+0xa0] ;  /* 0x0000a00001107983 */ /* 0x000f280000300800 */
[----:B------:R-:W4:Y:S04]  /*46840*/  LDL.LU R17, [R1+0xa4] ;  /* 0x0000a40001117983 */ /* 0x000f280000300800 */
[----:B------:R-:W2:Y:S04]  /*46850*/  LDL.LU R18, [R1+0xa8] ;  /* 0x0000a80001127983 */ /* 0x000ea80000300800 */
[----:B------:R-:W2:Y:S04]  /*46860*/  LDL.LU R19, [R1+0xac] ;  /* 0x0000ac0001137983 */ /* 0x000ea80000300800 */
[----:B--2---:R-:W-:Y:S04]  /*46870*/  STL.64 [R1+0x1c98], R18 ;  /* 0x001c981201007387 */ /* 0x004fe80000100a00 */
[----:B----4-:R0:W-:Y:S04]  /*46880*/  STL.64 [R1+0x1c90], R16 ;  /* 0x001c901001007387 */ /* 0x0101e80000100a00 */
[----:B0-----:R-:W2:Y:S04]  /*46890*/  LDL.LU R16, [R1+0xb0] ;  /* 0x0000b00001107983 */ /* 0x001ea80000300800 */
[----:B------:R-:W2:Y:S04]  /*468a0*/  LDL.LU R17, [R1+0xb4] ;  /* 0x0000b40001117983 */ /* 0x000ea80000300800 */
[----:B------:R-:W4:Y:S04]  /*468b0*/  LDL.LU R18, [R1+0xb8] ;  /* 0x0000b80001127983 */ /* 0x000f280000300800 */
[----:B------:R-:W4:Y:S04]  /*468c0*/  LDL.LU R19, [R1+0xbc] ;  /* 0x0000bc0001137983 */ /* 0x000f280000300800 */
[----:B----4-:R0:W-:Y:S04]  /*468d0*/  STL.64 [R1+0x1ca8], R18 ;  /* 0x001ca81201007387 */ /* 0x0101e80000100a00 */
[----:B--2---:R1:W-:Y:S04]  /*468e0*/  STL.64 [R1+0x1ca0], R16 ;  /* 0x001ca01001007387 */ /* 0x0043e80000100a00 */
[----:B0-----:R-:W2:Y:S04]  /*468f0*/  LDL.LU R18, [R1+0xc8] ;  /* 0x0000c80001127983 */ /* 0x001ea80000300800 */
[----:B------:R-:W2:Y:S04]  /*46900*/  LDL.LU R19, [R1+0xcc] ;  /* 0x0000cc0001137983 */ /* 0x000ea80000300800 */
[----:B---3--:R-:W-:Y:S04]  /*46910*/  STL.64 [R1+0x1c78], R6 ;  /* 0x001c780601007387 */ /* 0x008fe80000100a00 */
[----:B------:R-:W-:Y:S04]  /*46920*/  STL.64 [R1+0x1c70], R4 ;  /* 0x001c700401007387 */ /* 0x000fe80000100a00 */
[----:B------:R-:W3:Y:S04]  /*46930*/  LDL.LU R20, [R1+0x60] ;  /* 0x0000600001147983 */ /* 0x000ee80000300800 */
[----:B------:R-:W3:Y:S04]  /*46940*/  LDL.LU R21, [R1+0x64] ;  /* 0x0000640001157983 */ /* 0x000ee80000300800 */
[----:B------:R-:W4:Y:S04]  /*46950*/  LDL.LU R22, [R1+0x68] ;  /* 0x0000680001167983 */ /* 0x000f280000300800 */
[----:B------:R-:W4:Y:S01]  /*46960*/  LDL.LU R23, [R1+0x6c] ;  /* 0x00006c0001177983 */ /* 0x000f220000300800 */
[----:B------:R-:W-:-:S04]  /*46970*/  LOP3.LUT R0, R0, 0x300, RZ, 0xc0, !PT ;  /* 0x0000030000007812 */ /* 0x000fc800078ec0ff */
[----:B------:R-:W-:Y:S01]  /*46980*/  LOP3.LUT R0, R0, 0x70, R3, 0xf8, !PT ;  /* 0x0000007000007812 */ /* 0x000fe200078ef803 */
[----:B-1----:R-:W-:Y:S02]  /*46990*/  IMAD.MOV.U32 R16, RZ, RZ, R11 ;  /* 0x000000ffff107224 */ /* 0x002fe400078e000b */
[----:B------:R-:W-:Y:S01]  /*469a0*/  IMAD.MOV.U32 R17, RZ, RZ, R29 ;  /* 0x000000ffff117224 */ /* 0x000fe200078e001d */
[----:B------:R-:W-:-:S05]  /*469b0*/  LOP3.LUT R0, R2, R0, RZ, 0x3c, !PT ;  /* 0x0000000002007212 */ /* 0x000fca00078e3cff */
[----:B--2---:R-:W-:Y:S04]  /*469c0*/  STS.128 [R0], R16 ;  /* 0x0000001000007388 */ /* 0x004fe80000000c00 */
[----:B----4-:R-:W-:Y:S04]  /*469d0*/  STL.64 [R1+0x1c88], R22 ;  /* 0x001c881601007387 */ /* 0x010fe80000100a00 */
[----:B---3--:R0:W-:Y:S04]  /*469e0*/  STL.64 [R1+0x1c80], R20 ;  /* 0x001c801401007387 */ /* 0x0081e80000100a00 */
[----:B0-----:R-:W2:Y:S04]  /*469f0*/  LDL.LU R20, [R1+0x90] ;  /* 0x0000900001147983 */ /* 0x001ea80000300800 */
[----:B------:R-:W2:Y:S04]  /*46a00*/  LDL.LU R21, [R1+0x94] ;  /* 0x0000940001157983 */ /* 0x000ea80000300800 */
[----:B------:R-:W2:Y:S04]  /*46a10*/  LDL.LU R22, [R1+0x98] ;  /* 0x0000980001167983 */ /* 0x000ea80000300800 */
[----:B------:R-:W2:Y:S04]  /*46a20*/  LDL.LU R23, [R1+0x9c] ;  /* 0x00009c0001177983 */ /* 0x000ea80000300800 */
[----:B------:R-:W3:Y:S04]  /*46a30*/  LDL.LU R4, [R1+0x80] ;  /* 0x0000800001047983 */ /* 0x000ee80000300800 */
[----:B------:R-:W3:Y:S04]  /*46a40*/  LDL.LU R5, [R1+0x84] ;  /* 0x0000840001057983 */ /* 0x000ee80000300800 */
[----:B------:R-:W3:Y:S04]  /*46a50*/  LDL.LU R6, [R1+0x88] ;  /* 0x0000880001067983 */ /* 0x000ee80000300800 */
[----:B------:R-:W3:Y:S04]  /*46a60*/  LDL.LU R7, [R1+0x8c] ;  /* 0x00008c0001077983 */ /* 0x000ee80000300800 */
[----:B------:R-:W4:Y:S04]  /*46a70*/  LDL.LU R24, [R1+0x70] ;  /* 0x0000700001187983 */ /* 0x000f280000300800 */
[----:B------:R-:W4:Y:S04]  /*46a80*/  LDL.LU R25, [R1+0x74] ;  /* 0x0000740001197983 */ /* 0x000f280000300800 */
[----:B------:R-:W4:Y:S04]  /*46a90*/  LDL.LU R26, [R1+0x78] ;  /* 0x00007800011a7983 */ /* 0x000f280000300800 */
[----:B------:R-:W4:Y:S04]  /*46aa0*/  LDL.LU R27, [R1+0x7c] ;  /* 0x00007c00011b7983 */ /* 0x000f280000300800 */
        /* <DEDUP_REMOVED lines=8> */
[----:B------:R-:W2:Y:S04]  /*46b30*/  LDL.LU.64 R18, [R1+0x1ca8] ;  /* 0x001ca80001127983 */ /* 0x000ea80000300a00 */
[----:B------:R-:W2:Y:S04]  /*46b40*/  LDL.LU.64 R16, [R1+0x1ca0] ;  /* 0x001ca00001107983 */ /* 0x000ea80000300a00 */
[----:B--2---:R0:W-:Y:S04]  /*46b50*/  STS.128 [R0+0x80], R16 ;  /* 0x0000801000007388 */ /* 0x0041e80000000c00 */
[----:B0-----:R-:W2:Y:S04]  /*46b60*/  LDL.LU.64 R18, [R1+0x1c98] ;  /* 0x001c980001127983 */ /* 0x001ea80000300a00 */
[----:B------:R-:W2:Y:S04]  /*46b70*/  LDL.LU.64 R16, [R1+0x1c90] ;  /* 0x001c900001107983 */ /* 0x000ea80000300a00 */
[----:B------:R-:W-:Y:S01]  /*46b80*/  STS.128 [R0+0x480], R20 ;  /* 0x0004801400007388 */ /* 0x000fe20000000c00 */
[----:B------:R-:W-:-:S02]  /*46b90*/  LOP3.LUT R29, R28, 0x20, RZ, 0x3c, !PT ;  /* 0x000000201c1d7812 */ /* 0x000fc400078e3cff */
[C---:B------:R-:W-:Y:S02]  /*46ba0*/  LOP3.LUT R3, R28.reuse, 0x40, RZ, 0x3c, !PT ;  /* 0x000000401c037812 */ /* 0x040fe400078e3cff */
[----:B------:R-:W-:Y:S01]  /*46bb0*/  LOP3.LUT R2, R28, 0x60, RZ, 0x3c, !PT ;  /* 0x000000601c027812 */ /* 0x000fe200078e3cff */
[----:B--2---:R0:W-:Y:S04]  /*46bc0*/  STS.128 [R0+0x400], R16 ;  /* 0x0004001000007388 */ /* 0x0041e80000000c00 */
[----:B------:R-:W-:Y:S06]  /*46bd0*/  BAR.SYNC.DEFER_BLOCKING 0x0 ;  /* 0x0000000000007b1d */ /* 0x000fec0000010000 */
[----:B0-----:R-:W2:Y:S04]  /*46be0*/  LDL.LU R16, [R1] ;  /* 0x0000000001107983 */ /* 0x001ea80000300800 */
[----:B------:R-:W2:Y:S04]  /*46bf0*/  LDL.LU R17, [R1+0x4] ;  /* 0x0000040001117983 */ /* 0x000ea80000300800 */
[----:B------:R-:W2:Y:S04]  /*46c00*/  LDL.LU R18, [R1+0x8] ;  /* 0x0000080001127983 */ /* 0x000ea80000300800 */
[----:B------:R-:W0:Y:S04]  /*46c10*/  LDS.128 R20, [R28] ;  /* 0x000000001c147984 */ /* 0x000e280000000c00 */
[----:B------:R-:W2:Y:S04]  /*46c20*/  LDL.LU R19, [R1+0xc] ;  /* 0x00000c0001137983 */ /* 0x000ea80000300800 */
[----:B0-----:R-:W-:Y:S04]  /*46c30*/  STL.64 [R1+0x90], R20 ;  /* 0x0000901401007387 */ /* 0x001fe80000100a00 */
[----:B------:R-:W-:Y:S04]  /*46c40*/  STL.64 [R1+0x98], R22 ;  /* 0x0000981601007387 */ /* 0x000fe80000100a00 */
[----:B------:R-:W0:Y:S04]  /*46c50*/  LDS.128 R20, [R29] ;  /* 0x000000001d147984 */ /* 0x000e280000000c00 */
[----:B0-----:R-:W-:Y:S04]  /*46c60*/  STL.64 [R1+0xa0], R20 ;  /* 0x0000a01401007387 */ /* 0x001fe80000100a00 */
[----:B------:R-:W-:Y:S04]  /*46c70*/  STL.64 [R1+0xa8], R22 ;  /* 0x0000a81601007387 */ /* 0x000fe80000100a00 */
[----:B------:R-:W0:Y:S04]  /*46c80*/  LDS.128 R20, [R3] ;  /* 0x0000000003147984 */ /* 0x000e280000000c00 */
[----:B0-----:R-:W-:Y:S04]  /*46c90*/  STL.64 [R1+0xb0], R20 ;  /* 0x0000b01401007387 */ /* 0x001fe80000100a00 */
[----:B------:R-:W-:Y:S04]  /*46ca0*/  STL.64 [R1+0xb8], R22 ;  /* 0x0000b81601007387 */ /* 0x000fe80000100a00 */
[----:B------:R-:W0:Y:S04]  /*46cb0*/  LDS.128 R20, [R2] ;  /* 0x0000000002147984 */ /* 0x000e280000000c00 */
[----:B------:R-:W-:Y:S06]  /*46cc0*/  BAR.SYNC.DEFER_BLOCKING 0x0 ;  /* 0x0000000000007b1d */ /* 0x000fec0000010000 */
[----:B---3--:R-:W-:Y:S04]  /*46cd0*/  STS.128 [R0], R4 ;  /* 0x0000000400007388 */ /* 0x008fe80000000c00 */
[----:B0-----:R-:W-:Y:S04]  /*46ce0*/  STL.64 [R1+0x3a0], R20 ;  /* 0x0003a01401007387 */ /* 0x001fe80000100a00 */
[----:B------:R0:W-:Y:S04]  /*46cf0*/  STL.64 [R1+0x3a8], R22 ;  /* 0x0003a81601007387 */ /* 0x0001e80000100a00 */
[----:B0-----:R-:W3:Y:S04]  /*46d00*/  LDL.LU.64 R22, [R1+0x1c88] ;  /* 0x001c880001167983 */ /* 0x001ee80000300a00 */
[----:B------:R-:W3:Y:S04]  /*46d10*/  LDL.LU.64 R20, [R1+0x1c80] ;  /* 0x001c800001147983 */ /* 0x000ee80000300a00 */
[----:B------:R-:W2:Y:S04]  /*46d20*/  LDL.LU.64 R6, [R1+0x1c78] ;  /* 0x001c780001067983 */ /* 0x000ea80000300a00 */
[----:B------:R-:W2:Y:S04]  /*46d30*/  LDL.LU.64 R4, [R1+0x1c70] ;  /* 0x001c700001047983 */ /* 0x000ea80000300a00 */
[----:B----4-:R0:W-:Y:S04]  /*46d40*/  STS.128 [R0+0x80], R24 ;  /* 0x0000801800007388 */ /* 0x0101e80000000c00 */
[----:B0-----:R-:W4:Y:S04]  /*46d50*/  LDL.LU.64 R26, [R1+0x1c68] ;  /* 0x001c6800011a7983 */ /* 0x001f280000300a00 */
[----:B------:R-:W4:Y:S04]  /*46d60*/  LDL.LU.64 R24, [R1+0x1c60] ;  /* 0x001c600001187983 */ /* 0x000f280000300a00 */
[----:B---3--:R0:W-:Y:S04]  /*46d70*/  STS.128 [R0+0x400], R20 ;  /* 0x0004001400007388 */ /* 0x0081e80000000c00 */
[----:B--2---:R-:W-:Y:S04]  /*46d80*/  STS.128 [R0+0x480], R4 ;  /* 0x0004800400007388 */ /* 0x004fe80000000c00 */
[----:B------:R-:W-:Y:S06]  /*46d90*/  BAR.SYNC.DEFER_BLOCKING 0x0 ;  /* 0x0000000000007b1d */ /* 0x000fec0000010000 */
[----:B0-----:R-:W2:Y:S04]  /*46da0*/  LDL.LU.64 R22, [R1+0x1c58] ;  /* 0x001c580001167983 */ /* 0x001ea80000300a00 */
[----:B------:R-:W2:Y:S04]  /*46db0*/  LDL.LU.64 R20, [R1+0x1c50] ;  /* 0x001c500001147983 */ /* 0x000ea80000300a00 */
[----:B------:R-:W0:Y:S04]  /*46dc0*/  LDS.128 R4, [R28] ;  /* 0x000000001c047984 */ /* 0x000e280000000c00 */
        /* <DEDUP_REMOVED lines=10> */
[----:B------:R-:W-:Y:S04]  /*46e70*/  STS.128 [R0], R8 ;  /* 0x0000000800007388 */ /* 0x000fe80000000c00 */
[----:B------:R-:W-:Y:S04]  /*46e80*/  STS.128 [R0+0x80], R12 ;  /* 0x0000800c00007388 */ /* 0x000fe80000000c00 */
[----:B0-----:R-:W-:Y:S04]  /*46e90*/  STL.64 [R1+0xc0], R4 ;  /* 0x0000c00401007387 */ /* 0x001fe80000100a00 */
[----:B------:R0:W-:Y:S04]  /*46ea0*/  STL.64 [R1+0xc8], R6 ;  /* 0x0000c80601007387 */ /* 0x0001e80000100a00 */
[----:B0-----:R-:W3:Y:S04]  /*46eb0*/  LDL.LU.64 R6, [R1+0x1c48] ;  /* 0x001c480001067983 */ /* 0x001ee80000300a00 */
[----:B------:R-:W3:Y:S04]  /*46ec0*/  LDL.LU.64 R4, [R1+0x1c40] ;  /* 0x001c400001047983 */ /* 0x000ee80000300a00 */
[----:B------:R-:W3:Y:S04]  /*46ed0*/  LDL.LU.64 R10, [R1+0x1c38] ;  /* 0x001c3800010a7983 */ /* 0x000ee80000300a00 */
[----:B------:R-:W3:Y:S04]  /*46ee0*/  LDL.LU.64 R8, [R1+0x1c30] ;  /* 0x001c300001087983 */ /* 0x000ee80000300a00 */
[----:B------:R-:W3:Y:S04]  /*46ef0*/  LDL.LU.64 R14, [R1+0x1c28] ;  /* 0x001c2800010e7983 */ /* 0x000ee80000300a00 */
[----:B------:R-:W3:Y:S04]  /*46f00*/  LDL.LU.64 R12, [R1+0x1c20] ;  /* 0x001c2000010c7983 */ /* 0x000ee80000300a00 */
[----:B----4-:R-:W-:Y:S04]  /*46f10*/  STS.128 [R0+0x400], R24 ;  /* 0x0004001800007388 */ /* 0x010fe80000000c00 */
[----:B--2---:R-:W-:Y:S04]  /*46f20*/  STS.128 [R0+0x480], R20 ;  /* 0x0004801400007388 */ /* 0x004fe80000000c00 */
[----:B------:R-:W-:Y:S06]  /*46f30*/  BAR.SYNC.DEFER_BLOCKING 0x0 ;  /* 0x0000000000007b1d */ /* 0x000fec0000010000 */
[----:B------:R-:W0:Y:S04]  /*46f40*/  LDS.128 R24, [R28] ;  /* 0x000000001c187984 */ /* 0x000e280000000c00 */
[----:B------:R-:W1:Y:S04]  /*46f50*/  LDS.128 R20, [R29] ;  /* 0x000000001d147984 */ /* 0x000e680000000c00 */
[----:B0-----:R-:W-:Y:S04]  /*46f60*/  STL.64 [R1+0x10], R24 ;  /* 0x0000101801007387 */ /* 0x001fe80000100a00 */
[----:B------:R-:W-:Y:S04]  /*46f70*/  STL.64 [R1+0x18], R26 ;  /* 0x0000181a01007387 */ /* 0x000fe80000100a00 */
[----:B-1----:R-:W-:Y:S04]  /*46f80*/  STL.64 [R1+0x20], R20 ;  /* 0x0000201401007387 */ /* 0x002fe80000100a00 */
[----:B------:R-:W-:Y:S04]  /*46f90*/  STL.64 [R1+0x28], R22 ;  /* 0x0000281601007387 */ /* 0x000fe80000100a00 */
[----:B------:R-:W0:Y:S04]  /*46fa0*/  LDS.128 R24, [R3] ;  /* 0x0000000003187984 */ /* 0x000e280000000c00 */
[----:B------:R-:W1:Y:S04]  /*46fb0*/  LDS.128 R20, [R2] ;  /* 0x0000000002147984 */ /* 0x000e680000000c00 */
[----:B------:R-:W-:Y:S06]  /*46fc0*/  BAR.SYNC.DEFER_BLOCKING 0x0 ;  /* 0x0000000000007b1d */ /* 0x000fec0000010000 */
[----:B------:R-:W-:Y:S04]  /*46fd0*/  STS.128 [R0], R16 ;  /* 0x0000001000007388 */ /* 0x000fe80000000c00 */
[----:B0-----:R-:W-:Y:S04]  /*46fe0*/  STL.64 [R1+0x30], R24 ;  /* 0x0000301801007387 */ /* 0x001fe80000100a00 */
[----:B------:R-:W-:Y:S04]  /*46ff0*/  STL.64 [R1+0x38], R26 ;  /* 0x0000381a01007387 */ /* 0x000fe80000100a00 */
[----:B-1----:R-:W-:Y:S04]  /*47000*/  STL.64 [R1+0x80], R20 ;  /* 0x0000801401007387 */ /* 0x002fe80000100a00 */
[----:B------:R-:W-:Y:S04]  /*47010*/  STL.64 [R1+0x88], R22 ;  /* 0x0000881601007387 */ /* 0x000fe80000100a00 */
[----:B---3--:R-:W-:Y:S04]  /*47020*/  STS.128 [R0+0x80], R4 ;  /* 0x0000800400007388 */ /* 0x008fe80000000c00 */
[----:B------:R-:W-:Y:S04]  /*47030*/  STS.128 [R0+0x400], R8 ;  /* 0x0004000800007388 */ /* 0x000fe80000000c00 */
[----:B------:R-:W-:Y:S04]  /*47040*/  STS.128 [R0+0x480], R12 ;  /* 0x0004800c00007388 */ /* 0x000fe80000000c00 */
[----:B------:R-:W-:Y:S06]  /*47050*/  BAR.SYNC.DEFER_BLOCKING 0x0 ;  /* 0x0000000000007b1d */ /* 0x000fec0000010000 */
[----:B------:R-:W0:Y:S04]  /*47060*/  LDS.128 R4, [R28] ;  /* 0x000000001c047984 */ /* 0x000e280000000c00 */
[----:B------:R-:W1:Y:S04]  /*47070*/  LDS.128 R8, [R29] ;  /* 0x000000001d087984 */ /* 0x000e680000000c00 */
[----:B------:R-:W2:Y:S04]  /*47080*/  LDS.128 R12, [R2] ;  /* 0x00000000020c7984 */ /* 0x000ea80000000c00 */
[----:B0-----:R-:W-:Y:S04]  /*47090*/  STL [R1+0x1a84], R5 ;  /* 0x001a840501007387 */ /* 0x001fe80000100800 */
[----:B------:R2:W-:Y:S04]  /*470a0*/  STL [R1+0x1a78], R6 ;  /* 0x001a780601007387 */ /* 0x0005e80000100800 */
[----:B------:R-:W-:Y:S04]  /*470b0*/  STL [R1+0x1a6c], R7 ;  /* 0x001a6c0701007387 */ /* 0x000fe80000100800 */
[----:B------:R-:W3:Y:S04]  /*470c0*/  LDL.LU R20, [R1+0xe0] ;  /* 0x0000e00001147983 */ /* 0x000ee80000300800 */
[----:B-1----:R-:W-:Y:S04]  /*470d0*/  STL.64 [R1], R8 ;  /* 0x0000000801007387 */ /* 0x002fe80000100a00 */
[----:B------:R-:W-:Y:S04]  /*470e0*/  STL.64 [R1+0x8], R10 ;  /* 0x0000080a01007387 */ /* 0x000fe80000100a00 */
[----:B------:R-:W3:Y:S04]  /*470f0*/  LDL.LU R21, [R1+0xe4] ;  /* 0x0000e40001157983 */ /* 0x000ee80000300800 */
[----:B------:R-:W4:Y:S04]  /*47100*/  LDL.LU R22, [R1+0xe8] ;  /* 0x0000e80001167983 */ /* 0x000f280000300800 */
[----:B------:R-:W4:Y:S04]  /*47110*/  LDL.LU R23, [R1+0xec] ;  /* 0x0000ec0001177983 */ /* 0x000f280000300800 */
[----:B------:R-:W0:Y:S01]  /*47120*/  LDS.128 R8, [R3] ;  /* 0x0000000003087984 */ /* 0x000e220000000c00 */
[----:B--2---:R-:W-:-:S03]  /*47130*/  IMAD.MOV.U32 R6, RZ, RZ, R13 ;  /* 0x000000ffff067224 */ /* 0x004fc600078e000d */
[----:B------:R-:W-:Y:S06]  /*47140*/  BAR.SYNC.DEFER_BLOCKING 0x0 ;  /* 0x0000000000007b1d */ /* 0x000fec0000010000 */
[----:B----4-:R-:W-:Y:S04]  /*47150*/  STL.64 [R1+0x1c08], R22 ;  /* 0x001c081601007387 */ /* 0x010fe80000100a00 */
[----:B---3--:R1:W-:Y:S04]  /*47160*/  STL.64 [R1+0x1c00], R20 ;  /* 0x001c001401007387 */ /* 0x0083e80000100a00 */
[----:B-1----:R-:W2:Y:S04]  /*47170*/  LDL.LU R20, [R1+0x100] ;  /* 0x0001000001147983 */ /* 0x002ea80000300800 */
[----:B------:R-:W2:Y:S04]  /*47180*/  LDL.LU R21, [R1+0x104] ;  /* 0x0001040001157983 */ /* 0x000ea80000300800 */
[----:B------:R-:W3:Y:S04]  /*47190*/  LDL.LU R22, [R1+0x108] ;  /* 0x0001080001167983 */ /* 0x000ee80000300800 */
[----:B------:R-:W3:Y:S04]  /*471a0*/  LDL.LU R23, [R1+0x10c] ;  /* 0x00010c0001177983 */ /* 0x000ee80000300800 */
[----:B---3--:R-:W-:Y:S04]  /*471b0*/  STL.64 [R1+0x1c18], R22 ;  /* 0x001c181601007387 */ /* 0x008fe80000100a00 */
[----:B--2---:R1:W-:Y:S04]  /*471c0*/  STL.64 [R1+0x1c10], R20 ;  /* 0x001c101401007387 */ /* 0x0043e80000100a00 */
[----:B-1----:R-:W2:Y:S04]  /*471d0*/  LDL.LU R20, [R1+0x110] ;  /* 0x0001100001147983 */ /* 0x002ea80000300800 */
        /* <DEDUP_REMOVED lines=11> */
[----:B0-----:R-:W-:Y:S04]  /*47290*/  STL [R1+0x1a80], R9 ;  /* 0x001a800901007387 */ /* 0x001fe80000100800 */
[----:B------:R0:W-:Y:S04]  /*472a0*/  STL [R1+0x1a74], R10 ;  /* 0x001a740a01007387 */ /* 0x0001e80000100800 */
[----:B------:R-:W-:Y:S04]  /*472b0*/  STL [R1+0x1a70], R11 ;  /* 0x001a700b01007387 */ /* 0x000fe80000100800 */
[----:B------:R1:W-:Y:S01]  /*472c0*/  STL.64 [R1+0x48], R14 ;  /* 0x0000480e01007387 */ /* 0x0003e20000100a00 */
[----:B0-----:R-:W-:-:S03]  /*472d0*/  IMAD.MOV.U32 R10, RZ, RZ, R12 ;  /* 0x000000ffff0a7224 */ /* 0x001fc600078e000c */
[----:B------:R-:W3:Y:S04]  /*472e0*/  LDL.LU R12, [R1+0x150] ;  /* 0x00015000010c7983 */ /* 0x000ee80000300800 */
[----:B------:R-:W3:Y:S04]  /*472f0*/  LDL.LU R13, [R1+0x154] ;  /* 0x00015400010d7983 */ /* 0x000ee80000300800 */
[----:B-1----:R-:W3:Y:S04]  /*47300*/  LDL.LU R14, [R1+0x158] ;  /* 0x00015800010e7983 */ /* 0x002ee80000300800 */
[----:B------:R-:W3:Y:S04]  /*47310*/  LDL.LU R15, [R1+0x15c] ;  /* 0x00015c00010f7983 */ /* 0x000ee80000300800 */
[----:B------:R-:W-:Y:S04]  /*47320*/  STL [R1+0x1aac], R10 ;  /* 0x001aac0a01007387 */ /* 0x000fe80000100800 */
[----:B------:R0:W-:Y:S04]  /*47330*/  STL [R1+0x1aa8], R8 ;  /* 0x001aa80801007387 */ /* 0x0001e80000100800 */
[----:B0-----:R-:W3:Y:S04]  /*47340*/  LDL.LU R8, [R1+0x140] ;  /* 0x0001400001087983 */ /* 0x001ee80000300800 */
[----:B------:R-:W3:Y:S04]  /*47350*/  LDL.LU R9, [R1+0x144] ;  /* 0x0001440001097983 */ /* 0x000ee80000300800 */
[----:B------:R-:W3:Y:S04]  /*47360*/  LDL.LU R10, [R1+0x148] ;  /* 0x00014800010a7983 */ /* 0x000ee80000300800 */
[----:B------:R-:W3:Y:S04]  /*47370*/  LDL.LU R11, [R1+0x14c] ;  /* 0x00014c00010b7983 */ /* 0x000ee80000300800 */
[----:B------:R-:W-:Y:S04]  /*47380*/  STL [R1+0x1a7c], R6 ;  /* 0x001a7c0601007387 */ /* 0x000fe80000100800 */
[----:B------:R0:W-:Y:S04]  /*47390*/  STL [R1+0x1b48], R4 ;  /* 0x001b480401007387 */ /* 0x0001e80000100800 */
[----:B0-----:R-:W3:Y:S04]  /*473a0*/  LDL.LU R4, [R1+0x130] ;  /* 0x0001300001047983 */ /* 0x001ee80000300800 */
[----:B------:R-:W3:Y:S04]  /*473b0*/  LDL.LU R5, [R1+0x134] ;  /* 0x0001340001057983 */ /* 0x000ee80000300800 */
[----:B------:R-:W3:Y:S04]  /*473c0*/  LDL.LU R6, [R1+0x138] ;  /* 0x0001380001067983 */ /* 0x000ee80000300800 */
[----:B------:R-:W3:Y:S04]  /*473d0*/  LDL.LU R7, [R1+0x13c] ;  /* 0x00013c0001077983 */ /* 0x000ee80000300800 */
[----:B--2---:R0:W-:Y:S04]  /*473e0*/  STS.128 [R0], R20 ;  /* 0x0000001400007388 */ /* 0x0041e80000000c00 */
[----:B0-----:R-:W2:Y:S04]  /*473f0*/  LDL.LU.64 R22, [R1+0x1c18] ;  /* 0x001c180001167983 */ /* 0x001ea80000300a00 */
[----:B------:R-:W2:Y:S04]  /*47400*/  LDL.LU.64 R20, [R1+0x1c10] ;  /* 0x001c100001147983 */ /* 0x000ea80000300a00 */
[----:B--2---:R0:W-:Y:S04]  /*47410*/  STS.128 [R0+0x80], R20 ;  /* 0x0000801400007388 */ /* 0x0041e80000000c00 */
[----:B0-----:R-:W2:Y:S04]  /*47420*/  LDL.LU.64 R22, [R1+0x1c08] ;  /* 0x001c080001167983 */ /* 0x001ea80000300a00 */
[----:B------:R-:W2:Y:S04]  /*47430*/  LDL.LU.64 R20, [R1+0x1c00] ;  /* 0x001c000001147983 */ /* 0x000ea80000300a00 */
[----:B---3--:R0:W-:Y:S04]  /*47440*/  STS.128 [R0+0x400], R16 ;  /* 0x0004001000007388 */ /* 0x0081e80000000c00 */
[----:B0-----:R-:W3:Y:S04]  /*47450*/  LDL.LU.64 R18, [R1+0x1bf8] ;  /* 0x001bf80001127983 */ /* 0x001ee80000300a00 */
[----:B------:R-:W3:Y:S04]  /*47460*/  LDL.LU.64 R16, [R1+0x1bf0] ;  /* 0x001bf00001107983 */ /* 0x000ee80000300a00 */
[----:B--2---:R-:W-:Y:S04]  /*47470*/  STS.128 [R0+0x480], R20 ;  /* 0x0004801400007388 */ /* 0x004fe80000000c00 */
[----:B------:R-:W-:Y:S06]  /*47480*/  BAR.SYNC.DEFER_BLOCKING 0x0 ;  /* 0x0000000000007b1d */ /* 0x000fec0000010000 */
        /* <DEDUP_REMOVED lines=11> */
[----:B----4-:R-:W-:Y:S04]  /*47540*/  STS.128 [R0], R24 ;  /* 0x0000001800007388 */ /* 0x010fe80000000c00 */
[----:B0-----:R-:W-:Y:S04]  /*47550*/  STL.64 [R1+0x410], R20 ;  /* 0x0004101401007387 */ /* 0x001fe80000100a00 */
[----:B------:R0:W-:Y:S04]  /*47560*/  STL.64 [R1+0x418], R22 ;  /* 0x0004181601007387 */ /* 0x0001e80000100a00 */
[----:B0-----:R-:W2:Y:S04]  /*47570*/  LDL.LU.64 R22, [R1+0x1be8] ;  /* 0x001be80001167983 */ /* 0x001ea80000300a00 */
[----:B------:R-:W2:Y:S04]  /*47580*/  LDL.LU.64 R20, [R1+0x1be0] ;  /* 0x001be00001147983 */ /* 0x000ea80000300a00 */
[----:B------:R-:W4:Y:S04]  /*47590*/  LDL.LU.64 R26, [R1+0x1bd8] ;  /* 0x001bd800011a7983 */ /* 0x000f280000300a00 */
[----:B------:R-:W4:Y:S04]  /*475a0*/  LDL.LU.64 R24, [R1+0x1bd0] ;  /* 0x001bd00001187983 */ /* 0x000f280000300a00 */
[----:B---3--:R0:W-:Y:S04]  /*475b0*/  STS.128 [R0+0x80], R16 ;  /* 0x0000801000007388 */ /* 0x0081e80000000c00 */
[----:B0-----:R-:W3:Y:S04]  /*475c0*/  LDL.LU R16, [R1+0x120] ;  /* 0x0001200001107983 */ /* 0x001ee80000300800 */
[----:B------:R-:W3:Y:S04]  /*475d0*/  LDL.LU R17, [R1+0x124] ;  /* 0x0001240001117983 */ /* 0x000ee80000300800 */
[----:B------:R-:W3:Y:S04]  /*475e0*/  LDL.LU R18, [R1+0x128] ;  /* 0x0001280001127983 */ /* 0x000ee80000300800 */
[----:B------:R-:W3:Y:S04]  /*475f0*/  LDL.LU R19, [R1+0x12c] ;  /* 0x00012c0001137983 */ /* 0x000ee80000300800 */
[----:B--2---:R-:W-:Y:S04]  /*47600*/  STS.128 [R0+0x400], R20 ;  /* 0x0004001400007388 */ /* 0x004fe80000000c00 */
[----:B----4-:R0:W-:Y:S04]  /*47610*/  STS.128 [R0+0x480], R24 ;  /* 0x0004801800007388 */ /* 0x0101e80000000c00 */
[----:B------:R-:W-:Y:S04]  /*47620*/  STL [R1+0x1a88], R23 ;  /* 0x001a881701007387 */ /* 0x000fe80000100800 */
[----:B------:R-:W-:Y:S06]  /*47630*/  BAR.SYNC.DEFER_BLOCKING 0x0 ;  /* 0x0000000000007b1d */ /* 0x000fec0000010000 */
[----:B------:R-:W1:Y:S01]  /*47640*/  LDS.128 R20, [R28] ;  /* 0x000000001c147984 */ /* 0x000e620000000c00 */
[----:B0-----:R-:W-:-:S03]  /*47650*/  LOP3.LUT R27, R28, 0x40, RZ, 0x3c, !PT ;  /* 0x000000401c1b7812 */ /* 0x001fc600078e3cff */
[----:B-1----:R-:W-:Y:S04]  /*47660*/  STL.64 [R1+0x100], R20 ;  /* 0x0001001401007387 */ /* 0x002fe80000100a00 */
        /* <DEDUP_REMOVED lines=9> */
[----:B---3--:R1:W-:Y:S04]  /*47700*/  STS.128 [R0], R16 ;  /* 0x0000001000007388 */ /* 0x0083e80000000c00 */
[----:B------:R-:W-:Y:S04]  /*47710*/  STS.128 [R0+0x80], R4 ;  /* 0x0000800400007388 */ /* 0x000fe80000000c00 */
[----:B------:R-:W-:Y:S04]  /*47720*/  STS.128 [R0+0x400], R8 ;  /* 0x0004000800007388 */ /* 0x000fe80000000c00 */
[----:B------:R-:W-:Y:S04]  /*47730*/  STS.128 [R0+0x480], R12 ;  /* 0x0004800c00007388 */ /* 0x000fe80000000c00 */
[----:B------:R-:W-:Y:S06]  /*47740*/  BAR.SYNC.DEFER_BLOCKING 0x0 ;  /* 0x0000000000007b1d */ /* 0x000fec0000010000 */
[----:B------:R-:W2:Y:S04]  /*47750*/  LDS.128 R8, [R28] ;  /* 0x000000001c087984 */ /* 0x000ea80000000c00 */
[----:B------:R-:W3:Y:S04]  /*47760*/  LDS.128 R4, [R29] ;  /* 0x000000001d047984 */ /* 0x000ee80000000c00 */
[----:B0-----:R-:W-:Y:S04]  /*47770*/  STL.64 [R1+0x400], R20 ;  /* 0x0004001401007387 */ /* 0x001fe80000100a00 */
[----:B------:R-:W-:Y:S04]  /*47780*/  STL.64 [R1+0x408], R22 ;  /* 0x0004081601007387 */ /* 0x000fe80000100a00 */
[----:B-1----:R-:W4:Y:S04]  /*47790*/  LDL.LU R16, [R1+0x200] ;  /* 0x0002000001107983 */ /* 0x002f280000300800 */
[----:B--2---:R-:W-:Y:S04]  /*477a0*/  STL.64 [R1+0xf0], R8 ;  /* 0x0000f00801007387 */ /* 0x004fe80000100a00 */
[----:B------:R-:W-:Y:S04]  /*477b0*/  STL.64 [R1+0xf8], R10 ;  /* 0x0000f80a01007387 */ /* 0x000fe80000100a00 */
[----:B---3--:R-:W-:Y:S04]  /*477c0*/  STL.64 [R1+0x120], R4 ;  /* 0x0001200401007387 */ /* 0x008fe80000100a00 */
[----:B------:R-:W-:Y:S04]  /*477d0*/  STL.64 [R1+0x128], R6 ;  /* 0x0001280601007387 */ /* 0x000fe80000100a00 */
[----:B------:R-:W4:Y:S04]  /*477e0*/  LDL.LU R17, [R1+0x204] ;  /* 0x0002040001117983 */ /* 0x000f280000300800 */
[----:B------:R-:W2:Y:S04]  /*477f0*/  LDL.LU R18, [R1+0x208] ;  /* 0x0002080001127983 */ /* 0x000ea80000300800 */
[----:B------:R-:W2:Y:S04]  /*47800*/  LDL.LU R19, [R1+0x20c] ;  /* 0x00020c0001137983 */ /* 0x000ea80000300800 */
[----:B--2---:R-:W-:Y:S04]  /*47810*/  STL.64 [R1+0x1b58], R18 ;  /* 0x001b581201007387 */ /* 0x004fe80000100a00 */
[----:B----4-:R0:W-:Y:S04]  /*47820*/  STL.64 [R1+0x1b50], R16 ;  /* 0x001b501001007387 */ /* 0x0101e80000100a00 */
[----:B0-----:R-:W2:Y:S04]  /*47830*/  LDL.LU R16, [R1+0x1d0] ;  /* 0x0001d00001107983 */ /* 0x001ea80000300800 */
[----:B------:R-:W2:Y:S04]  /*47840*/  LDL.LU R17, [R1+0x1d4] ;  /* 0x0001d40001117983 */ /* 0x000ea80000300800 */
[----:B------:R-:W3:Y:S04]  /*47850*/  LDL.LU R18, [R1+0x1d8] ;  /* 0x0001d80001127983 */ /* 0x000ee80000300800 */
[----:B------:R-:W3:Y:S04]  /*47860*/  LDL.LU R19, [R1+0x1dc] ;  /* 0x0001dc0001137983 */ /* 0x000ee80000300800 */
[----:B---3--:R-:W-:Y:S04]  /*47870*/  STL.64 [R1+0x1b68], R18 ;  /* 0x001b681201007387 */ /* 0x008fe80000100a00 */
[----:B--2---:R0:W-:Y:S04]  /*47880*/  STL.64 [R1+0x1b60], R16 ;  /* 0x001b601001007387 */ /* 0x0041e80000100a00 */
[----:B0-----:R-:W2:Y:S04]  /*47890*/  LDL.LU R16, [R1+0x1c0] ;  /* 0x0001c00001107983 */ /* 0x001ea80000300800 */
        /* <DEDUP_REMOVED lines=13> */
[----:B----4-:R-:W-:Y:S04]  /*47970*/  STL.64 [R1+0x1bb8], R14 ;  /* 0x001bb80e01007387 */ /* 0x010fe80000100a00 */
[----:B--2---:R0:W-:Y:S04]  /*47980*/  STL.64 [R1+0x1bb0], R12 ;  /* 0x001bb00c01007387 */ /* 0x0041e80000100a00 */
[----:B0-----:R-:W2:Y:S04]  /*47990*/  LDL.LU R12, [R1+0x160] ;  /* 0x00016000010c7983 */ /* 0x001ea80000300800 */
[----:B------:R-:W2:Y:S04]  /*479a0*/  LDL.LU R13, [R1+0x164] ;  /* 0x00016400010d7983 */ /* 0x000ea80000300800 */
[----:B------:R-:W4:Y:S04]  /*479b0*/  LDL.LU R14, [R1+0x168] ;  /* 0x00016800010e7983 */ /* 0x000f280000300800 */
[----:B------:R-:W4:Y:S04]  /*479c0*/  LDL.LU R15, [R1+0x16c] ;  /* 0x00016c00010f7983 */ /* 0x000f280000300800 */
[----:B----4-:R-:W-:Y:S04]  /*479d0*/  STL.64 [R1+0x1bc8], R14 ;  /* 0x001bc80e01007387 */ /* 0x010fe80000100a00 */
[----:B--2---:R-:W-:Y:S04]  /*479e0*/  STL.64 [R1+0x1bc0], R12 ;  /* 0x001bc00c01007387 */ /* 0x004fe80000100a00 */
[----:B---3--:R-:W-:Y:S04]  /*479f0*/  STL.64 [R1+0x1b78], R18 ;  /* 0x001b781201007387 */ /* 0x008fe80000100a00 */
[----:B------:R0:W-:Y:S04]  /*47a00*/  STL.64 [R1+0x1b70], R16 ;  /* 0x001b701001007387 */ /* 0x0001e80000100a00 */
[----:B------:R-:W1:Y:S04]  /*47a10*/  LDS.128 R12, [R27] ;  /* 0x000000001b0c7984 */ /* 0x000e680000000c00 */
        /* <DEDUP_REMOVED lines=28> */
[----:B-1----:R-:W-:Y:S04]  /*47be0*/  STL.64 [R1+0x130], R12 ;  /* 0x0001300c01007387 */ /* 0x002fe80000100a00 */
[----:B------:R-:W-:Y:S04]  /*47bf0*/  STL.64 [R1+0x138], R14 ;  /* 0x0001380e01007387 */ /* 0x000fe80000100a00 */
[----:B------:R-:W0:Y:S04]  /*47c00*/  LDS.128 R12, [R2] ;  /* 0x00000000020c7984 */ /* 0x000e280000000c00 */
[----:B------:R-:W-:Y:S06]  /*47c10*/  BAR.SYNC.DEFER_BLOCKING 0x0 ;  /* 0x0000000000007b1d */ /* 0x000fec0000010000 */
[----:B0-----:R-:W-:Y:S04]  /*47c20*/  STL.64 [R1+0x150], R12 ;  /* 0x0001500c01007387 */ /* 0x001fe80000100a00 */
[----:B------:R0:W-:Y:S04]  /*47c30*/  STL.64 [R1+0x158], R14 ;  /* 0x0001580e01007387 */ /* 0x0001e80000100a00 */
[----:B0-----:R-:W2:Y:S04]  /*47c40*/  LDL.LU.64 R14, [R1+0x1bc8] ;  /* 0x001bc800010e7983 */ /* 0x001ea80000300a00 */
[----:B------:R-:W2:Y:S04]  /*47c50*/  LDL.LU.64 R12, [R1+0x1bc0] ;  /* 0x001bc000010c7983 */ /* 0x000ea80000300a00 */
[----:B--2---:R0:W-:Y:S04]  /*47c60*/  STS.128 [R0], R12 ;  /* 0x0000000c00007388 */ /* 0x0041e80000000c00 */
[----:B0-----:R-:W2:Y:S04]  /*47c70*/  LDL.LU.64 R14, [R1+0x1bb8] ;  /* 0x001bb800010e7983 */ /* 0x001ea80000300a00 */
[----:B------:R-:W2:Y:S04]  /*47c80*/  LDL.LU.64 R12, [R1+0x1bb0] ;  /* 0x001bb000010c7983 */ /* 0x000ea80000300a00 */
[----:B--2---:R0:W-:Y:S04]  /*47c90*/  STS.128 [R0+0x80], R12 ;  /* 0x0000800c00007388 */ /* 0x0041e80000000c00 */
[----:B0-----:R-:W2:Y:S04]  /*47ca0*/  LDL.LU.64 R14, [R1+0x1ba8] ;  /* 0x001ba800010e7983 */ /* 0x001ea80000300a00 */
[----:B------:R-:W2:Y:S04]  /*47cb0*/  LDL.LU.64 R12, [R1+0x1ba0] ;  /* 0x001ba000010c7983 */ /* 0x000ea80000300a00 */
[----:B------:R-:W-:Y:S04]  /*47cc0*/  STS.128 [R0+0x480], R16 ;  /* 0x0004801000007388 */ /* 0x000fe80000000c00 */
[----:B--2---:R0:W-:Y:S04]  /*47cd0*/  STS.128 [R0+0x400], R12 ;  /* 0x0004000c00007388 */ /* 0x0041e80000000c00 */
[----:B------:R-:W-:Y:S06]  /*47ce0*/  BAR.SYNC.DEFER_BLOCKING 0x0 ;  /* 0x0000000000007b1d */ /* 0x000fec0000010000 */
[----:B0-----:R-:W2:Y:S04]  /*47cf0*/  LDL.LU R12, [R1+0x220] ;  /* 0x00022000010c7983 */ /* 0x001ea80000300800 */
        /* <DEDUP_REMOVED lines=14> */
[----:B------:R0:W-:Y:S04]  /*47de0*/  STL.64 [R1+0x148], R18 ;  /* 0x0001481201007387 */ /* 0x0001e80000100a00 */
[----:B0-----:R-:W2:Y:S04]  /*47df0*/  LDL.LU.64 R18, [R1+0x1b98] ;  /* 0x001b980001127983 */ /* 0x001ea80000300a00 */
[----:B------:R-:W2:Y:S04]  /*47e00*/  LDL.LU.64 R16, [R1+0x1b90] ;  /* 0x001b900001107983 */ /* 0x000ea80000300a00 */
[----:B------:R-:W-:Y:S06]  /*47e10*/  BAR.SYNC.DEFER_BLOCKING 0x0 ;  /* 0x0000000000007b1d */ /* 0x000fec0000010000 */
[----:B--2---:R0:W-:Y:S04]  /*47e20*/  STS.128 [R0], R16 ;  /* 0x0000001000007388 */ /* 0x0041e80000000c00 */
[----:B0-----:R-:W2:Y:S04]  /*47e30*/  LDL.LU.64 R18, [R1+0x1b88] ;  /* 0x001b880001127983 */ /* 0x001ea80000300a00 */
[----:B------:R-:W2:Y:S04]  /*47e40*/  LDL.LU.64 R16, [R1+0x1b80] ;  /* 0x001b800001107983 */ /* 0x000ea80000300a00 */
[----:B--2---:R0:W-:Y:S04]  /*47e50*/  STS.128 [R0+0x80], R16 ;  /* 0x0000801000007388 */ /* 0x0041e80000000c00 */
[----:B0-----:R-:W2:Y:S04]  /*47e60*/  LDL.LU.64 R18, [R1+0x1b78] ;  /* 0x001b780001127983 */ /* 0x001ea80000300a00 */
[----:B------:R-:W2:Y:S04]  /*47e70*/  LDL.LU.64 R16, [R1+0x1b70] ;  /* 0x001b700001107983 */ /* 0x000ea80000300a00 */
[----:B--2---:R0:W-:Y:S04]  /*47e80*/  STS.128 [R0+0x400], R16 ;  /* 0x0004001000007388 */ /* 0x0041e80000000c00 */
[----:B0-----:R-:W2:Y:S04]  /*47e90*/  LDL.LU.64 R18, [R1+0x1b68] ;  /* 0x001b680001127983 */ /* 0x001ea80000300a00 */
[----:B------:R-:W2:Y:S04]  /*47ea0*/  LDL.LU.64 R16, [R1+0x1b60] ;  /* 0x001b600001107983 */ /* 0x000ea80000300a00 */
        /* <DEDUP_REMOVED lines=13> */
[----:B0-----:R-:W-:Y:S04]  /*47f80*/  STL.64 [R1+0x440], R16 ;  /* 0x0004401001007387 */ /* 0x001fe80000100a00 */
[----:B------:R0:W-:Y:S04]  /*47f90*/  STL.64 [R1+0x448], R18 ;  /* 0x0004481201007387 */ /* 0x0001e80000100a00 */
[----:B0-----:R-:W2:Y:S04]  /*47fa0*/  LDL.LU.64 R18, [R1+0x1b58] ;  /* 0x001b580001127983 */ /* 0x001ea80000300a00 */
[----:B------:R-:W2:Y:S04]  /*47fb0*/  LDL.LU.64 R16, [R1+0x1b50] ;  /* 0x001b500001107983 */ /* 0x000ea80000300a00 */
[----:B----4-:R0:W-:Y:S04]  /*47fc0*/  STS.128 [R0], R4 ;  /* 0x0000000400007388 */ /* 0x0101e80000000c00 */
[----:B0-----:R-:W4:Y:S04]  /*47fd0*/  LDL.LU R4, [R1+0x1b48] ;  /* 0x001b480001047983 */ /* 0x001f280000300800 */
[----:B---3--:R-:W-:Y:S04]  /*47fe0*/  STS.128 [R0+0x80], R20 ;  /* 0x0000801400007388 */ /* 0x008fe80000000c00 */
[----:B------:R-:W-:Y:S04]  /*47ff0*/  STS.128 [R0+0x480], R8 ;  /* 0x0004800800007388 */ /* 0x000fe80000000c00 */
[----:B--2---:R-:W-:Y:S04]  /*48000*/  STS.128 [R0+0x400], R16 ;  /* 0x0004001000007388 */ /* 0x004fe80000000c00 */
[----:B------:R-:W-:Y:S06]  /*48010*/  BAR.SYNC.DEFER_BLOCKING 0x0 ;  /* 0x0000000000007b1d */ /* 0x000fec0000010000 */
[----:B------:R-:W0:Y:S04]  /*48020*/  LDS.128 R8, [R28] ;  /* 0x000000001c087984 */ /* 0x000e280000000c00 */
[----:B------:R-:W1:Y:S04]  /*48030*/  LDS.128 R20, [R29] ;  /* 0x000000001d147984 */ /* 0x000e680000000c00 */
[----:B------:R-:W-:Y:S04]  /*48040*/  LDS.128 R16, [R27] ;  /* 0x000000001b107984 */ /* 0x000fe80000000c00 */
[----:B0-----:R-:W-:Y:S04]  /*48050*/  STL.64 [R1+0x1a0], R8 ;  /* 0x0001a00801007387 */ /* 0x001fe80000100a00 */
[----:B------:R-:W-:Y:S04]  /*48060*/  STL.64 [R1+0x1a8], R10 ;  /* 0x0001a80a01007387 */ /* 0x000fe80000100a00 */
[----:B------:R-:W0:Y:S04]  /*48070*/  LDS.128 R8, [R2] ;  /* 0x0000000002087984 */ /* 0x000e280000000c00 */
[----:B-1----:R1:W-:Y:S04]  /*48080*/  STL.64 [R1+0x1e0], R20 ;  /* 0x0001e01401007387 */ /* 0x0023e80000100a00 */
[----:B------:R2:W-:Y:S04]  /*48090*/  STL.64 [R1+0x1e8], R22 ;  /* 0x0001e81601007387 */ /* 0x0005e80000100a00 */
[----:B------:R-:W-:Y:S01]  /*480a0*/  BAR.SYNC.DEFER_BLOCKING 0x0 ;  /* 0x0000000000007b1d */ /* 0x000fe20000010000 */
[----:B0-----:R-:W-:-:S05]  /*480b0*/  IMAD.MOV.U32 R6, RZ, RZ, R11 ;  /* 0x000000ffff067224 */ /* 0x001fca00078e000b */
[----:B------:R-:W-:Y:S04]  /*480c0*/  STL.64 [R1+0x450], R8 ;  /* 0x0004500801007387 */ /* 0x000fe80000100a00 */
[----:B------:R-:W-:Y:S04]  /*480d0*/  STL.64 [R1+0x1f0], R16 ;  /* 0x0001f01001007387 */ /* 0x000fe80000100a00 */
[----:B------:R-:W-:Y:S04]  /*480e0*/  STL.64 [R1+0x1f8], R18 ;  /* 0x0001f81201007387 */ /* 0x000fe80000100a00 */
[----:B------:R-:W-:Y:S04]  /*480f0*/  STL [R1+0x458], R10 ;  /* 0x0004580a01007387 */ /* 0x000fe80000100800 */
[----:B------:R-:W-:Y:S04]  /*48100*/  STL [R1+0x1a90], R6 ;  /* 0x001a900601007387 */ /* 0x000fe80000100800 */
[----:B----4-:R0:W-:Y:S04]  /*48110*/  STL [R1+0x1a8c], R4 ;  /* 0x001a8c0401007387 */ /* 0x0101e80000100800 */
[----:B-1----:R-:W3:Y:S04]  /*48120*/  LDL.LU R20, [R1+0x2c0] ;  /* 0x0002c00001147983 */ /* 0x002ee80000300800 */
[----:B------:R-:W3:Y:S04]  /*48130*/  LDL.LU R21, [R1+0x2c4] ;  /* 0x0002c40001157983 */ /* 0x000ee80000300800 */
[----:B--2---:R-:W2:Y:S04]  /*48140*/  LDL.LU R22, [R1+0x2c8] ;  /* 0x0002c80001167983 */ /* 0x004ea80000300800 */
[----:B------:R-:W2:Y:S04]  /*48150*/  LDL.LU R23, [R1+0x2cc] ;  /* 0x0002cc0001177983 */ /* 0x000ea80000300800 */
[----:B--2---:R-:W-:Y:S04]  /*48160*/  STL.64 [R1+0x1af0], R22 ;  /* 0x001af01601007387 */ /* 0x004fe80000100a00 */
[----:B---3--:R-:W-:Y:S04]  /*48170*/  STL.64 [R1+0x1ae8], R20 ;  /* 0x001ae81401007387 */ /* 0x008fe80000100a00 */
[----:B0-----:R-:W2:Y:S04]  /*48180*/  LDL.LU R4, [R1+0x2b0] ;  /* 0x0002b00001047983 */ /* 0x001ea80000300800 */
[----:B------:R-:W2:Y:S04]  /*48190*/  LDL.LU R5, [R1+0x2b4] ;  /* 0x0002b40001057983 */ /* 0x000ea80000300800 */
[----:B------:R-:W3:Y:S04]  /*481a0*/  LDL.LU R6, [R1+0x2b8] ;  /* 0x0002b80001067983 */ /* 0x000ee80000300800 */
[----:B------:R-:W3:Y:S04]  /*481b0*/  LDL.LU R7, [R1+0x2bc] ;  /* 0x0002bc0001077983 */ /* 0x000ee80000300800 */
[----:B------:R-:W-:Y:S04]  /*481c0*/  STS.128 [R0], R12 ;  /* 0x0000000c00007388 */ /* 0x000fe80000000c00 */
        /* <DEDUP_REMOVED lines=8> */
[----:B------:R-:W4:Y:S04]  /*48250*/  LDL.LU R14, [R1+0x248] ;  /* 0x00024800010e7983 */ /* 0x000f280000300800 */
[----:B------:R-:W4:Y:S04]  /*48260*/  LDL.LU R15, [R1+0x24c] ;  /* 0x00024c00010f7983 */ /* 0x000f280000300800 */
[----:B------:R-:W4:Y:S04]  /*48270*/  LDL.LU R8, [R1+0x230] ;  /* 0x0002300001087983 */ /* 0x000f280000300800 */
[----:B------:R-:W4:Y:S04]  /*48280*/  LDL.LU R9, [R1+0x234] ;  /* 0x0002340001097983 */ /* 0x000f280000300800 */
[----:B------:R-:W4:Y:S04]  /*48290*/  LDL.LU R10, [R1+0x238] ;  /* 0x00023800010a7983 */ /* 0x000f280000300800 */
[----:B------:R-:W4:Y:S04]  /*482a0*/  LDL.LU R11, [R1+0x23c] ;  /* 0x00023c00010b7983 */ /* 0x000f280000300800 */
        /* <DEDUP_REMOVED lines=24> */
[----:B----4-:R0:W-:Y:S04]  /*48430*/  STS.128 [R0+0x80], R8 ;  /* 0x0000800800007388 */ /* 0x0101e80000000c00 */
[----:B------:R1:W-:Y:S04]  /*48440*/  STS.128 [R0+0x400], R12 ;  /* 0x0004000c00007388 */ /* 0x0003e80000000c00 */
        /* <DEDUP_REMOVED lines=8> */
[----:B0-----:R-:W3:Y:S04]  /*484d0*/  LDL.LU R8, [R1+0x2e0] ;  /* 0x0002e00001087983 */ /* 0x001ee80000300800 */
[----:B------:R-:W3:Y:S04]  /*484e0*/  LDL.LU R9, [R1+0x2e4] ;  /* 0x0002e40001097983 */ /* 0x000ee80000300800 */
[----:B------:R-:W3:Y:S04]  /*484f0*/  LDL.LU R10, [R1+0x2e8] ;  /* 0x0002e800010a7983 */ /* 0x000ee80000300800 */
[----:B------:R-:W3:Y:S04]  /*48500*/  LDL.LU R11, [R1+0x2ec] ;  /* 0x0002ec00010b7983 */ /* 0x000ee80000300800 */
[----:B-1----:R-:W3:Y:S04]  /*48510*/  LDL.LU R12, [R1+0x2f0] ;  /* 0x0002f000010c7983 */ /* 0x002ee80000300800 */
[----:B------:R-:W3:Y:S04]  /*48520*/  LDL.LU R13, [R1+0x2f4] ;  /* 0x0002f400010d7983 */ /* 0x000ee80000300800 */
[----:B------:R-:W3:Y:S04]  /*48530*/  LDL.LU R14, [R1+0x2f8] ;  /* 0x0002f800010e7983 */ /* 0x000ee80000300800 */
[----:B------:R-:W3:Y:S04]  /*48540*/  LDL.LU R15, [R1+0x2fc] ;  /* 0x0002fc00010f7983 */ /* 0x000ee80000300800 */
        /* <DEDUP_REMOVED lines=42> */
[----:B0-----:R-:W2:Y:S04]  /*487f0*/  LDL.LU.64 R6, [R1+0x1b00] ;  /* 0x001b000001067983 */ /* 0x001ea80000300a00 */
[----:B------:R-:W2:Y:S04]  /*48800*/  LDL.LU.64 R4, [R1+0x1af8] ;  /* 0x001af80001047983 */ /* 0x000ea80000300a00 */
[----:B------:R-:W3:Y:S04]  /*48810*/  LDL.LU.64 R22, [R1+0x1af0] ;  /* 0x001af00001167983 */ /* 0x000ee80000300a00 */
[----:B------:R-:W3:Y:S04]  /*48820*/  LDL.LU.64 R20, [R1+0x1ae8] ;  /* 0x001ae80001147983 */ /* 0x000ee80000300a00 */
[----:B----4-:R-:W-:Y:S04]  /*48830*/  STS.128 [R0+0x480], R16 ;  /* 0x0004801000007388 */ /* 0x010fe80000000c00 */
[----:B--2---:R-:W-:Y:S04]  /*48840*/  STS.128 [R0+0x80], R4 ;  /* 0x0000800400007388 */ /* 0x004fe80000000c00 */
[----:B---3--:R-:W-:Y:S04]  /*48850*/  STS.128 [R0+0x400], R20 ;  /* 0x0004001400007388 */ /* 0x008fe80000000c00 */
[----:B------:R-:W-:Y:S06]  /*48860*/  BAR.SYNC.DEFER_BLOCKING 0x0 ;  /* 0x0000000000007b1d */ /* 0x000fec0000010000 */
[----:B------:R-:W0:Y:S04]  /*48870*/  LDS.128 R20, [R28] ;  /* 0x000000001c147984 */ /* 0x000e280000000c00 */
[----:B------:R-:W1:Y:S04]  /*48880*/  LDS.128 R16, [R29] ;  /* 0x000000001d107984 */ /* 0x000e680000000c00 */
[----:B------:R-:W2:Y:S04]  /*48890*/  LDS.128 R4, [R27] ;  /* 0x000000001b047984 */ /* 0x000ea80000000c00 */
[----:B0-----:R-:W-:Y:S04]  /*488a0*/  STL.64 [R1+0x240], R20 ;  /* 0x0002401401007387 */ /* 0x001fe80000100a00 */
[----:B------:R-:W-:Y:S04]  /*488b0*/  STL.64 [R1+0x248], R22 ;  /* 0x0002481601007387 */ /* 0x000fe80000100a00 */
[----:B------:R-:W-:Y:S04]  /*488c0*/  STL [R1+0x1ae4], R27 ;  /* 0x001ae41b01007387 */ /* 0x000fe80000100800 */
[----:B-1----:R-:W-:Y:S04]  /*488d0*/  STL.64 [R1+0x270], R16 ;  /* 0x0002701001007387 */ /* 0x002fe80000100a00 */
[----:B------:R-:W-:Y:S04]  /*488e0*/  STL.64 [R1+0x278], R18 ;  /* 0x0002781201007387 */ /* 0x000fe80000100a00 */
[----:B------:R-:W-:Y:S04]  /*488f0*/  STL [R1+0x1ae0], R24 ;  /* 0x001ae01801007387 */ /* 0x000fe80000100800 */
[----:B--2---:R-:W-:Y:S04]  /*48900*/  STL.64 [R1+0x2c0], R4 ;  /* 0x0002c00401007387 */ /* 0x004fe80000100a00 */
[----:B------:R-:W-:Y:S04]  /*48910*/  STL.64 [R1+0x2c8], R6 ;  /* 0x0002c80601007387 */ /* 0x000fe80000100a00 */
[----:B------:R-:W0:Y:S04]  /*48920*/  LDS.128 R4, [R2] ;  /* 0x0000000002047984 */ /* 0x000e280000000c00 */
[----:B------:R-:W-:Y:S06]  /*48930*/  BAR.SYNC.DEFER_BLOCKING 0x0 ;  /* 0x0000000000007b1d */ /* 0x000fec0000010000 */
[----:B------:R1:W-:Y:S04]  /*48940*/  STS.128 [R0], R8 ;  /* 0x0000000800007388 */ /* 0x0003e80000000c00 */
[----:B0-----:R-:W-:Y:S04]  /*48950*/  STL.64 [R1+0x2d0], R4 ;  /* 0x0002d00401007387 */ /* 0x001fe80000100a00 */
[----:B------:R-:W-:Y:S04]  /*48960*/  STL.64 [R1+0x2d8], R6 ;  /* 0x0002d80601007387 */ /* 0x000fe80000100a00 */
[----:B-1----:R-:W2:Y:S04]  /*48970*/  LDL.LU R8, [R1+0x340] ;  /* 0x0003400001087983 */ /* 0x002ea80000300800 */
        /* <DEDUP_REMOVED lines=27> */
[----:B------:R-:W2:Y:S04]  /*48b30*/  LDL.LU R18, [R1+0x388] ;  /* 0x0003880001127983 */ /* 0x000ea80000300800 */
[----:B------:R-:W2:Y:S04]  /*48b40*/  LDL.LU R19, [R1+0x38c] ;  /* 0x00038c0001137983 */ /* 0x000ea80000300800 */
[----:B------:R-:W-:Y:S04]  /*48b50*/  STS.128 [R0+0x80], R12 ;  /* 0x0000800c00007388 */ /* 0x000fe80000000c00 */
[----:B----4-:R-:W-:Y:S04]  /*48b60*/  STS.128 [R0+0x400], R24 ;  /* 0x0004001800007388 */ /* 0x010fe80000000c00 */
[----:B--2---:R-:W-:Y:S04]  /*48b70*/  STL.64 [R1+0x1aa0], R18 ;  /* 0x001aa01201007387 */ /* 0x004fe80000100a00 */
        /* <DEDUP_REMOVED lines=18> */
[----:B------:R-:W-:Y:S04]  /*48ca0*/  STS.128 [R0+0x480], R8 ;  /* 0x0004800800007388 */ /* 0x000fe80000000c00 */
[----:B------:R-:W-:Y:S06]  /*48cb0*/  BAR.SYNC.DEFER_BLOCKING 0x0 ;  /* 0x0000000000007b1d */ /* 0x000fec0000010000 */
[----:B------:R-:W3:Y:S04]  /*48cc0*/  LDL.LU R24, [R1+0x1ae0] ;  /* 0x001ae00001187983 */ /* 0x000ee80000300800 */
[----:B------:R-:W0:Y:S04]  /*48cd0*/  LDS.128 R8, [R28] ;  /* 0x000000001c087984 */ /* 0x000e280000000c00 */
[----:B0-----:R-:W-:Y:S04]  /*48ce0*/  STL.64 [R1+0x230], R8 ;  /* 0x0002300801007387 */ /* 0x001fe80000100a00 */
[----:B------:R-:W-:Y:S04]  /*48cf0*/  STL.64 [R1+0x238], R10 ;  /* 0x0002380a01007387 */ /* 0x000fe80000100a00 */
[----:B------:R-:W0:Y:S04]  /*48d00*/  LDS.128 R8, [R29] ;  /* 0x000000001d087984 */ /* 0x000e280000000c00 */
[----:B0-----:R-:W-:Y:S04]  /*48d10*/  STL.64 [R1+0x260], R8 ;  /* 0x0002600801007387 */ /* 0x001fe80000100a00 */
[----:B------:R-:W-:Y:S04]  /*48d20*/  STL.64 [R1+0x268], R10 ;  /* 0x0002680a01007387 */ /* 0x000fe80000100a00 */
[----:B--2---:R-:W0:Y:S04]  /*48d30*/  LDS.128 R8, [R27] ;  /* 0x000000001b087984 */ /* 0x004e280000000c00 */
        /* <DEDUP_REMOVED lines=15> */
[----:B------:R-:W3:Y:S04]  /*48e30*/  LDL R26, [R1+0xee4] ;  /* 0x000ee400011a7983 */ /* 0x000ee80000100800 */
[----:B--2---:R0:W-:Y:S04]  /*48e40*/  STS.128 [R0+0x400], R8 ;  /* 0x0004000800007388 */ /* 0x0041e80000000c00 */
[----:B------:R-:W-:Y:S06]  /*48e50*/  BAR.SYNC.DEFER_BLOCKING 0x0 ;  /* 0x0000000000007b1d */ /* 0x000fec0000010000 */
[----:B0-----:R-:W2:Y:S04]  /*48e60*/  LDL.LU R10, [R1+0x1aac] ;  /* 0x001aac00010a7983 */ /* 0x001ea80000300800 */
[----:B------:R-:W2:Y:S04]  /*48e70*/  LDL.LU R8, [R1+0x1aa8] ;  /* 0x001aa80001087983 */ /* 0x000ea80000300800 */
[----:B------:R-:W2:Y:S04]  /*48e80*/  LDL.LU R9, [R1+0x90] ;  /* 0x0000900001097983 */ /* 0x000ea80000300800 */
[----:B------:R-:W0:Y:S04]  /*48e90*/  LDS.128 R16, [R28] ;  /* 0x000000001c107984 */ /* 0x000e280000000c00 */
[----:B------:R-:W2:Y:S04]  /*48ea0*/  LDL R11, [R1+0xfe8] ;  /* 0x000fe800010b7983 */ /* 0x000ea80000100800 */
[----:B------:R-:W-:Y:S04]  /*48eb0*/  STL [R1+0x1a48], R28 ;  /* 0x001a481c01007387 */ /* 0x000fe80000100800 */
[----:B0-----:R-:W-:Y:S04]  /*48ec0*/  STL.64 [R1+0x220], R16 ;  /* 0x0002201001007387 */ /* 0x001fe80000100a00 */
[----:B------:R-:W-:Y:S04]  /*48ed0*/  STL.64 [R1+0x228], R18 ;  /* 0x0002281201007387 */ /* 0x000fe80000100a00 */
[----:B------:R-:W0:Y:S04]  /*48ee0*/  LDS.128 R16, [R29] ;  /* 0x000000001d107984 */ /* 0x000e280000000c00 */
[----:B------:R-:W-:Y:S04]  /*48ef0*/  STL [R1+0x1a38], R29 ;  /* 0x001a381d01007387 */ /* 0x000fe80000100800 */
[----:B0-----:R-:W-:Y:S04]  /*48f00*/  STL.64 [R1+0x250], R16 ;  /* 0x0002501001007387 */ /* 0x001fe80000100a00 */
[----:B------:R-:W-:Y:S04]  /*48f10*/  STL.64 [R1+0x258], R18 ;  /* 0x0002581201007387 */ /* 0x000fe80000100a00 */
[----:B------:R-:W0:Y:S04]  /*48f20*/  LDS.128 R16, [R27] ;  /* 0x000000001b107984 */ /* 0x000e280000000c00 */
[----:B------:R-:W2:Y:S04]  /*48f30*/  LDL.LU R25, [R1+0x50] ;  /* 0x0000500001197983 */ /* 0x000ea80000300800 */
[----:B------:R-:W-:Y:S04]  /*48f40*/  STL [R1+0x1a34], R27 ;  /* 0x001a341b01007387 */ /* 0x000fe80000100800 */
        /* <DEDUP_REMOVED lines=8> */
[----:B---3--:R0:W-:Y:S04]  /*48fd0*/  STS.128 [R0], R4 ;  /* 0x0000000400007388 */ /* 0x0081e80000000c00 */
[----:B----4-:R1:W-:Y:S04]  /*48fe0*/  STS.128 [R0+0x80], R20 ;  /* 0x0000801400007388 */ /* 0x0103e80000000c00 */
[----:B0-----:R-:W3:Y:S04]  /*48ff0*/  LDL.LU R6, [R1+0x1a90] ;  /* 0x001a900001067983 */ /* 0x001ee80000300800 */
[----:B------:R-:W4:Y:S04]  /*49000*/  LDL.LU R4, [R1+0x1a8c] ;  /* 0x001a8c0001047983 */ /* 0x000f280000300800 */
[----:B-1----:R-:W3:Y:S04]  /*49010*/  LDL.LU R23, [R1+0x1a88] ;  /* 0x001a880001177983 */ /* 0x002ee80000300800 */
[----:B------:R-:W3:Y:S04]  /*49020*/  LDL.LU R22, [R1+0x10] ;  /* 0x0000100001167983 */ /* 0x000ee80000300800 */
[----:B------:R-:W3:Y:S04]  /*49030*/  LDL R27, [R1+0xfec] ;  /* 0x000fec00011b7983 */ /* 0x000ee80000100800 */
[----:B------:R-:W3:Y:S04]  /*49040*/  LDL.LU R5, [R1+0xa0] ;  /* 0x0000a00001057983 */ /* 0x000ee80000300800 */
[----:B------:R-:W3:Y:S04]  /*49050*/  LDL.LU R28, [R1+0x60] ;  /* 0x00006000011c7983 */ /* 0x000ee80000300800 */
[----:B--2---:R0:W-:Y:S04]  /*49060*/  STS.128 [R0+0x400], R16 ;  /* 0x0004001000007388 */ /* 0x0041e80000000c00 */
[----:B0-----:R-:W2:Y:S04]  /*49070*/  LDL.LU R19, [R1+0x20] ;  /* 0x0000200001137983 */ /* 0x001ea80000300800 */
[----:B------:R-:W2:Y:S04]  /*49080*/  LDL R7, [R1+0xff0] ;  /* 0x000ff00001077983 */ /* 0x000ea80000100800 */
[----:B------:R-:W4:Y:S04]  /*49090*/  LDL R29, [R1+0xff4] ;  /* 0x000ff400011d7983 */ /* 0x000f280000100800 */
[----:B------:R0:W-:Y:S04]  /*490a0*/  STS.128 [R0+0x480], R12 ;  /* 0x0004800c00007388 */ /* 0x0001e80000000c00 */
[----:B------:R-:W-:Y:S01]  /*490b0*/  BAR.SYNC.DEFER_BLOCKING 0x0 ;  /* 0x0000000000007b1d */ /* 0x000fe20000010000 */
[----:B------:R-:W-:-:S04]  /*490c0*/  ISETP.GE.AND P0, PT, R11, c[0x0][0x178], PT ;  /* 0x00005e000b007a0c */ /* 0x000fc80003f06270 */
[----:B------:R-:W-:Y:S01]  /*490d0*/  ISETP.LT.AND P0, PT, R26, c[0x0][0x17c], !P0 ;  /* 0x00005f001a007a0c */ /* 0x000fe20004701270 */
[----:B0-----:R-:W-:-:S05]  /*490e0*/  IMAD R14, R11, c[0x0][0x194], RZ ;  /* 0x000065000b0e7a24 */ /* 0x001fca00078e02ff */
[----:B------:R-:W-:Y:S01]  /*490f0*/  LEA R2, P1, R14, c[0x0][0x170], 0x1 ;  /* 0x00005c000e027a11 */ /* 0x000fe200078208ff */
[----:B------:R-:W-:-:S03]  /*49100*/  IMAD R0, R26, c[0x0][0x198], RZ ;  /* 0x000066001a007a24 */ /* 0x000fc600078e02ff */
[----:B------:R-:W-:Y:S01]  /*49110*/  LEA.HI.X.SX32 R3, R14, c[0x0][0x174], 0x1, P1 ;  /* 0x00005d000e037a11 */ /* 0x000fe200008f0eff */
[----:B------:R-:W-:-:S04]  /*49120*/  IMAD.MOV.U32 R18, RZ, RZ, c[0x0][0x194] ;  /* 0x00006500ff127624 */ /* 0x000fc800078e00ff */
[----:B------:R-:W-:-:S04]  /*49130*/  IMAD.WIDE R12, R0, 0x2, R2 ;  /* 0x00000002000c7825 */ /* 0x000fc800078e0202 */
[----:B------:R-:W-:Y:S01]  /*49140*/  IMAD R16, R18, 0x80, R14 ;  /* 0x0000008012107824 */ /* 0x000fe200078e020e */
[----:B------:R0:W-:Y:S01]  /*49150*/  @P0 STG.E.U16 [R12.64], R9 ;  /* 0x000000090c000986 */ /* 0x0001e2000c101506 */
[----:B------:R-:W-:-:S04]  /*49160*/  ISETP.GE.AND P0, PT, R26, c[0x0][0x17c], PT ;  /* 0x00005f001a007a0c */ /* 0x000fc80003f06270 */
[----:B---3--:R-:W-:Y:S02]  /*49170*/  ISETP.LT.AND P2, PT, R27, c[0x0][0x178], !P0 ;  /* 0x00005e001b007a0c */ /* 0x008fe40004741270 */
[----:B0-----:R-:W-:-:S04]  /*49180*/  LEA R12, P1, R16, c[0x0][0x170], 0x1 ;  /* 0x00005c00100c7a11 */ /* 0x001fc800078208ff */
[----:B------:R-:W-:Y:S01]  /*49190*/  LEA.HI.X.SX32 R13, R16, c[0x0][0x174], 0x1, P1 ;  /* 0x00005d00100d7a11 */ /* 0x000fe200008f0eff */
[----:B------:R-:W-:-:S04]  /*491a0*/  IMAD R16, R18, 0x80, R16 ;  /* 0x0000008012107824 */ /* 0x000fc800078e0210 */
[----:B------:R-:W-:-:S05]  /*491b0*/  IMAD.WIDE R14, R0, 0x2, R12 ;  /* 0x00000002000e7825 */ /* 0x000fca00078e020c */
[----:B------:R0:W-:Y:S01]  /*491c0*/  @P2 STG.E.U16 [R14.64], R25 ;  /* 0x000000190e002986 */ /* 0x0001e2000c101506 */
[----:B------:R-:W-:Y:S01]  /*491d0*/  IMAD R18, R18, 0x80, R16 ;  /* 0x0000008012127824 */ /* 0x000fe200078e0210 */
[----:B0-----:R-:W-:-:S04]  /*491e0*/  LEA R14, P1, R16, c[0x0][0x170], 0x1 ;  /* 0x00005c00100e7a11 */ /* 0x001fc800078208ff */
[----:B------:R-:W-:-:S05]  /*491f0*/  LEA.HI.X.SX32 R15, R16, c[0x0][0x174], 0x1, P1 ;  /* 0x00005d00100f7a11 */ /* 0x000fca00008f0eff */
[----:B------:R-:W-:Y:S01]  /*49200*/  IMAD.WIDE R16, R0, 0x2, R14 ;  /* 0x0000000200107825 */ /* 0x000fe200078e020e */
[----:B--2---:R-:W-:Y:S02]  /*49210*/  ISETP.LT.AND P2, PT, R7, c[0x0][0x178], !P0 ;  /* 0x00005e0007007a0c */ /* 0x004fe40004741270 */
[----:B----4-:R-:W-:-:S11]  /*49220*/  ISETP.LT.AND P1, PT, R29, c[0x0][0x178], !P0 ;  /* 0x00005e001d007a0c */ /* 0x010fd60004721270 */
[----:B------:R0:W-:Y:S01]  /*49230*/  @P2 STG.E.U16 [R16.64], R22 ;  /* 0x0000001610002986 */ /* 0x0001e2000c101506 */
[----:B------:R-:W-:-:S04]  /*49240*/  LEA R20, P2, R18, c[0x0][0x170], 0x1 ;  /* 0x00005c0012147a11 */ /* 0x000fc800078408ff */
[----:B------:R-:W-:Y:S02]  /*49250*/  LEA.HI.X.SX32 R21, R18, c[0x0][0x174], 0x1, P2 ;  /* 0x00005d0012157a11 */ /* 0x000fe400010f0eff */
[----:B0-----:R-:W-:-:S04]  /*49260*/  IADD3 R16, R26, 0x1, RZ ;  /* 0x000000011a107810 */ /* 0x001fc80007ffe0ff */
[----:B------:R-:W-:Y:S01]  /*49270*/  ISETP.GE.AND P0, PT, R16, c[0x0][0x17c], PT ;  /* 0x00005f0010007a0c */ /* 0x000fe20003f06270 */
[----:B------:R-:W-:-:S05]  /*49280*/  IMAD.WIDE R16, R0, 0x2, R20 ;  /* 0x0000000200107825 */ /* 0x000fca00078e0214 */
[----:B------:R0:W-:Y:S02]  /*49290*/  @P1 STG.E.U16 [R16.64], R4 ;  /* 0x0000000410001986 */ /* 0x0001e4000c101506 */
[----:B0-----:R-:W-:Y:S02]  /*492a0*/  PRMT R4, R9, 0x7632, R4 ;  /* 0x0000763209047816 */ /* 0x001fe40000000004 */
[----:B------:R-:W2:Y:S01]  /*492b0*/  LDL.LU R9, [R1] ;  /* 0x0000000001097983 */ /* 0x000ea20000300800 */
[----:B------:R-:W-:Y:S02]  /*492c0*/  ISETP.LT.AND P1, PT, R11, c[0x0][0x178], !P0 ;  /* 0x00005e000b007a0c */ /* 0x000fe40004721270 */
[----:B------:R-:W-:Y:S01]  /*492d0*/  IADD3 R0, R0, c[0x0][0x198], RZ ;  /* 0x0000660000007a10 */ /* 0x000fe20007ffe0ff */
[----:B------:R-:W3:Y:S04]  /*492e0*/  LDL.LU R18, [R1+0xb0] ;  /* 0x0000b00001127983 */ /* 0x000ee80000300800 */
[----:B------:R-:W-:-:S06]  /*492f0*/  IMAD.WIDE R16, R0, 0x2, R2 ;  /* 0x0000000200107825 */ /* 0x000fcc00078e0202 */
[----:B------:R0:W-:Y:S01]  /*49300*/  @P1 STG.E.U16 [R16.64], R4 ;  /* 0x0000000410001986 */ /* 0x0001e2000c101506 */
[----:B------:R-:W-:Y:S02]  /*49310*/  ISETP.LT.AND P1, PT, R27, c[0x0][0x178], !P0 ;  /* 0x00005e001b007a0c */ /* 0x000fe40004721270 */
[----:B0-----:R-:W-:Y:S01]  /*49320*/  PRMT R4, R25, 0x7632, R4 ;  /* 0x0000763219047816 */ /* 0x001fe20000000004 */
[----:B------:R-:W-:Y:S01]  /*49330*/  IMAD.WIDE R16, R0, 0x2, R12 ;  /* 0x0000000200107825 */ /* 0x000fe200078e020c */
[----:B------:R-:W4:Y:S09]  /*49340*/  LDL.LU R25, [R1+0x70] ;  /* 0x0000700001197983 */ /* 0x000f320000300800 */
[----:B------:R0:W-:Y:S01]  /*49350*/  @P1 STG.E.U16 [R16.64], R4 ;  /* 0x0000000410001986 */ /* 0x0001e2000c101506 */
[----:B------:R-:W-:-:S02]  /*49360*/  ISETP.LT.AND P1, PT, R7, c[0x0][0x178], !P0 ;  /* 0x00005e0007007a0c */ /* 0x000fc40004721270 */
[----:B------:R-:W-:Y:S02]  /*49370*/  ISETP.LT.AND P0, PT, R29, c[0x0][0x178], !P0 ;  /* 0x00005e001d007a0c */ /* 0x000fe40004701270 */
[----:B0-----:R-:W-:Y:S01]  /*49380*/  PRMT R4, R22, 0x7632, R4 ;  /* 0x0000763216047816 */ /* 0x001fe20000000004 */
[----:B------:R-:W-:Y:S01]  /*49390*/  IMAD.WIDE R16, R0, 0x2, R14 ;  /* 0x0000000200107825 */ /* 0x000fe200078e020e */
[----:B------:R-:W3:Y:S07]  /*493a0*/  LDL.LU R22, [R1+0x30] ;  /* 0x0000300001167983 */ /* 0x000eee0000300800 */
[----:B------:R0:W-:Y:S02]  /*493b0*/  @P1 STG.E.U16 [R16.64], R4 ;  /* 0x0000000410001986 */ /* 0x0001e4000c101506 */
[----:B0-----:R-:W-:Y:S01]  /*493c0*/  PRMT R4, R4, 0x7632, R4 ;  /* 0x0000763204047816 */ /* 0x001fe20000000004 */
[----:B------:R-:W-:-:S05]  /*493d0*/  IMAD.WIDE R16, R0, 0x2, R20 ;  /* 0x0000000200107825 */ /* 0x000fca00078e0214 */
[----:B------:R0:W-:Y:S01]  /*493e0*/  @P0 STG.E.U16 [R16.64], R4 ;  /* 0x0000000410000986 */ /* 0x0001e2000c101506 */
[----:B------:R-:W-:Y:S02]  /*493f0*/  IADD3 R0, R0, c[0x0][0x198], RZ ;  /* 0x0000660000007a10 */ /* 0x000fe40007ffe0ff */
[----:B0-----:R-:W-:-:S04]  /*49400*/  IADD3 R4, R26, 0x2, RZ ;  /* 0x000000021a047810 */ /* 0x001fc80007ffe0ff */
[----:B------:R-:W-:-:S04]  /*49410*/  ISETP.GE.AND P0, PT, R4, c[0x0][0x17c], PT ;  /* 0x00005f0004007a0c */ /* 0x000fc80003f06270 */
[----:B------:R-:W-:Y:S01]  /*49420*/  ISETP.LT.AND P1, PT, R11, c[0x0][0x178], !P0 ;  /* 0x00005e000b007a0c */ /* 0x000fe20004721270 */
[----:B------:R-:W-:Y:S01]  /*49430*/  IMAD.WIDE R16, R0, 0x2, R2 ;  /* 0x0000000200107825 */ /* 0x000fe200078e0202 */
[----:B------:R-:W-:-:S11]  /*49440*/  ISETP.LT.AND P2, PT, R27, c[0x0][0x178], !P0 ;  /* 0x00005e001b007a0c */ /* 0x000fd60004741270 */
[----:B------:R0:W-:Y:S01]  /*49450*/  @P1 STG.E.U16 [R16.64], R5 ;  /* 0x0000000510001986 */ /* 0x0001e2000c101506 */
[----:B------:R-:W-:Y:S01]  /*49460*/  ISETP.LT.AND P1, PT, R7, c[0x0][0x178], !P0 ;  /* 0x00005e0007007a0c */ /* 0x000fe20004721270 */
[----:B0-----:R-:W-:-:S05]  /*49470*/  IMAD.WIDE R16, R0, 0x2, R12 ;  /* 0x0000000200107825 */ /* 0x001fca00078e020c */
[----:B------:R0:W-:Y:S02]  /*49480*/  @P2 STG.E.U16 [R16.64], R28 ;  /* 0x0000001c10002986 */ /* 0x0001e4000c101506 */
[----:B0-----:R-:W-:-:S05]  /*49490*/  IMAD.WIDE R16, R0, 0x2, R14 ;  /* 0x0000000200107825 */ /* 0x001fca00078e020e */
[----:B------:R0:W-:Y:S01]  /*494a0*/  @P1 STG.E.U16 [R16.64], R19 ;  /* 0x0000001310001986 */ /* 0x0001e2000c101506 */
[----:B------:R-:W-:Y:S02]  /*494b0*/  ISETP.LT.AND P1, PT, R29, c[0x0][0x178], !P0 ;  /* 0x00005e001d007a0c */ /* 0x000fe40004721270 */
[----:B------:R-:W-:-:S04]  /*494c0*/  IADD3 R4, R26, 0x3, RZ ;  /* 0x000000031a047810 */ /* 0x000fc80007ffe0ff */
[----:B------:R-:W-:Y:S01]  /*494d0*/  ISETP.GE.AND P0, PT, R4, c[0x0][0x17c], PT ;  /* 0x00005f0004007a0c */ /* 0x000fe20003f06270 */
[C---:B0-----:R-:W-:Y:S01]  /*494e0*/  IMAD.WIDE R16, R0.reuse, 0x2, R20 ;  /* 0x0000000200107825 */ /* 0x041fe200078e0214 */
[----:B------:R-:W-:Y:S02]  /*494f0*/  IADD3 R0, R0, c[0x0][0x198], RZ ;  /* 0x0000660000007a10 */ /* 0x000fe40007ffe0ff */
[----:B------:R-:W-:Y:S02]  /*49500*/  PRMT R4, R5, 0x7632, R4 ;  /* 0x0000763205047816 */ /* 0x000fe40000000004 */
[----:B------:R-:W4:Y:S04]  /*49510*/  LDL.LU R5, [R1+0x1a84] ;  /* 0x001a840001057983 */ /* 0x000f280000300800 */
[----:B--2---:R0:W-:Y:S01]  /*49520*/  @P1 STG.E.U16 [R16.64], R9 ;  /* 0x0000000910001986 */ /* 0x0041e2000c101506 */
[----:B------:R-:W-:Y:S01]  /*49530*/  ISETP.LT.AND P1, PT, R11, c[0x0][0x178], !P0 ;  /* 0x00005e000b007a0c */ /* 0x000fe20004721270 */
[----:B0-----:R-:W-:-:S12]  /*49540*/  IMAD.WIDE R16, R0, 0x2, R2 ;  /* 0x0000000200107825 */ /* 0x001fd800078e0202 */
[----:B------:R0:W-:Y:S01]  /*49550*/  @P1 STG.E.U16 [R16.64], R4 ;  /* 0x0000000410001986 */ /* 0x0001e2000c101506 */
[----:B------:R-:W-:Y:S02]  /*49560*/  ISETP.LT.AND P1, PT, R27, c[0x0][0x178], !P0 ;  /* 0x00005e001b007a0c */ /* 0x000fe40004721270 */
[----:B0-----:R-:W-:Y:S01]  /*49570*/  PRMT R4, R28, 0x7632, R4 ;  /* 0x000076321c047816 */ /* 0x001fe20000000004 */
[----:B------:R-:W-:-:S10]  /*49580*/  IMAD.WIDE R16, R0, 0x2, R12 ;  /* 0x0000000200107825 */ /* 0x000fd400078e020c */
[----:B------:R0:W-:Y:S01]  /*49590*/  @P1 STG.E.U16 [R16.64], R4 ;  /* 0x0000000410001986 */ /* 0x0001e2000c101506 */
[----:B------:R-:W-:Y:S02]  /*495a0*/  ISETP.LT.AND P1, PT, R7, c[0x0][0x178], !P0 ;  /* 0x00005e0007007a0c */ /* 0x000fe40004721270 */
[----:B0-----:R-:W-:Y:S01]  /*495b0*/  PRMT R4, R19, 0x7632, R4 ;  /* 0x0000763213047816 */ /* 0x001fe20000000004 */
[----:B------:R-:W-:-:S10]  /*495c0*/  IMAD.WIDE R16, R0, 0x2, R14 ;  /* 0x0000000200107825 */ /* 0x000fd400078e020e */
[----:B------:R0:W-:Y:S02]  /*495d0*/  @P1 STG.E.U16 [R16.64], R4 ;  /* 0x0000000410001986 */ /* 0x0001e4000c101506 */
[----:B0-----:R-:W-:Y:S02]  /*495e0*/  PRMT R4, R9, 0x7632, R4 ;  /* 0x0000763209047816 */ /* 0x001fe40000000004 */
[----:B------:R-:W2:Y:S04]  /*495f0*/  LDL.LU R9, [R1+0x3a0] ;  /* 0x0003a00001097983 */ /* 0x000ea80000300800 */
[----:B------:R-:W2:Y:S04]  /*49600*/  LDL.LU R28, [R1+0xc0] ;  /* 0x0000c000011c7983 */ /* 0x000ea80000300800 */
[----:B------:R-:W2:Y:S01]  /*49610*/  LDL.LU R19, [R1+0x80] ;  /* 0x0000800001137983 */ /* 0x000ea20000300800 */
[----:B------:R-:W-:Y:S01]  /*49620*/  ISETP.LT.AND P0, PT, R29, c[0x0][0x178], !P0 ;  /* 0x00005e001d007a0c */ /* 0x000fe20004701270 */
[----:B------:R-:W-:-:S12]  /*49630*/  IMAD.WIDE R16, R0, 0x2, R20 ;  /* 0x0000000200107825 */ /* 0x000fd800078e0214 */
[----:B------:R0:W-:Y:S01]  /*49640*/  @P0 STG.E.U16 [R16.64], R4 ;  /* 0x0000000410000986 */ /* 0x0001e2000c101506 */
[----:B------:R-:W-:Y:S02]  /*49650*/  IADD3 R0, R0, c[0x0][0x198], RZ ;  /* 0x0000660000007a10 */ /* 0x000fe40007ffe0ff */
[----:B0-----:R-:W-:-:S04]  /*49660*/  IADD3 R4, R26, 0x4, RZ ;  /* 0x000000041a047810 */ /* 0x001fc80007ffe0ff */
[----:B------:R-:W-:-:S04]  /*49670*/  ISETP.GE.AND P0, PT, R4, c[0x0][0x17c], PT ;  /* 0x00005f0004007a0c */ /* 0x000fc80003f06270 */
[----:B------:R-:W-:Y:S01]  /*49680*/  ISETP.LT.AND P1, PT, R11, c[0x0][0x178], !P0 ;  /* 0x00005e000b007a0c */ /* 0x000fe20004721270 */
[----:B------:R-:W-:Y:S01]  /*49690*/  IMAD.WIDE R16, R0, 0x2, R2 ;  /* 0x0000000200107825 */ /* 0x000fe200078e0202 */
[----:B------:R-:W-:-:S11]  /*496a0*/  ISETP.LT.AND P2, PT, R27, c[0x0][0x178], !P0 ;  /* 0x00005e001b007a0c */ /* 0x000fd60004741270 */
[----:B---3--:R0:W-:Y:S01]  /*496b0*/  @P1 STG.E.U16 [R16.64], R18 ;  /* 0x0000001210001986 */ /* 0x0081e2000c101506 */
[----:B------:R-:W-:Y:S01]  /*496c0*/  ISETP.LT.AND P1, PT, R7, c[0x0][0x178], !P0 ;  /* 0x00005e0007007a0c */ /* 0x000fe20004721270 */
[----:B0-----:R-:W-:-:S05]  /*496d0*/  IMAD.WIDE R16, R0, 0x2, R12 ;  /* 0x0000000200107825 */ /* 0x001fca00078e020c */
[----:B----4-:R0:W-:Y:S02]  /*496e0*/  @P2 STG.E.U16 [R16.64], R25 ;  /* 0x0000001910002986 */ /* 0x0101e4000c101506 */
[----:B0-----:R-:W-:-:S05]  /*496f0*/  IMAD.WIDE R16, R0, 0x2, R14 ;  /* 0x0000000200107825 */ /* 0x001fca00078e020e */
[----:B------:R0:W-:Y:S01]  /*49700*/  @P1 STG.E.U16 [R16.64], R22 ;  /* 0x0000001610001986 */ /* 0x0001e2000c101506 */
[----:B------:R-:W-:Y:S02]  /*49710*/  ISETP.LT.AND P1, PT, R29, c[0x0][0x178], !P0 ;  /* 0x00005e001d007a0c */ /* 0x000fe40004721270 */
[----:B------:R-:W-:-:S04]  /*49720*/  IADD3 R4, R26, 0x5, RZ ;  /* 0x000000051a047810 */ /* 0x000fc80007ffe0ff */
[----:B------:R-:W-:Y:S01]  /*49730*/  ISETP.GE.AND P0, PT, R4, c[0x0][0x17c], PT ;  /* 0x00005f0004007a0c */ /* 0x000fe20003f06270 */
[C---:B0-----:R-:W-:Y:S01]  /*49740*/  IMAD.WIDE R16, R0.reuse, 0x2, R20 ;  /* 0x0000000200107825 */ /* 0x041fe200078e0214 */
[----:B------:R-:W-:-:S05]  /*49750*/  IADD3 R0, R0, c[0x0][0x198], RZ ;  /* 0x0000660000007a10 */ /* 0x000fca0007ffe0ff */
[----:B------:R0:W-:Y:S01]  /*49760*/  @P1 STG.E.U16 [R16.64], R8 ;  /* 0x0000000810001986 */ /* 0x0001e2000c101506 */
[----:B------:R-:W-:Y:S02]  /*49770*/  ISETP.LT.AND P1, PT, R11, c[0x0][0x178], !P0 ;  /* 0x00005e000b007a0c */ /* 0x000fe40004721270 */
[----:B------:R-:W-:Y:S01]  /*49780*/  PRMT R4, R18, 0x7632, R4 ;  /* 0x0000763212047816 */ /* 0x000fe20000000004 */
[----:B0-----:R-:W-:-:S10]  /*49790*/  IMAD.WIDE R16, R0, 0x2, R2 ;  /* 0x0000000200107825 */ /* 0x001fd400078e0202 */
[----:B------:R0:W-:Y:S01]  /*497a0*/  @P1 STG.E.U16 [R16.64], R4 ;  /* 0x0000000410001986 */ /* 0x0001e2000c101506 */
[----:B------:R-:W-:Y:S02]  /*497b0*/  ISETP.LT.AND P1, PT, R27, c[0x0][0x178], !P0 ;  /* 0x00005e001b007a0c */ /* 0x000fe40004721270 */
[----:B0-----:R-:W-:Y:S01]  /*497c0*/  PRMT R4, R25, 0x7632, R4 ;  /* 0x0000763219047816 */ /* 0x001fe20000000004 */
[----:B------:R-:W-:-:S10]  /*497d0*/  IMAD.WIDE R16, R0, 0x2, R12 ;  /* 0x0000000200107825 */ /* 0x000fd400078e020c */
[----:B------:R0:W-:Y:S01]  /*497e0*/  @P1 STG.E.U16 [R16.64], R4 ;  /* 0x0000000410001986 */ /* 0x0001e2000c101506 */
[----:B------:R-:W-:Y:S02]  /*497f0*/  ISETP.LT.AND P1, PT, R7, c[0x0][0x178], !P0 ;  /* 0x00005e0007007a0c */ /* 0x000fe40004721270 */
        /* <DEDUP_REMOVED lines=13> */
[----:B------:R-:W-:Y:S02]  /*498d0*/  ISETP.LT.AND P2, PT, R27, c[0x0][0x178], !P0 ;  /* 0x00005e001b007a0c */ /* 0x000fe40004741270 */
[----:B------:R-:W-:-:S09]  /*498e0*/  IADD3 R4, R26, 0x7, RZ ;  /* 0x000000071a047810 */ /* 0x000fd20007ffe0ff */
[----:B--2---:R0:W-:Y:S01]  /*498f0*/  @P1 STG.E.U16 [R16.64], R9 ;  /* 0x0000000910001986 */ /* 0x0041e2000c101506 */
[----:B------:R-:W-:Y:S01]  /*49900*/  ISETP.LT.AND P1, PT, R7, c[0x0][0x178], !P0 ;  /* 0x00005e0007007a0c */ /* 0x000fe20004721270 */
[----:B0-----:R-:W-:-:S05]  /*49910*/  IMAD.WIDE R16, R0, 0x2, R12 ;  /* 0x0000000200107825 */ /* 0x001fca00078e020c */
[----:B------:R0:W-:Y:S02]  /*49920*/  @P2 STG.E.U16 [R16.64], R28 ;  /* 0x0000001c10002986 */ /* 0x0001e4000c101506 */
[----:B0-----:R-:W-:-:S05]  /*49930*/  IMAD.WIDE R16, R0, 0x2, R14 ;  /* 0x0000000200107825 */ /* 0x001fca00078e020e */
[----:B------:R0:W-:Y:S01]  /*49940*/  @P1 STG.E.U16 [R16.64], R19 ;  /* 0x0000001310001986 */ /* 0x0001e2000c101506 */
[----:B------:R-:W-:Y:S02]  /*49950*/  ISETP.LT.AND P1, PT, R29, c[0x0][0x178], !P0 ;  /* 0x00005e001d007a0c */ /* 0x000fe40004721270 */
[----:B------:R-:W-:Y:S02]  /*49960*/  ISETP.GE.AND P0, PT, R4, c[0x0][0x17c], PT ;  /* 0x00005f0004007a0c */ /* 0x000fe40003f06270 */
[----:B------:R-:W-:Y:S02]  /*49970*/  PRMT R4, R9, 0x7632, R4 ;  /* 0x0000763209047816 */ /* 0x000fe40000000004 */
[----:B------:R-:W2:Y:S01]  /*49980*/  LDL.LU R9, [R1+0x54] ;  /* 0x0000540001097983 */ /* 0x000ea20000300800 */
[C---:B0-----:R-:W-:Y:S01]  /*49990*/  IMAD.WIDE R16, R0.reuse, 0x2, R20 ;  /* 0x0000000200107825 */ /* 0x041fe200078e0214 */
[----:B------:R-:W-:Y:S02]  /*499a0*/  IADD3 R0, R0, c[0x0][0x198], RZ ;  /* 0x0000660000007a10 */ /* 0x000fe40007ffe0ff */
[----:B------:R-:W4:Y:S04]  /*499b0*/  LDL.LU R25, [R1+0x14] ;  /* 0x0000140001197983 */ /* 0x000f280000300800 */
[----:B------:R0:W-:Y:S01]  /*499c0*/  @P1 STG.E.U16 [R16.64], R10 ;  /* 0x0000000a10001986 */ /* 0x0001e2000c101506 */
[----:B------:R-:W-:-:S02]  /*499d0*/  ISETP.LT.AND P1, PT, R11, c[0x0][0x178], !P0 ;  /* 0x00005e000b007a0c */ /* 0x000fc40004721270 */
[----:B------:R-:W-:Y:S01]  /*499e0*/  ISETP.LT.AND P2, PT, R27, c[0x0][0x178], !P0 ;  /* 0x00005e001b007a0c */ /* 0x000fe20004741270 */
[----:B0-----:R-:W-:-:S10]  /*499f0*/  IMAD.WIDE R16, R0, 0x2, R2 ;  /* 0x0000000200107825 */ /* 0x001fd400078e0202 */
[----:B------:R0:W-:Y:S02]  /*49a00*/  @P1 STG.E.U16 [R16.64], R4 ;  /* 0x0000000410001986 */ /* 0x0001e4000c101506 */
[----:B0-----:R-:W-:Y:S01]  /*49a10*/  PRMT R4, R28, 0x7632, R4 ;  /* 0x000076321c047816 */ /* 0x001fe20000000004 */
[----:B------:R-:W-:-:S05]  /*49a20*/  IMAD.WIDE R16, R0, 0x2, R12 ;  /* 0x0000000200107825 */ /* 0x000fca00078e020c */
[----:B------:R0:W-:Y:S01]  /*49a30*/  @P2 STG.E.U16 [R16.64], R4 ;  /* 0x0000000410002986 */ /* 0x0001e2000c101506 */
[----:B------:R-:W-:Y:S02]  /*49a40*/  ISETP.LT.AND P2, PT, R7, c[0x0][0x178], !P0 ;  /* 0x00005e0007007a0c */ /* 0x000fe40004741270 */
[----:B------:R-:W-:Y:S02]  /*49a50*/  ISETP.LT.AND P0, PT, R29, c[0x0][0x178], !P0 ;  /* 0x00005e001d007a0c */ /* 0x000fe40004701270 */
[----:B0-----:R-:W-:Y:S01]  /*49a60*/  IADD3 R4, R26, 0x8, RZ ;  /* 0x000000081a047810 */ /* 0x001fe20007ffe0ff */
[----:B------:R-:W-:-:S03]  /*49a70*/  IMAD.WIDE R16, R0, 0x2, R14 ;  /* 0x0000000200107825 */ /* 0x000fc600078e020e */
[----:B------:R-:W-:Y:S02]  /*49a80*/  ISETP.GE.AND P1, PT, R4, c[0x0][0x17c], PT ;  /* 0x00005f0004007a0c */ /* 0x000fe40003f26270 */
[----:B------:R-:W-:Y:S02]  /*49a90*/  PRMT R4, R19, 0x7632, R4 ;  /* 0x0000763213047816 */ /* 0x000fe40000000004 */
[----:B------:R-:W-:-:S03]  /*49aa0*/  ISETP.LT.AND P3, PT, R11, c[0x0][0x178], !P1 ;  /* 0x00005e000b007a0c */ /* 0x000fc60004f61270 */
[----:B------:R0:W-:Y:S01]  /*49ab0*/  @P2 STG.E.U16 [R16.64], R4 ;  /* 0x0000000410002986 */ /* 0x0001e2000c101506 */
[----:B------:R-:W-:Y:S01]  /*49ac0*/  ISETP.LT.AND P4, PT, R27, c[0x0][0x178], !P1 ;  /* 0x00005e001b007a0c */ /* 0x000fe20004f81270 */
[----:B------:R-:W-:Y:S01]  /*49ad0*/  IMAD.WIDE R18, R0, 0x2, R20 ;  /* 0x0000000200127825 */ /* 0x000fe200078e0214 */
[----:B------:R-:W-:Y:S02]  /*49ae0*/  PRMT R8, R10, 0x7632, R8 ;  /* 0x000076320a087816 */ /* 0x000fe40000000008 */
[----:B------:R-:W4:Y:S01]  /*49af0*/  LDL.LU R10, [R1+0xa4] ;  /* 0x0000a400010a7983 */ /* 0x000f220000300800 */
[----:B0-----:R-:W-:-:S03]  /*49b00*/  IADD3 R4, R0, c[0x0][0x198], RZ ;  /* 0x0000660000047a10 */ /* 0x001fc60007ffe0ff */
[----:B------:R0:W-:Y:S02]  /*49b10*/  @P0 STG.E.U16 [R18.64], R8 ;  /* 0x0000000812000986 */ /* 0x0001e4000c101506 */
[----:B------:R-:W-:Y:S01]  /*49b20*/  IMAD.WIDE R16, R4, 0x2, R2 ;  /* 0x0000000204107825 */ /* 0x000fe200078e0202 */
[----:B------:R-:W-:-:S03]  /*49b30*/  ISETP.LT.AND P5, PT, R7, c[0x0][0x178], !P1 ;  /* 0x00005e0007007a0c */ /* 0x000fc60004fa1270 */
[----:B0-----:R-:W-:Y:S01]  /*49b40*/  IMAD.WIDE R18, R4, 0x2, R12 ;  /* 0x0000000204127825 */ /* 0x001fe200078e020c */
[----:B---3--:R0:W-:Y:S01]  /*49b50*/  @P3 STG.E.U16 [R16.64], R22 ;  /* 0x0000001610003986 */ /* 0x0081e2000c101506 */
[----:B------:R-:W-:Y:S02]  /*49b60*/  PRMT R8, R22, 0x7632, R8 ;  /* 0x0000763216087816 */ /* 0x000fe40000000008 */
[----:B------:R-:W-:Y:S02]  /*49b70*/  ISETP.LT.AND P3, PT, R29, c[0x0][0x178], !P1 ;  /* 0x00005e001d007a0c */ /* 0x000fe40004f61270 */
[----:B0-----:R-:W-:-:S04]  /*49b80*/  IADD3 R22, R26, 0xb, RZ ;  /* 0x0000000b1a167810 */ /* 0x001fc80007ffe0ff */
[----:B------:R-:W-:Y:S01]  /*49b90*/  ISETP.GE.AND P1, PT, R22, c[0x0][0x17c], PT ;  /* 0x00005f0016007a0c */ /* 0x000fe20003f26270 */
[----:B--2---:R0:W-:Y:S01]  /*49ba0*/  @P4 STG.E.U16 [R18.64], R9 ;  /* 0x0000000912004986 */ /* 0x0041e2000c101506 */
[----:B------:R-:W-:-:S03]  /*49bb0*/  PRMT R22, R9, 0x7632, R22 ;  /* 0x0000763209167816 */ /* 0x000fc60000000016 */
[----:B0-----:R-:W2:Y:S01]  /*49bc0*/  LDL.LU R9, [R1+0x64] ;  /* 0x0000640001097983 */ /* 0x001ea20000300800 */
[----:B------:R-:W-:-:S04]  /*49bd0*/  IADD3 R0, R26, 0x9, RZ ;  /* 0x000000091a007810 */ /* 0x000fc80007ffe0ff */
[----:B------:R-:W-:Y:S02]  /*49be0*/  ISETP.GE.AND P0, PT, R0, c[0x0][0x17c], PT ;  /* 0x00005f0000007a0c */ /* 0x000fe40003f06270 */
[----:B------:R-:W-:Y:S01]  /*49bf0*/  IADD3 R0, R26, 0xa, RZ ;  /* 0x0000000a1a007810 */ /* 0x000fe20007ffe0ff */
[----:B------:R-:W-:Y:S01]  /*49c00*/  IMAD.WIDE R16, R4, 0x2, R14 ;  /* 0x0000000204107825 */ /* 0x000fe200078e020e */
[----:B------:R-:W-:Y:S02]  /*49c10*/  ISETP.LT.AND P6, PT, R11, c[0x0][0x178], !P0 ;  /* 0x00005e000b007a0c */ /* 0x000fe400047c1270 */
[----:B------:R-:W-:Y:S02]  /*49c20*/  ISETP.GE.AND P2, PT, R0, c[0x0][0x17c], PT ;  /* 0x00005f0000007a0c */ /* 0x000fe40003f46270 */
[----:B------:R-:W-:Y:S01]  /*49c30*/  IADD3 R0, R4, c[0x0][0x198], RZ ;  /* 0x0000660004007a10 */ /* 0x000fe20007ffe0ff */
[----:B----4-:R0:W-:Y:S01]  /*49c40*/  @P5 STG.E.U16 [R16.64], R25 ;  /* 0x0000001910005986 */ /* 0x0101e2000c101506 */
[----:B------:R-:W-:-:S03]  /*49c50*/  ISETP.LT.AND P4, PT, R27, c[0x0][0x178], !P0 ;  /* 0x00005e001b007a0c */ /* 0x000fc60004781270 */
[----:B------:R-:W-:Y:S01]  /*49c60*/  IMAD.WIDE R18, R0, 0x2, R2 ;  /* 0x0000000200127825 */ /* 0x000fe200078e0202 */
[----:B------:R-:W-:-:S03]  /*49c70*/  ISETP.LT.AND P5, PT, R7, c[0x0][0x178], !P0 ;  /* 0x00005e0007007a0c */ /* 0x000fc600047a1270 */
[----:B0-----:R-:W-:Y:S01]  /*49c80*/  IMAD.WIDE R16, R4, 0x2, R20 ;  /* 0x0000000204107825 */ /* 0x001fe200078e0214 */
[----:B------:R-:W-:-:S04]  /*49c90*/  PRMT R24, R5, 0x7632, R24 ;  /* 0x0000763205187816 */ /* 0x000fc80000000018 */
[----:B------:R0:W-:Y:S04]  /*49ca0*/  @P3 STG.E.U16 [R16.64], R5 ;  /* 0x0000000510003986 */ /* 0x0001e8000c101506 */
[----:B------:R1:W-:Y:S01]  /*49cb0*/  @P6 STG.E.U16 [R18.64], R8 ;  /* 0x0000000812006986 */ /* 0x0003e2000c101506 */
[----:B------:R-:W-:Y:S02]  /*49cc0*/  ISETP.LT.AND P6, PT, R29, c[0x0][0x178], !P0 ;  /* 0x00005e001d007a0c */ /* 0x000fe400047c1270 */
[----:B------:R-:W-:Y:S01]  /*49cd0*/  ISETP.LT.AND P0, PT, R11, c[0x0][0x178], !P2 ;  /* 0x00005e000b007a0c */ /* 0x000fe20005701270 */
[C---:B0-----:R-:W-:Y:S01]  /*49ce0*/  IMAD.WIDE R4, R0.reuse, 0x2, R12 ;  /* 0x0000000200047825 */ /* 0x041fe200078e020c */
[----:B------:R-:W-:Y:S02]  /*49cf0*/  PRMT R23, R25, 0x7632, R23 ;  /* 0x0000763219177816 */ /* 0x000fe40000000017 */
[----:B-1----:R-:W-:-:S02]  /*49d00*/  IADD3 R8, R0, c[0x0][0x198], RZ ;  /* 0x0000660000087a10 */ /* 0x002fc40007ffe0ff */
[----:B------:R0:W-:Y:S01]  /*49d10*/  @P4 STG.E.U16 [R4.64], R22 ;  /* 0x0000001604004986 */ /* 0x0001e2000c101506 */
[----:B------:R-:W-:Y:S01]  /*49d20*/  IMAD.WIDE R16, R0, 0x2, R14 ;  /* 0x0000000200107825 */ /* 0x000fe200078e020e */
[----:B------:R-:W-:Y:S02]  /*49d30*/  ISETP.LT.AND P4, PT, R27, c[0x0][0x178], !P2 ;  /* 0x00005e001b007a0c */ /* 0x000fe40005781270 */
[----:B------:R-:W-:Y:S01]  /*49d40*/  IADD3 R25, R26, 0xc, RZ ;  /* 0x0000000c1a197810 */ /* 0x000fe20007ffe0ff */
[----:B------:R-:W-:Y:S01]  /*49d50*/  IMAD.WIDE R18, R0, 0x2, R20 ;  /* 0x0000000200127825 */ /* 0x000fe200078e0214 */
[----:B------:R-:W-:Y:S02]  /*49d60*/  @P5 STG.E.U16 [R16.64], R23 ;  /* 0x0000001710005986 */ /* 0x000fe4000c101506 */
[----:B------:R-:W-:Y:S01]  /*49d70*/  ISETP.GE.AND P3, PT, R25, c[0x0][0x17c], PT ;  /* 0x00005f0019007a0c */ /* 0x000fe20003f66270 */
[----:B0-----:R-:W-:Y:S01]  /*49d80*/  IMAD.WIDE R4, R8, 0x2, R2 ;  /* 0x0000000208047825 */ /* 0x001fe200078e0202 */
[----:B------:R0:W-:Y:S01]  /*49d90*/  @P6 STG.E.U16 [R18.64], R24 ;  /* 0x0000001812006986 */ /* 0x0001e2000c101506 */
[----:B------:R-:W-:-:S03]  /*49da0*/  IADD3 R25, R26, 0xd, RZ ;  /* 0x0000000d1a197810 */ /* 0x000fc60007ffe0ff */
[----:B------:R1:W-:Y:S01]  /*49db0*/  @P0 STG.E.U16 [R4.64], R10 ;  /* 0x0000000a04000986 */ /* 0x0003e2000c101506 */
[----:B------:R-:W-:Y:S01]  /*49dc0*/  IMAD.MOV.U32 R28, RZ, RZ, R6 ;  /* 0x000000ffff1c7224 */ /* 0x000fe200078e0006 */
[----:B------:R-:W-:Y:S02]  /*49dd0*/  ISETP.GE.AND P0, PT, R25, c[0x0][0x17c], PT ;  /* 0x00005f0019007a0c */ /* 0x000fe40003f06270 */
[----:B0-----:R-:W-:Y:S01]  /*49de0*/  PRMT R24, R10, 0x7632, R24 ;  /* 0x000076320a187816 */ /* 0x001fe20000000018 */
[----:B-1----:R-:W-:Y:S01]  /*49df0*/  IMAD.WIDE R4, R8, 0x2, R12 ;  /* 0x0000000208047825 */ /* 0x002fe200078e020c */
[----:B------:R-:W3:Y:S04]  /*49e00*/  LDL.LU R10, [R1+0xb4] ;  /* 0x0000b400010a7983 */ /* 0x000ee80000300800 */
[----:B------:R-:W4:Y:S04]  /*49e10*/  LDL.LU R6, [R1+0x74] ;  /* 0x0000740001067983 */ /* 0x000f280000300800 */
[----:B------:R-:W3:Y:S04]  /*49e20*/  LDL.LU R25, [R1+0x4] ;  /* 0x0000040001197983 */ /* 0x000ee80000300800 */
[----:B--2---:R0:W-:Y:S04]  /*49e30*/  @P4 STG.E.U16 [R4.64], R9 ;  /* 0x0000000904004986 */ /* 0x0041e8000c101506 */
[----:B0-----:R-:W2:Y:S01]  /*49e40*/  LDL.LU R5, [R1+0x24] ;  /* 0x0000240001057983 */ /* 0x001ea20000300800 */
[----:B------:R-:W-:-:S02]  /*49e50*/  ISETP.LT.AND P5, PT, R7, c[0x0][0x178], !P2 ;  /* 0x00005e0007007a0c */ /* 0x000fc400057a1270 */
[----:B------:R-:W-:Y:S02]  /*49e60*/  ISETP.LT.AND P2, PT, R29, c[0x0][0x178], !P2 ;  /* 0x00005e001d007a0c */ /* 0x000fe40005741270 */
[----:B------:R-:W-:Y:S02]  /*49e70*/  ISETP.LT.AND P6, PT, R11, c[0x0][0x178], !P1 ;  /* 0x00005e000b007a0c */ /* 0x000fe40004fc1270 */
[C---:B------:R-:W-:Y:S01]  /*49e80*/  IADD3 R0, R8.reuse, c[0x0][0x198], RZ ;  /* 0x0000660008007a10 */ /* 0x040fe20007ffe0ff */
[----:B------:R-:W-:Y:S01]  /*49e90*/  IMAD.WIDE R16, R8, 0x2, R14 ;  /* 0x0000000208107825 */ /* 0x000fe200078e020e */
[----:B------:R-:W-:-:S03]  /*49ea0*/  ISETP.LT.AND P4, PT, R27, c[0x0][0x178], !P1 ;  /* 0x00005e001b007a0c */ /* 0x000fc60004f81270 */
[----:B------:R-:W-:-:S04]  /*49eb0*/  IMAD.WIDE R18, R8, 0x2, R20 ;  /* 0x0000000208127825 */ /* 0x000fc800078e0214 */
[----:B------:R-:W-:Y:S01]  /*49ec0*/  IMAD.WIDE R22, R0, 0x2, R2 ;  /* 0x0000000200167825 */ /* 0x000fe200078e0202 */
[----:B------:R-:W-:Y:S02]  /*49ed0*/  PRMT R8, R9, 0x7632, R8 ;  /* 0x0000763209087816 */ /* 0x000fe40000000008 */
[----:B------:R-:W4:Y:S04]  /*49ee0*/  LDL.LU R9, [R1+0x1a80] ;  /* 0x001a800001097983 */ /* 0x000f280000300800 */
[----:B--2---:R0:W-:Y:S01]  /*49ef0*/  @P5 STG.E.U16 [R16.64], R5 ;  /* 0x0000000510005986 */ /* 0x0041e2000c101506 */
[----:B------:R-:W-:-:S03]  /*49f00*/  ISETP.LT.AND P5, PT, R7, c[0x0][0x178], !P1 ;  /* 0x00005e0007007a0c */ /* 0x000fc60004fa1270 */
[----:B---3--:R1:W-:Y:S04]  /*49f10*/  @P2 STG.E.U16 [R18.64], R25 ;  /* 0x0000001912002986 */ /* 0x0083e8000c101506 */
[----:B------:R2:W-:Y:S01]  /*49f20*/  @P6 STG.E.U16 [R22.64], R24 ;  /* 0x0000001816006986 */ /* 0x0005e2000c101506 */
[----:B------:R-:W-:Y:S02]  /*49f30*/  ISETP.LT.AND P6, PT, R29, c[0x0][0x178], !P1 ;  /* 0x00005e001d007a0c */ /* 0x000fe40004fc1270 */
[----:B------:R-:W-:Y:S01]  /*49f40*/  ISETP.LT.AND P1, PT, R11, c[0x0][0x178], !P3 ;  /* 0x00005e000b007a0c */ /* 0x000fe20005f21270 */
[----:B0-----:R-:W-:-:S04]  /*49f50*/  IMAD.WIDE R16, R0, 0x2, R14 ;  /* 0x0000000200107825 */ /* 0x001fc800078e020e */
[----:B-1----:R-:W-:Y:S01]  /*49f60*/  IMAD.WIDE R18, R0, 0x2, R20 ;  /* 0x0000000200127825 */ /* 0x002fe200078e0214 */
[----:B--2---:R-:W-:-:S03]  /*49f70*/  PRMT R22, R5, 0x7632, R22 ;  /* 0x0000763205167816 */ /* 0x004fc60000000016 */
[C---:B------:R-:W-:Y:S01]  /*49f80*/  IMAD.WIDE R4, R0.reuse, 0x2, R12 ;  /* 0x0000000200047825 */ /* 0x040fe200078e020c */
[----:B------:R-:W-:Y:S02]  /*49f90*/  IADD3 R0, R0, c[0x0][0x198], RZ ;  /* 0x0000660000007a10 */ /* 0x000fe40007ffe0ff */
[----:B------:R-:W-:Y:S02]  /*49fa0*/  PRMT R23, R25, 0x7632, R23 ;  /* 0x0000763219177816 */ /* 0x000fe40000000017 */
[----:B------:R0:W-:Y:S01]  /*49fb0*/  @P4 STG.E.U16 [R4.64], R8 ;  /* 0x0000000804004986 */ /* 0x0001e2000c101506 */
[C---:B------:R-:W-:Y:S02]  /*49fc0*/  IADD3 R24, R26.reuse, 0xe, RZ ;  /* 0x0000000e1a187810 */ /* 0x040fe40007ffe0ff */
[----:B------:R-:W-:Y:S01]  /*49fd0*/  IADD3 R25, R26, 0xf, RZ ;  /* 0x0000000f1a197810 */ /* 0x000fe20007ffe0ff */
[----:B------:R-:W-:Y:S01]  /*49fe0*/  @P5 STG.E.U16 [R16.64], R22 ;  /* 0x0000001610005986 */ /* 0x000fe2000c101506 */
[----:B------:R-:W-:-:S02]  /*49ff0*/  ISETP.GE.AND P2, PT, R24, c[0x0][0x17c], PT ;  /* 0x00005f0018007a0c */ /* 0x000fc40003f46270 */
[----:B------:R-:W-:Y:S01]  /*4a000*/  PRMT R24, R10, 0x7632, R24 ;  /* 0x000076320a187816 */ /* 0x000fe20000000018 */
[----:B------:R-:W-:Y:S01]  /*4a010*/  @P6 STG.E.U16 [R18.64], R23 ;  /* 0x0000001712006986 */ /* 0x000fe2000c101506 */
[----:B0-----:R-:W-:-:S05]  /*4a020*/  IMAD.WIDE R4, R0, 0x2, R2 ;  /* 0x0000000200047825 */ /* 0x001fca00078e0202 */
[----:B------:R0:W-:Y:S01]  /*4a030*/  @P1 STG.E.U16 [R4.64], R10 ;  /* 0x0000000a04001986 */ /* 0x0001e2000c101506 */
[----:B------:R-:W-:-:S03]  /*4a040*/  ISETP.GE.AND P1, PT, R25, c[0x0][0x17c], PT ;  /* 0x00005f0019007a0c */ /* 0x000fc60003f26270 */
[----:B0-----:R-:W2:Y:S04]  /*4a050*/  LDL.LU R10, [R1+0x3a4] ;  /* 0x0003a400010a7983 */ /* 0x001ea80000300800 */
[----:B------:R-:W3:Y:S01]  /*4a060*/  LDL.LU R25, [R1+0x34] ;  /* 0x0000340001197983 */ /* 0x000ee20000300800 */
[----:B------:R-:W-:Y:S01]  /*4a070*/  ISETP.LT.AND P4, PT, R27, c[0x0][0x178], !P3 ;  /* 0x00005e001b007a0c */ /* 0x000fe20005f81270 */
[C---:B------:R-:W-:Y:S01]  /*4a080*/  IMAD.WIDE R4, R0.reuse, 0x2, R12 ;  /* 0x0000000200047825 */ /* 0x040fe200078e020c */
[----:B------:R-:W-:-:S03]  /*4a090*/  IADD3 R8, R0, c[0x0][0x198], RZ ;  /* 0x0000660000087a10 */ /* 0x000fc60007ffe0ff */
[----:B------:R-:W-:-:S04]  /*4a0a0*/  IMAD.WIDE R16, R0, 0x2, R14 ;  /* 0x0000000200107825 */ /* 0x000fc800078e020e */
[----:B------:R-:W-:Y:S01]  /*4a0b0*/  IMAD.WIDE R18, R0, 0x2, R20 ;  /* 0x0000000200127825 */ /* 0x000fe200078e0214 */
[----:B----4-:R-:W-:-:S03]  /*4a0c0*/  PRMT R0, R6, 0x7632, R0 ;  /* 0x0000763206007816 */ /* 0x010fc60000000000 */
[----:B------:R0:W-:Y:S04]  /*4a0d0*/  @P4 STG.E.U16 [R4.64], R6 ;  /* 0x0000000604004986 */ /* 0x0001e8000c101506 */
[----:B0-----:R-:W4:Y:S01]  /*4a0e0*/  LDL R6, [R1+0xc4] ;  /* 0x0000c40001067983 */ /* 0x001f220000100800 */
[----:B------:R-:W-:Y:S02]  /*4a0f0*/  ISETP.LT.AND P5, PT, R7, c[0x0][0x178], !P3 ;  /* 0x00005e0007007a0c */ /* 0x000fe40005fa1270 */
[----:B------:R-:W-:Y:S02]  /*4a100*/  ISETP.LT.AND P3, PT, R29, c[0x0][0x178], !P3 ;  /* 0x00005e001d007a0c */ /* 0x000fe40005f61270 */
[----:B------:R-:W-:Y:S01]  /*4a110*/  ISETP.LT.AND P6, PT, R11, c[0x0][0x178], !P0 ;  /* 0x00005e000b007a0c */ /* 0x000fe200047c1270 */
[----:B------:R-:W-:Y:S01]  /*4a120*/  IMAD.WIDE R22, R8, 0x2, R2 ;  /* 0x0000000208167825 */ /* 0x000fe200078e0202 */
[----:B------:R-:W-:-:S03]  /*4a130*/  ISETP.LT.AND P4, PT, R27, c[0x0][0x178], !P0 ;  /* 0x00005e001b007a0c */ /* 0x000fc60004781270 */
[----:B------:R-:W-:-:S04]  /*4a140*/  IMAD.WIDE R4, R8, 0x2, R12 ;  /* 0x0000000208047825 */ /* 0x000fc800078e020c */
[----:B---3--:R0:W-:Y:S01]  /*4a150*/  @P5 STG.E.U16 [R16.64], R25 ;  /* 0x0000001910005986 */ /* 0x0081e2000c101506 */
[----:B------:R-:W-:-:S03]  /*4a160*/  ISETP.LT.AND P5, PT, R7, c[0x0][0x178], !P0 ;  /* 0x00005e0007007a0c */ /* 0x000fc600047a1270 */
[----:B------:R1:W-:Y:S04]  /*4a170*/  @P3 STG.E.U16 [R18.64], R9 ;  /* 0x0000000912003986 */ /* 0x0003e8000c101506 */
[----:B------:R3:W-:Y:S01]  /*4a180*/  @P6 STG.E.U16 [R22.64], R24 ;  /* 0x0000001816006986 */ /* 0x0007e2000c101506 */
[----:B------:R-:W-:Y:S02]  /*4a190*/  ISETP.LT.AND P6, PT, R29, c[0x0][0x178], !P0 ;  /* 0x00005e001d007a0c */ /* 0x000fe400047c1270 */
[----:B------:R-:W-:Y:S01]  /*4a1a0*/  ISETP.LT.AND P0, PT, R11, c[0x0][0x178], !P2 ;  /* 0x00005e000b007a0c */ /* 0x000fe20005701270 */
[----:B------:R2:W-:Y:S01]  /*4a1b0*/  @P4 STG.E.U16 [R4.64], R0 ;  /* 0x0000000004004986 */ /* 0x0005e2000c101506 */
[----:B0-----:R-:W-:Y:S01]  /*4a1c0*/  IMAD.WIDE R16, R8, 0x2, R14 ;  /* 0x0000000208107825 */ /* 0x001fe200078e020e */
[----:B-1----:R-:W-:-:S02]  /*4a1d0*/  PRMT R9, R25, 0x7632, R9 ;  /* 0x0000763219097816 */ /* 0x002fc40000000009 */
[C---:B---3--:R-:W-:Y:S01]  /*4a1e0*/  IADD3 R22, R8.reuse, c[0x0][0x198], RZ ;  /* 0x0000660008167a10 */ /* 0x048fe20007ffe0ff */
[----:B------:R-:W-:Y:S01]  /*4a1f0*/  IMAD.WIDE R18, R8, 0x2, R20 ;  /* 0x0000000208127825 */ /* 0x000fe200078e0214 */
[----:B------:R-:W-:Y:S01]  /*4a200*/  ISETP.LT.AND P4, PT, R27, c[0x0][0x178], !P2 ;  /* 0x00005e001b007a0c */ /* 0x000fe20005781270 */
[----:B------:R-:W3:Y:S01]  /*4a210*/  LDL.LU R25, [R1+0x98] ;  /* 0x0000980001197983 */ /* 0x000ee20000300800 */
[----:B------:R-:W-:Y:S01]  /*4a220*/  PRMT R23, R9, 0x7632, R23 ;  /* 0x0000763209177816 */ /* 0x000fe20000000017 */
[----:B--2---:R-:W-:Y:S01]  /*4a230*/  IMAD.WIDE R4, R22, 0x2, R2 ;  /* 0x0000000216047825 */ /* 0x004fe200078e0202 */
[----:B------:R-:W-:Y:S01]  /*4a240*/  IADD3 R24, R26, 0x10, RZ ;  /* 0x000000101a187810 */ /* 0x000fe20007ffe0ff */
[----:B------:R-:W-:Y:S03]  /*4a250*/  @P5 STG.E.U16 [R16.64], R9 ;  /* 0x0000000910005986 */ /* 0x000fe6000c101506 */
[----:B------:R-:W-:Y:S01]  /*4a260*/  ISETP.GE.AND P3, PT, R24, c[0x0][0x17c], PT ;  /* 0x00005f0018007a0c */ /* 0x000fe20003f66270 */
[----:B------:R0:W-:Y:S01]  /*4a270*/  @P6 STG.E.U16 [R18.64], R23 ;  /* 0x0000001712006986 */ /* 0x0001e2000c101506 */
[----:B------:R-:W-:-:S03]  /*4a280*/  IADD3 R24, R26, 0x11, RZ ;  /* 0x000000111a187810 */ /* 0x000fc60007ffe0ff */
[----:B------:R1:W-:Y:S01]  /*4a290*/  @P0 STG.E.U16 [R4.64], R10 ;  /* 0x0000000a04000986 */ /* 0x0003e2000c101506 */
[----:B------:R-:W-:Y:S02]  /*4a2a0*/  ISETP.GE.AND P0, PT, R24, c[0x0][0x17c], PT ;  /* 0x00005f0018007a0c */ /* 0x000fe40003f06270 */
[----:B0-----:R-:W-:Y:S01]  /*4a2b0*/  PRMT R23, R10, 0x7632, R23 ;  /* 0x000076320a177816 */ /* 0x001fe20000000017 */
[----:B-1----:R-:W-:Y:S01]  /*4a2c0*/  IMAD.WIDE R4, R22, 0x2, R12 ;  /* 0x0000000216047825 */ /* 0x002fe200078e020c */
[----:B------:R-:W2:Y:S04]  /*4a2d0*/  LDL.LU R10, [R1+0x58] ;  /* 0x00005800010a7983 */ /* 0x000ea80000300800 */
[----:B------:R-:W2:Y:S04]  /*4a2e0*/  LDL.LU R24, [R1+0x84] ;  /* 0x0000840001187983 */ /* 0x000ea80000300800 */
[----:B----4-:R0:W-:Y:S04]  /*4a2f0*/  @P4 STG.E.U16 [R4.64], R6 ;  /* 0x0000000604004986 */ /* 0x0101e8000c101506 */
[----:B0-----:R-:W4:Y:S04]  /*4a300*/  LDL.LU R6, [R1+0x1a7c] ;  /* 0x001a7c0001067983 */ /* 0x001f280000300800 */
[----:B------:R-:W3:Y:S01]  /*4a310*/  LDL.LU R5, [R1+0xc4] ;  /* 0x0000c40001057983 */ /* 0x000ee20000300800 */
[----:B------:R-:W-:-:S02]  /*4a320*/  ISETP.LT.AND P5, PT, R7, c[0x0][0x178], !P2 ;  /* 0x00005e0007007a0c */ /* 0x000fc400057a1270 */
[----:B------:R-:W-:Y:S02]  /*4a330*/  ISETP.LT.AND P2, PT, R29, c[0x0][0x178], !P2 ;  /* 0x00005e001d007a0c */ /* 0x000fe40005741270 */
[----:B------:R-:W-:Y:S02]  /*4a340*/  ISETP.LT.AND P6, PT, R11, c[0x0][0x178], !P1 ;  /* 0x00005e000b007a0c */ /* 0x000fe40004fc1270 */
[C---:B------:R-:W-:Y:S01]  /*4a350*/  IADD3 R0, R22.reuse, c[0x0][0x198], RZ ;  /* 0x0000660016007a10 */ /* 0x040fe20007ffe0ff */
[----:B------:R-:W-:-:S04]  /*4a360*/  IMAD.WIDE R8, R22, 0x2, R14 ;  /* 0x0000000216087825 */ /* 0x000fc800078e020e */
[----:B------:R-:W-:-:S04]  /*4a370*/  IMAD.WIDE R16, R22, 0x2, R20 ;  /* 0x0000000216107825 */ /* 0x000fc800078e0214 */
[----:B------:R-:W-:Y:S01]  /*4a380*/  IMAD.WIDE R18, R0, 0x2, R2 ;  /* 0x0000000200127825 */ /* 0x000fe200078e0202 */
[----:B------:R-:W-:Y:S01]  /*4a390*/  ISETP.LT.AND P4, PT, R27, c[0x0][0x178], !P1 ;  /* 0x00005e001b007a0c */ /* 0x000fe20004f81270 */
[----:B--2---:R0:W-:Y:S01]  /*4a3a0*/  @P5 STG.E.U16 [R8.64], R24 ;  /* 0x0000001808005986 */ /* 0x0041e2000c101506 */
[----:B------:R-:W-:Y:S02]  /*4a3b0*/  ISETP.LT.AND P5, PT, R7, c[0x0][0x178], !P1 ;  /* 0x00005e0007007a0c */ /* 0x000fe40004fa1270 */
[----:B------:R-:W-:Y:S01]  /*4a3c0*/  PRMT R22, R24, 0x7632, R22 ;  /* 0x0000763218167816 */ /* 0x000fe20000000016 */
[----:B----4-:R1:W-:Y:S04]  /*4a3d0*/  @P2 STG.E.U16 [R16.64], R6 ;  /* 0x0000000610002986 */ /* 0x0103e8000c101506 */
[----:B------:R3:W-:Y:S01]  /*4a3e0*/  @P6 STG.E.U16 [R18.64], R23 ;  /* 0x0000001712006986 */ /* 0x0007e2000c101506 */
[----:B------:R-:W-:-:S02]  /*4a3f0*/  ISETP.LT.AND P6, PT, R29, c[0x0][0x178], !P1 ;  /* 0x00005e001d007a0c */ /* 0x000fc40004fc1270 */
[----:B------:R-:W-:Y:S01]  /*4a400*/  ISETP.LT.AND P2, PT, R11, c[0x0][0x178], !P3 ;  /* 0x00005e000b007a0c */ /* 0x000fe20005f41270 */
[----:B0-----:R-:W-:-:S04]  /*4a410*/  IMAD.WIDE R8, R0, 0x2, R14 ;  /* 0x0000000200087825 */ /* 0x001fc800078e020e */
[----:B-1----:R-:W-:Y:S01]  /*4a420*/  IMAD.WIDE R16, R0, 0x2, R20 ;  /* 0x0000000200107825 */ /* 0x002fe200078e0214 */
[----:B---3--:R-:W-:-:S03]  /*4a430*/  PRMT R19, R5, 0x7632, R19 ;  /* 0x0000763205137816 */ /* 0x008fc60000000013 */
[----:B------:R-:W-:Y:S01]  /*4a440*/  IMAD.WIDE R4, R0, 0x2, R12 ;  /* 0x0000000200047825 */ /* 0x000fe200078e020c */
[----:B------:R-:W-:Y:S02]  /*4a450*/  PRMT R23, R6, 0x7632, R23 ;  /* 0x0000763206177816 */ /* 0x000fe40000000017 */
[----:B------:R-:W-:Y:S01]  /*4a460*/  IADD3 R18, R0, c[0x0][0x198], RZ ;  /* 0x0000660000127a10 */ /* 0x000fe20007ffe0ff */
[----:B------:R-:W2:Y:S01]  /*4a470*/  LDL.LU R6, [R1+0x1a78] ;  /* 0x001a780001067983 */ /* 0x000ea20000300800 */
[----:B------:R-:W-:-:S03]  /*4a480*/  IADD3 R24, R26, 0x12, RZ ;  /* 0x000000121a187810 */ /* 0x000fc60007ffe0ff */
[----:B------:R0:W-:Y:S04]  /*4a490*/  @P4 STG.E.U16 [R4.64], R19 ;  /* 0x0000001304004986 */ /* 0x0001e8000c101506 */
[----:B------:R-:W-:Y:S04]  /*4a4a0*/  @P5 STG.E.U16 [R8.64], R22 ;  /* 0x0000001608005986 */ /* 0x000fe8000c101506 */
[----:B------:R1:W-:Y:S01]  /*4a4b0*/  @P6 STG.E.U16 [R16.64], R23 ;  /* 0x0000001710006986 */ /* 0x0003e2000c101506 */
[----:B0-----:R-:W-:Y:S01]  /*4a4c0*/  IMAD.WIDE R4, R18, 0x2, R2 ;  /* 0x0000000212047825 */ /* 0x001fe200078e0202 */
[----:B------:R-:W-:-:S02]  /*4a4d0*/  ISETP.GE.AND P1, PT, R24, c[0x0][0x17c], PT ;  /* 0x00005f0018007a0c */ /* 0x000fc40003f26270 */
[----:B------:R-:W3:Y:S01]  /*4a4e0*/  LDL.LU R24, [R1+0xa8] ;  /* 0x0000a80001187983 */ /* 0x000ee20000300800 */
[----:B-1----:R-:W-:-:S03]  /*4a4f0*/  IADD3 R23, R26, 0x13, RZ ;  /* 0x000000131a177810 */ /* 0x002fc60007ffe0ff */
[----:B------:R0:W-:Y:S01]  /*4a500*/  @P2 STG.E.U16 [R4.64], R25 ;  /* 0x0000001904002986 */ /* 0x0001e2000c101506 */
[----:B------:R-:W-:-:S03]  /*4a510*/  ISETP.GE.AND P2, PT, R23, c[0x0][0x17c], PT ;  /* 0x00005f0017007a0c */ /* 0x000fc60003f46270 */
[----:B------:R-:W4:Y:S01]  /*4a520*/  LDL.LU R23, [R1+0x18] ;  /* 0x0000180001177983 */ /* 0x000f220000300800 */
[----:B------:R-:W-:Y:S02]  /*4a530*/  ISETP.LT.AND P4, PT, R27, c[0x0][0x178], !P3 ;  /* 0x00005e001b007a0c */ /* 0x000fe40005f81270 */
[----:B------:R-:W-:Y:S02]  /*4a540*/  ISETP.LT.AND P5, PT, R7, c[0x0][0x178], !P3 ;  /* 0x00005e0007007a0c */ /* 0x000fe40005fa1270 */
[----:B------:R-:W-:Y:S02]  /*4a550*/  ISETP.LT.AND P3, PT, R29, c[0x0][0x178], !P3 ;  /* 0x00005e001d007a0c */ /* 0x000fe40005f61270 */
[----:B------:R-:W-:Y:S01]  /*4a560*/  ISETP.LT.AND P6, PT, R11, c[0x0][0x178], !P0 ;  /* 0x00005e000b007a0c */ /* 0x000fe200047c1270 */
[C---:B0-----:R-:W-:Y:S01]  /*4a570*/  IMAD.WIDE R4, R18.reuse, 0x2, R12 ;  /* 0x0000000212047825 */ /* 0x041fe200078e020c */
[----:B------:R-:W-:-:S03]  /*4a580*/  IADD3 R0, R18, c[0x0][0x198], RZ ;  /* 0x0000660012007a10 */ /* 0x000fc60007ffe0ff */
[C---:B------:R-:W-:Y:S01]  /*4a590*/  IMAD.WIDE R8, R18.reuse, 0x2, R14 ;  /* 0x0000000212087825 */ /* 0x040fe200078e020e */
[----:B------:R-:W-:Y:S01]  /*4a5a0*/  PRMT R22, R25, 0x7632, R22 ;  /* 0x0000763219167816 */ /* 0x000fe20000000016 */
[----:B------:R0:W-:Y:S02]  /*4a5b0*/  @P4 STG.E.U16 [R4.64], R10 ;  /* 0x0000000a04004986 */ /* 0x0001e4000c101506 */
[----:B------:R-:W-:Y:S01]  /*4a5c0*/  IMAD.WIDE R16, R18, 0x2, R20 ;  /* 0x0000000212107825 */ /* 0x000fe200078e0214 */
[----:B------:R-:W-:-:S03]  /*4a5d0*/  ISETP.LT.AND P4, PT, R27, c[0x0][0x178], !P0 ;  /* 0x00005e001b007a0c */ /* 0x000fc60004781270 */
[----:B------:R-:W-:-:S04]  /*4a5e0*/  IMAD.WIDE R18, R0, 0x2, R2 ;  /* 0x0000000200127825 */ /* 0x000fc800078e0202 */
[----:B0-----:R-:W-:Y:S01]  /*4a5f0*/  IMAD.WIDE R4, R0, 0x2, R12 ;  /* 0x0000000200047825 */ /* 0x001fe200078e020c */
[----:B----4-:R0:W-:Y:S01]  /*4a600*/  @P5 STG.E.U16 [R8.64], R23 ;  /* 0x0000001708005986 */ /* 0x0101e2000c101506 */
[----:B------:R-:W-:-:S03]  /*4a610*/  ISETP.LT.AND P5, PT, R7, c[0x0][0x178], !P0 ;  /* 0x00005e0007007a0c */ /* 0x000fc600047a1270 */
[----:B--2---:R-:W-:Y:S01]  /*4a620*/  @P3 STG.E.U16 [R16.64], R6 ;  /* 0x0000000610003986 */ /* 0x004fe2000c101506 */
[----:B------:R-:W-:-:S03]  /*4a630*/  ISETP.LT.AND P3, PT, R11, c[0x0][0x178], !P1 ;  /* 0x00005e000b007a0c */ /* 0x000fc60004f61270 */
[----:B------:R1:W-:Y:S01]  /*4a640*/  @P6 STG.E.U16 [R18.64], R22 ;  /* 0x0000001612006986 */ /* 0x0003e2000c101506 */
[----:B------:R-:W-:Y:S01]  /*4a650*/  ISETP.LT.AND P6, PT, R29, c[0x0][0x178], !P0 ;  /* 0x00005e001d007a0c */ /* 0x000fe200047c1270 */
[----:B0-----:R-:W-:Y:S01]  /*4a660*/  IMAD.WIDE R8, R0, 0x2, R14 ;  /* 0x0000000200087825 */ /* 0x001fe200078e020e */
[----:B-1----:R-:W-:Y:S02]  /*4a670*/  PRMT R18, R10, 0x7632, R18 ;  /* 0x000076320a127816 */ /* 0x002fe40000000012 */
[----:B------:R-:W-:Y:S01]  /*4a680*/  PRMT R22, R6, 0x7632, R22 ;  /* 0x0000763206167816 */ /* 0x000fe20000000016 */
[C---:B------:R-:W-:Y:S01]  /*4a690*/  IMAD.WIDE R16, R0.reuse, 0x2, R20 ;  /* 0x0000000200107825 */ /* 0x040fe200078e0214 */
[----:B------:R-:W-:Y:S01]  /*4a6a0*/  IADD3 R6, R0, c[0x0][0x198], RZ ;  /* 0x0000660000067a10 */ /* 0x000fe20007ffe0ff */
[----:B------:R0:W-:Y:S01]  /*4a6b0*/  @P4 STG.E.U16 [R4.64], R18 ;  /* 0x0000001204004986 */ /* 0x0001e2000c101506 */
[----:B------:R-:W-:-:S03]  /*4a6c0*/  PRMT R19, R23, 0x7632, R19 ;  /* 0x0000763217137816 */ /* 0x000fc60000000013 */
[----:B------:R-:W2:Y:S01]  /*4a6d0*/  LDL.LU R10, [R1+0x68] ;  /* 0x00006800010a7983 */ /* 0x000ea20000300800 */
[----:B------:R-:W-:-:S03]  /*4a6e0*/  IADD3 R0, R6, c[0x0][0x198], RZ ;  /* 0x0000660006007a10 */ /* 0x000fc60007ffe0ff */
[----:B------:R1:W-:Y:S01]  /*4a6f0*/  @P5 STG.E.U16 [R8.64], R19 ;  /* 0x0000001308005986 */ /* 0x0003e2000c101506 */
[----:B0-----:R-:W-:-:S03]  /*4a700*/  IMAD.WIDE R4, R6, 0x2, R2 ;  /* 0x0000000206047825 */ /* 0x001fc600078e0202 */
[----:B------:R0:W-:Y:S04]  /*4a710*/  @P6 STG.E.U16 [R16.64], R22 ;  /* 0x0000001610006986 */ /* 0x0001e8000c101506 */
[----:B------:R-:W4:Y:S01]  /*4a720*/  LDL.LU R25, [R1+0x28] ;  /* 0x0000280001197983 */ /* 0x000f220000300800 */
[----:B-1----:R-:W-:-:S03]  /*4a730*/  IMAD.WIDE R8, R6, 0x2, R14 ;  /* 0x0000000206087825 */ /* 0x002fc600078e020e */
[----:B---3--:R1:W-:Y:S01]  /*4a740*/  @P3 STG.E.U16 [R4.64], R24 ;  /* 0x0000001804003986 */ /* 0x0083e2000c101506 */
[----:B0-----:R-:W-:Y:S01]  /*4a750*/  PRMT R22, R24, 0x7632, R22 ;  /* 0x0000763218167816 */ /* 0x001fe20000000016 */
[C---:B------:R-:W-:Y:S02]  /*4a760*/  IMAD.WIDE R16, R6.reuse, 0x2, R20 ;  /* 0x0000000206107825 */ /* 0x040fe400078e0214 */
[----:B-1----:R-:W3:Y:S02]  /*4a770*/  LDL.LU R24, [R1+0x78] ;  /* 0x0000780001187983 */ /* 0x002ee40000300800 */
[----:B------:R-:W-:Y:S02]  /*4a780*/  IMAD.WIDE R4, R6, 0x2, R12 ;  /* 0x0000000206047825 */ /* 0x000fe400078e020c */
[----:B------:R-:W3:Y:S01]  /*4a790*/  LDL.LU R6, [R1+0x8] ;  /* 0x0000080001067983 */ /* 0x000ee20000300800 */
[----:B------:R-:W-:Y:S02]  /*4a7a0*/  ISETP.LT.AND P4, PT, R27, c[0x0][0x178], !P1 ;  /* 0x00005e001b007a0c */ /* 0x000fe40004f81270 */
[----:B------:R-:W-:-:S02]  /*4a7b0*/  ISETP.LT.AND P5, PT, R7, c[0x0][0x178], !P1 ;  /* 0x00005e0007007a0c */ /* 0x000fc40004fa1270 */
[----:B------:R-:W-:Y:S02]  /*4a7c0*/  ISETP.LT.AND P1, PT, R29, c[0x0][0x178], !P1 ;  /* 0x00005e001d007a0c */ /* 0x000fe40004f21270 */
[----:B------:R-:W-:Y:S02]  /*4a7d0*/  ISETP.LT.AND P6, PT, R11, c[0x0][0x178], !P2 ;  /* 0x00005e000b007a0c */ /* 0x000fe400057c1270 */
[----:B------:R-:W-:Y:S01]  /*4a7e0*/  IADD3 R23, R26, 0x14, RZ ;  /* 0x000000141a177810 */ /* 0x000fe20007ffe0ff */
[----:B------:R-:W-:-:S03]  /*4a7f0*/  IMAD.WIDE R18, R0, 0x2, R2 ;  /* 0x0000000200127825 */ /* 0x000fc600078e0202 */
[----:B------:R-:W-:Y:S02]  /*4a800*/  ISETP.GE.AND P0, PT, R23, c[0x0][0x17c], PT ;  /* 0x00005f0017007a0c */ /* 0x000fe40003f06270 */
[----:B------:R-:W-:-:S04]  /*4a810*/  IADD3 R23, R26, 0x15, RZ ;  /* 0x000000151a177810 */ /* 0x000fc80007ffe0ff */
[----:B------:R-:W-:Y:S01]  /*4a820*/  ISETP.GE.AND P3, PT, R23, c[0x0][0x17c], PT ;  /* 0x00005f0017007a0c */ /* 0x000fe20003f66270 */
[----:B--2---:R0:W-:Y:S01]  /*4a830*/  @P4 STG.E.U16 [R4.64], R10 ;  /* 0x0000000a04004986 */ /* 0x0041e2000c101506 */
[----:B------:R-:W-:Y:S01]  /*4a840*/  PRMT R23, R10, 0x7632, R23 ;  /* 0x000076320a177816 */ /* 0x000fe20000000017 */
[----:B0-----:R-:W-:Y:S02]  /*4a850*/  IMAD.WIDE R4, R0, 0x2, R14 ;  /* 0x0000000200047825 */ /* 0x001fe400078e020e */
[----:B----4-:R0:W-:Y:S01]  /*4a860*/  @P5 STG.E.U16 [R8.64], R25 ;  /* 0x0000001908005986 */ /* 0x0101e2000c101506 */
[----:B------:R-:W-:-:S03]  /*4a870*/  ISETP.LT.AND P5, PT, R7, c[0x0][0x178], !P2 ;  /* 0x00005e0007007a0c */ /* 0x000fc600057a1270 */
[----:B------:R-:W2:Y:S04]  /*4a880*/  LDL.LU R10, [R1+0x1a74] ;  /* 0x001a7400010a7983 */ /* 0x000ea80000300800 */
[----:B---3--:R-:W-:Y:S01]  /*4a890*/  @P1 STG.E.U16 [R16.64], R6 ;  /* 0x0000000610001986 */ /* 0x008fe2000c101506 */
[----:B------:R-:W-:Y:S01]  /*4a8a0*/  ISETP.LT.AND P1, PT, R27, c[0x0][0x178], !P2 ;  /* 0x00005e001b007a0c */ /* 0x000fe20005721270 */
[----:B0-----:R-:W-:Y:S02]  /*4a8b0*/  IMAD.WIDE R8, R0, 0x2, R12 ;  /* 0x0000000200087825 */ /* 0x001fe400078e020c */
[----:B------:R0:W-:Y:S02]  /*4a8c0*/  @P6 STG.E.U16 [R18.64], R22 ;  /* 0x0000001612006986 */ /* 0x0001e4000c101506 */
[----:B0-----:R-:W-:-:S08]  /*4a8d0*/  PRMT R18, R25, 0x7632, R18 ;  /* 0x0000763219127816 */ /* 0x001fd00000000012 */
[----:B------:R-:W-:Y:S04]  /*4a8e0*/  @P1 STG.E.U16 [R8.64], R23 ;  /* 0x0000001708001986 */ /* 0x000fe8000c101506 */
[----:B------:R-:W3:Y:S04]  /*4a8f0*/  LDL.LU R25, [R1+0x38] ;  /* 0x0000380001197983 */ /* 0x000ee80000300800 */
[----:B------:R0:W-:Y:S04]  /*4a900*/  @P5 STG.E.U16 [R4.64], R18 ;  /* 0x0000001204005986 */ /* 0x0001e8000c101506 */
[----:B0-----:R-:W4:Y:S01]  /*4a910*/  LDL.LU R18, [R1+0xb8] ;  /* 0x0000b80001127983 */ /* 0x001f220000300800 */
[----:B------:R-:W-:-:S02]  /*4a920*/  ISETP.LT.AND P2, PT, R29, c[0x0][0x178], !P2 ;  /* 0x00005e001d007a0c */ /* 0x000fc40005741270 */
[----:B------:R-:W-:Y:S02]  /*4a930*/  ISETP.LT.AND P6, PT, R11, c[0x0][0x178], !P0 ;  /* 0x00005e000b007a0c */ /* 0x000fe400047c1270 */
[----:B------:R-:W-:Y:S02]  /*4a940*/  PRMT R19, R6, 0x7632, R19 ;  /* 0x0000763206137816 */ /* 0x000fe40000000013 */
[C---:B------:R-:W-:Y:S02]  /*4a950*/  IADD3 R6, R0.reuse, c[0x0][0x198], RZ ;  /* 0x0000660000067a10 */ /* 0x040fe40007ffe0ff */
[----:B------:R-:W-:Y:S01]  /*4a960*/  ISETP.LT.AND P4, PT, R27, c[0x0][0x178], !P0 ;  /* 0x00005e001b007a0c */ /* 0x000fe20004781270 */
[----:B------:R-:W-:-:S04]  /*4a970*/  IMAD.WIDE R16, R0, 0x2, R20 ;  /* 0x0000000200107825 */ /* 0x000fc800078e0214 */
[----:B------:R-:W-:Y:S01]  /*4a980*/  IMAD.WIDE R8, R6, 0x2, R2 ;  /* 0x0000000206087825 */ /* 0x000fe200078e0202 */
[----:B------:R-:W-:Y:S01]  /*4a990*/  @P2 STG.E.U16 [R16.64], R19 ;  /* 0x0000001310002986 */ /* 0x000fe2000c101506 */
[----:B------:R-:W-:Y:S02]  /*4a9a0*/  IADD3 R0, R26, 0x17, RZ ;  /* 0x000000171a007810 */ /* 0x000fe40007ffe0ff */
[----:B------:R-:W-:Y:S01]  /*4a9b0*/  IMAD.WIDE R4, R6, 0x2, R12 ;  /* 0x0000000206047825 */ /* 0x000fe200078e020c */
[----:B------:R-:W-:Y:S02]  /*4a9c0*/  ISETP.LT.AND P2, PT, R11, c[0x0][0x178], !P3 ;  /* 0x00005e000b007a0c */ /* 0x000fe40005f41270 */
[----:B------:R-:W-:Y:S02]  /*4a9d0*/  ISETP.LT.AND P5, PT, R27, c[0x0][0x178], !P3 ;  /* 0x00005e001b007a0c */ /* 0x000fe40005fa1270 */
[----:B------:R-:W-:-:S04]  /*4a9e0*/  IADD3 R22, R26, 0x16, RZ ;  /* 0x000000161a167810 */ /* 0x000fc80007ffe0ff */
[----:B------:R-:W-:Y:S01]  /*4a9f0*/  ISETP.GE.AND P1, PT, R22, c[0x0][0x17c], PT ;  /* 0x00005f0016007a0c */ /* 0x000fe20003f26270 */
[----:B----4-:R0:W-:Y:S01]  /*4aa00*/  @P6 STG.E.U16 [R8.64], R18 ;  /* 0x0000001208006986 */ /* 0x0101e2000c101506 */
[----:B------:R-:W-:Y:S02]  /*4aa10*/  ISETP.LT.AND P6, PT, R7, c[0x0][0x178], !P0 ;  /* 0x00005e0007007a0c */ /* 0x000fe400047c1270 */
[----:B------:R-:W-:Y:S01]  /*4aa20*/  ISETP.LT.AND P0, PT, R29, c[0x0][0x178], !P0 ;  /* 0x00005e001d007a0c */ /* 0x000fe20004701270 */
[----:B------:R1:W-:Y:S01]  /*4aa30*/  @P4 STG.E.U16 [R4.64], R24 ;  /* 0x0000001804004986 */ /* 0x0003e2000c101506 */
[----:B------:R-:W-:Y:S02]  /*4aa40*/  ISETP.GE.AND P4, PT, R0, c[0x0][0x17c], PT ;  /* 0x00005f0000007a0c */ /* 0x000fe40003f86270 */
[----:B------:R-:W-:Y:S02]  /*4aa50*/  IADD3 R0, R6, c[0x0][0x198], RZ ;  /* 0x0000660006007a10 */ /* 0x000fe40007ffe0ff */
[----:B------:R-:W-:Y:S01]  /*4aa60*/  PRMT R22, R18, 0x7632, R22 ;  /* 0x0000763212167816 */ /* 0x000fe20000000016 */
[----:B0-----:R-:W-:-:S04]  /*4aa70*/  IMAD.WIDE R8, R6, 0x2, R20 ;  /* 0x0000000206087825 */ /* 0x001fc800078e0214 */
[----:B-1----:R-:W-:Y:S01]  /*4aa80*/  IMAD.WIDE R4, R6, 0x2, R14 ;  /* 0x0000000206047825 */ /* 0x002fe200078e020e */
[----:B------:R-:W-:Y:S02]  /*4aa90*/  PRMT R6, R24, 0x7632, R6 ;  /* 0x0000763218067816 */ /* 0x000fe40000000006 */
[----:B------:R-:W4:Y:S01]  /*4aaa0*/  LDL.LU R24, [R1+0x5c] ;  /* 0x00005c0001187983 */ /* 0x000f220000300800 */
[----:B------:R-:W-:-:S04]  /*4aab0*/  IMAD.WIDE R16, R0, 0x2, R2 ;  /* 0x0000000200107825 */ /* 0x000fc800078e0202 */
[C---:B------:R-:W-:Y:S01]  /*4aac0*/  IMAD.WIDE R18, R0.reuse, 0x2, R12 ;  /* 0x0000000200127825 */ /* 0x040fe200078e020c */
[----:B---3--:R0:W-:Y:S04]  /*4aad0*/  @P6 STG.E.U16 [R4.64], R25 ;  /* 0x0000001904006986 */ /* 0x0081e8000c101506 */
[----:B--2---:R1:W-:Y:S04]  /*4aae0*/  @P0 STG.E.U16 [R8.64], R10 ;  /* 0x0000000a08000986 */ /* 0x0043e8000c101506 */
[----:B------:R-:W-:Y:S04]  /*4aaf0*/  @P2 STG.E.U16 [R16.64], R22 ;  /* 0x0000001610002986 */ /* 0x000fe8000c101506 */
[----:B------:R2:W-:Y:S01]  /*4ab00*/  @P5 STG.E.U16 [R18.64], R6 ;  /* 0x0000000612005986 */ /* 0x0005e2000c101506 */
[----:B0-----:R-:W-:Y:S01]  /*4ab10*/  IMAD.WIDE R4, R0, 0x2, R14 ;  /* 0x0000000200047825 */ /* 0x001fe200078e020e */
[----:B-1----:R-:W-:-:S03]  /*4ab20*/  PRMT R10, R25, 0x7632, R10 ;  /* 0x00007632190a7816 */ /* 0x002fc6000000000a */
[C---:B------:R-:W-:Y:S01]  /*4ab30*/  IMAD.WIDE R8, R0.reuse, 0x2, R20 ;  /* 0x0000000200087825 */ /* 0x040fe200078e0214 */
[----:B------:R-:W3:Y:S01]  /*4ab40*/  LDL.LU R25, [R1+0x1c] ;  /* 0x00001c0001197983 */ /* 0x000ee20000300800 */
[----:B--2---:R-:W-:-:S03]  /*4ab50*/  IADD3 R6, R0, c[0x0][0x198], RZ ;  /* 0x0000660000067a10 */ /* 0x004fc60007ffe0ff */
[----:B------:R-:W2:Y:S01]  /*4ab60*/  LDL R0, [R1+0x3a8] ;  /* 0x0003a80001007983 */ /* 0x000ea20000100800 */
[----:B------:R-:W-:Y:S02]  /*4ab70*/  ISETP.LT.AND P0, PT, R7, c[0x0][0x178], !P3 ;  /* 0x00005e0007007a0c */ /* 0x000fe40005f01270 */
[----:B------:R-:W-:Y:S02]  /*4ab80*/  ISETP.LT.AND P3, PT, R29, c[0x0][0x178], !P3 ;  /* 0x00005e001d007a0c */ /* 0x000fe40005f61270 */
[----:B------:R-:W-:Y:S02]  /*4ab90*/  ISETP.LT.AND P6, PT, R11, c[0x0][0x178], !P1 ;  /* 0x00005e000b007a0c */ /* 0x000fe40004fc1270 */
[----:B------:R-:W-:Y:S01]  /*4aba0*/  IADD3 R19, R26, 0x18, RZ ;  /* 0x000000181a137810 */ /* 0x000fe20007ffe0ff */
[----:B------:R-:W-:Y:S01]  /*4abb0*/  IMAD.WIDE R16, R6, 0x2, R2 ;  /* 0x0000000206107825 */ /* 0x000fe200078e0202 */
[----:B------:R-:W-:-:S05]  /*4abc0*/  PRMT R18, R10, 0x7632, R18 ;  /* 0x000076320a127816 */ /* 0x000fca0000000012 */
[----:B------:R-:W-:Y:S01]  /*4abd0*/  @P0 STG.E.U16 [R4.64], R10 ;  /* 0x0000000a04000986 */ /* 0x000fe2000c101506 */
[----:B------:R-:W-:-:S03]  /*4abe0*/  ISETP.GE.AND P0, PT, R19, c[0x0][0x17c], PT ;  /* 0x00005f0013007a0c */ /* 0x000fc60003f06270 */
[----:B------:R-:W3:Y:S04]  /*4abf0*/  LDL.LU R19, [R1+0x9c] ;  /* 0x00009c0001137983 */ /* 0x000ee80000300800 */
[----:B------:R0:W-:Y:S04]  /*4ac00*/  @P3 STG.E.U16 [R8.64], R18 ;  /* 0x0000001208003986 */ /* 0x0001e8000c101506 */
[----:B0-----:R-:W3:Y:S04]  /*4ac10*/  LDL.LU R18, [R1+0x48] ;  /* 0x0000480001127983 */ /* 0x001ee80000300800 */
[----:B--2---:R0:W-:Y:S04]  /*4ac20*/  @P6 STG.E.U16 [R16.64], R0 ;  /* 0x0000000010006986 */ /* 0x0041e8000c101506 */
[----:B0-----:R-:W2:Y:S04]  /*4ac30*/  LDL.LU R16, [R1+0x3a8] ;  /* 0x0003a80001107983 */ /* 0x001ea80000300800 */
[----:B------:R-:W2:Y:S01]  /*4ac40*/  LDL.LU R17, [R1+0xc8] ;  /* 0x0000c80001117983 */ /* 0x000ea20000300800 */
[----:B------:R-:W-:Y:S01]  /*4ac50*/  ISETP.LT.AND P2, PT, R27, c[0x0][0x178], !P1 ;  /* 0x00005e001b007a0c */ /* 0x000fe20004f41270 */
[----:B------:R-:W-:Y:S01]  /*4ac60*/  IMAD.WIDE R8, R6, 0x2, R12 ;  /* 0x0000000206087825 */ /* 0x000fe200078e020c */
[----:B------:R-:W-:-:S02]  /*4ac70*/  ISETP.LT.AND P5, PT, R7, c[0x0][0x178], !P1 ;  /* 0x00005e0007007a0c */ /* 0x000fc40004fa1270 */
[----:B------:R-:W-:-:S09]  /*4ac80*/  ISETP.LT.AND P1, PT, R29, c[0x0][0x178], !P1 ;  /* 0x00005e001d007a0c */ /* 0x000fd20004f21270 */
[----:B--2---:R0:W-:Y:S04]  /*4ac90*/  @P2 STG.E.U16 [R8.64], R17 ;  /* 0x0000001108002986 */ /* 0x0041e8000c101506 */
[----:B0-----:R-:W2:Y:S01]  /*4aca0*/  LDL R9, [R1+0x88] ;  /* 0x0000880001097983 */ /* 0x001ea20000100800 */
[C---:B------:R-:W-:Y:S01]  /*4acb0*/  IMAD.WIDE R4, R6.reuse, 0x2, R14 ;  /* 0x0000000206047825 */ /* 0x040fe200078e020e */
[----:B------:R-:W-:Y:S02]  /*4acc0*/  ISETP.LT.AND P6, PT, R11, c[0x0][0x178], !P4 ;  /* 0x00005e000b007a0c */ /* 0x000fe400067c1270 */
[----:B------:R-:W-:Y:S02]  /*4acd0*/  ISETP.LT.AND P3, PT, R27, c[0x0][0x178], !P4 ;  /* 0x00005e001b007a0c */ /* 0x000fe40006761270 */
[----:B--2---:R0:W-:Y:S02]  /*4ace0*/  @P5 STG.E.U16 [R4.64], R9 ;  /* 0x0000000904005986 */ /* 0x0041e4000c101506 */
[----:B0-----:R-:W-:-:S05]  /*4acf0*/  IMAD.WIDE R4, R6, 0x2, R20 ;  /* 0x0000000206047825 */ /* 0x001fca00078e0214 */
[----:B---3--:R0:W-:Y:S04]  /*4ad00*/  @P1 STG.E.U16 [R4.64], R18 ;  /* 0x0000001204001986 */ /* 0x0081e8000c101506 */
[----:B0-----:R-:W2:Y:S01]  /*4ad10*/  LDL.LU R5, [R1+0x88] ;  /* 0x0000880001057983 */ /* 0x001ea20000300800 */
[----:B------:R-:W-:Y:S02]  /*4ad20*/  IADD3 R10, R26, 0x19, RZ ;  /* 0x000000191a0a7810 */ /* 0x000fe40007ffe0ff */
[----:B------:R-:W-:Y:S02]  /*4ad30*/  IADD3 R0, R6, c[0x0][0x198], RZ ;  /* 0x0000660006007a10 */ /* 0x000fe40007ffe0ff */
[----:B------:R-:W-:Y:S02]  /*4ad40*/  ISETP.GE.AND P2, PT, R10, c[0x0][0x17c], PT ;  /* 0x00005f000a007a0c */ /* 0x000fe40003f46270 */
[----:B------:R-:W-:Y:S01]  /*4ad50*/  PRMT R6, R16, 0x7632, R6 ;  /* 0x0000763210067816 */ /* 0x000fe20000000006 */
[----:B------:R-:W-:Y:S01]  /*4ad60*/  IMAD.WIDE R8, R0, 0x2, R2 ;  /* 0x0000000200087825 */ /* 0x000fe200078e0202 */
[----:B------:R-:W-:-:S02]  /*4ad70*/  PRMT R10, R17, 0x7632, R10 ;  /* 0x00007632110a7816 */ /* 0x000fc4000000000a */
[----:B------:R-:W-:Y:S01]  /*4ad80*/  ISETP.LT.AND P5, PT, R7, c[0x0][0x178], !P4 ;  /* 0x00005e0007007a0c */ /* 0x000fe200067a1270 */
[----:B------:R-:W-:Y:S01]  /*4ad90*/  IMAD.WIDE R16, R0, 0x2, R12 ;  /* 0x0000000200107825 */ /* 0x000fe200078e020c */
[----:B------:R-:W-:Y:S01]  /*4ada0*/  ISETP.LT.AND P4, PT, R29, c[0x0][0x178], !P4 ;  /* 0x00005e001d007a0c */ /* 0x000fe20006781270 */
[----:B------:R0:W-:Y:S01]  /*4adb0*/  @P6 STG.E.U16 [R8.64], R6 ;  /* 0x0000000608006986 */ /* 0x0001e2000c101506 */
[----:B------:R-:W-:-:S03]  /*4adc0*/  ISETP.LT.AND P1, PT, R11, c[0x0][0x178], !P0 ;  /* 0x00005e000b007a0c */ /* 0x000fc60004721270 */
[----:B------:R1:W-:Y:S01]  /*4add0*/  @P3 STG.E.U16 [R16.64], R10 ;  /* 0x0000000a10003986 */ /* 0x0003e2000c101506 */
[----:B------:R-:W-:Y:S02]  /*4ade0*/  ISETP.LT.AND P3, PT, R27, c[0x0][0x178], !P0 ;  /* 0x00005e001b007a0c */ /* 0x000fe40004761270 */
[----:B------:R-:W-:Y:S01]  /*4adf0*/  ISETP.LT.AND P6, PT, R7, c[0x0][0x178], !P0 ;  /* 0x00005e0007007a0c */ /* 0x000fe200047c1270 */
[C---:B0-----:R-:W-:Y:S01]  /*4ae00*/  IMAD.WIDE R8, R0.reuse, 0x2, R20 ;  /* 0x0000000200087825 */ /* 0x041fe200078e0214 */
[----:B------:R-:W-:Y:S02]  /*4ae10*/  IADD3 R6, R0, c[0x0][0x198], RZ ;  /* 0x0000660000067a10 */ /* 0x000fe40007ffe0ff */
[----:B-1----:R-:W-:Y:S02]  /*4ae20*/  PRMT R16, R18, 0x7632, R16 ;  /* 0x0000763212107816 */ /* 0x002fe40000000010 */
[----:B------:R-:W-:Y:S02]  /*4ae30*/  IADD3 R17, R26, 0x1a, RZ ;  /* 0x0000001a1a117810 */ /* 0x000fe40007ffe0ff */
[----:B--2---:R-:W-:Y:S01]  /*4ae40*/  PRMT R10, R5, 0x7632, R10 ;  /* 0x00007632050a7816 */ /* 0x004fe2000000000a */
[----:B------:R-:W-:-:S05]  /*4ae50*/  IMAD.WIDE R4, R0, 0x2, R14 ;  /* 0x0000000200047825 */ /* 0x000fca00078e020e */
[----:B------:R0:W-:Y:S01]  /*4ae60*/  @P5 STG.E.U16 [R4.64], R10 ;  /* 0x0000000a04005986 */ /* 0x0001e2000c101506 */
[----:B------:R-:W-:-:S03]  /*4ae70*/  ISETP.GE.AND P5, PT, R17, c[0x0][0x17c], PT ;  /* 0x00005f0011007a0c */ /* 0x000fc60003fa6270 */
[----:B------:R1:W-:Y:S01]  /*4ae80*/  @P4 STG.E.U16 [R8.64], R16 ;  /* 0x0000001008004986 */ /* 0x0003e2000c101506 */
[----:B0-----:R-:W-:-:S04]  /*4ae90*/  IMAD.WIDE R4, R6, 0x2, R2 ;  /* 0x0000000206047825 */ /* 0x001fc800078e0202 */
[C---:B-1----:R-:W-:Y:S01]  /*4aea0*/  IMAD.WIDE R8, R6.reuse, 0x2, R12 ;  /* 0x0000000206087825 */ /* 0x042fe200078e020c */
[----:B------:R0:W-:Y:S03]  /*4aeb0*/  @P1 STG.E.U16 [R4.64], R19 ;  /* 0x0000001304001986 */ /* 0x0001e6000c101506 */
[----:B------:R-:W-:Y:S01]  /*4aec0*/  IMAD.WIDE R16, R6, 0x2, R14 ;  /* 0x0000000206107825 */ /* 0x000fe200078e020e */
[----:B----4-:R1:W-:Y:S01]  /*4aed0*/  @P3 STG.E.U16 [R8.64], R24 ;  /* 0x0000001808003986 */ /* 0x0103e2000c101506 */
[----:B------:R-:W-:-:S03]  /*4aee0*/  ISETP.LT.AND P1, PT, R11, c[0x0][0x178], !P2 ;  /* 0x00005e000b007a0c */ /* 0x000fc60005721270 */
[----:B------:R2:W-:Y:S01]  /*4aef0*/  @P6 STG.E.U16 [R16.64], R25 ;  /* 0x0000001910006986 */ /* 0x0005e2000c101506 */
[----:B------:R-:W-:-:S03]  /*4af00*/  ISETP.LT.AND P6, PT, R7, c[0x0][0x178], !P2 ;  /* 0x00005e0007007a0c */ /* 0x000fc600057c1270 */
[----:B------:R-:W3:Y:S04]  /*4af10*/  LDL.LU R11, [R1+0x1a70] ;  /* 0x001a7000010b7983 */ /* 0x000ee80000300800 */
[----:B------:R-:W4:Y:S01]  /*4af20*/  LDL.LU R7, [R1+0x1a6c] ;  /* 0x001a6c0001077983 */ /* 0x000f220000300800 */
[----:B------:R-:W-:Y:S02]  /*4af30*/  ISETP.LT.AND P0, PT, R29, c[0x0][0x178], !P0 ;  /* 0x00005e001d007a0c */ /* 0x000fe40004701270 */
[----:B------:R-:W-:Y:S02]  /*4af40*/  ISETP.LT.AND P3, PT, R27, c[0x0][0x178], !P2 ;  /* 0x00005e001b007a0c */ /* 0x000fe40005761270 */
[----:B------:R-:W-:Y:S02]  /*4af50*/  IADD3 R0, R26, 0x1b, RZ ;  /* 0x0000001b1a007810 */ /* 0x000fe40007ffe0ff */
[C---:B------:R-:W-:Y:S01]  /*4af60*/  IADD3 R10, R6.reuse, c[0x0][0x198], RZ ;  /* 0x00006600060a7a10 */ /* 0x040fe20007ffe0ff */
[----:B0-----:R-:W-:Y:S01]  /*4af70*/  IMAD.WIDE R4, R6, 0x2, R20 ;  /* 0x0000000206047825 */ /* 0x001fe200078e0214 */
[----:B------:R-:W-:-:S02]  /*4af80*/  ISETP.GE.AND P4, PT, R0, c[0x0][0x17c], PT ;  /* 0x00005f0000007a0c */ /* 0x000fc40003f86270 */
[----:B------:R-:W-:Y:S01]  /*4af90*/  PRMT R0, R19, 0x7632, R0 ;  /* 0x0000763213007816 */ /* 0x000fe20000000000 */
[----:B-1----:R-:W-:Y:S01]  /*4afa0*/  IMAD.WIDE R8, R10, 0x2, R2 ;  /* 0x000000020a087825 */ /* 0x002fe200078e0202 */
[----:B------:R-:W-:-:S03]  /*4afb0*/  PRMT R23, R24, 0x7632, R23 ;  /* 0x0000763218177816 */ /* 0x000fc60000000017 */
[C---:B--2---:R-:W-:Y:S01]  /*4afc0*/  IMAD.WIDE R16, R10.reuse, 0x2, R12 ;  /* 0x000000020a107825 */ /* 0x044fe200078e020c */
[----:B------:R-:W-:Y:S02]  /*4afd0*/  PRMT R22, R25, 0x7632, R22 ;  /* 0x0000763219167816 */ /* 0x000fe40000000016 */
[----:B------:R-:W2:Y:S01]  /*4afe0*/  LDL.LU R25, [R1+0xc] ;  /* 0x00000c0001197983 */ /* 0x000ea20000300800 */
[----:B------:R-:W-:-:S03]  /*4aff0*/  IMAD.WIDE R18, R10, 0x2, R14 ;  /* 0x000000020a127825 */ /* 0x000fc600078e020e */
[----:B------:R-:W2:Y:S04]  /*4b000*/  LDL.LU R24, [R1+0xbc] ;  /* 0x0000bc0001187983 */ /* 0x000ea80000300800 */
[----:B----4-:R-:W-:Y:S04]  /*4b010*/  @P0 STG.E.U16 [R4.64], R7 ;  /* 0x0000000704000986 */ /* 0x010fe8000c101506 */
[----:B------:R-:W-:Y:S04]  /*4b020*/  @P1 STG.E.U16 [R8.64], R0 ;  /* 0x0000000008001986 */ /* 0x000fe8000c101506 */
[----:B------:R0:W-:Y:S04]  /*4b030*/  @P3 STG.E.U16 [R16.64], R23 ;  /* 0x0000001710003986 */ /* 0x0001e8000c101506 */
[----:B------:R1:W-:Y:S04]  /*4b040*/  @P6 STG.E.U16 [R18.64], R22 ;  /* 0x0000001612006986 */ /* 0x0003e8000c101506 */
[----:B0-----:R-:W4:Y:S04]  /*4b050*/  LDL.LU R17, [R1+0x6c] ;  /* 0x00006c0001117983 */ /* 0x001f280000300800 */
[----:B------:R-:W3:Y:S04]  /*4b060*/  LDL R23, [R1+0xfe8] ;  /* 0x000fe80001177983 */ /* 0x000ee80000100800 */
[----:B-1----:R-:W4:Y:S04]  /*4b070*/  LDL.LU R18, [R1+0x2c] ;  /* 0x00002c0001127983 */ /* 0x002f280000300800 */
[----:B------:R0:W-:Y:S04]  /*4b080*/  STL [R1+0x1a60], R19 ;  /* 0x001a601301007387 */ /* 0x0001e80000100800 */
[----:B0-----:R-:W4:Y:S04]  /*4b090*/  LDL.LU R19, [R1+0xac] ;  /* 0x0000ac0001137983 */ /* 0x001f280000300800 */
[----:B------:R-:W4:Y:S01]  /*4b0a0*/  LDL R22, [R1+0xff0] ;  /* 0x000ff00001167983 */ /* 0x000f220000100800 */
[----:B------:R-:W-:Y:S01]  /*4b0b0*/  ISETP.LT.AND P2, PT, R29, c[0x0][0x178], !P2 ;  /* 0x00005e001d007a0c */ /* 0x000fe20005741270 */
[----:B------:R-:W-:Y:S01]  /*4b0c0*/  IMAD.WIDE R4, R10, 0x2, R20 ;  /* 0x000000020a047825 */ /* 0x000fe200078e0214 */
[----:B------:R-:W-:-:S02]  /*4b0d0*/  ISETP.LT.AND P1, PT, R27, c[0x0][0x178], !P5 ;  /* 0x00005e001b007a0c */ /* 0x000fc40006f21270 */
[----:B------:R-:W-:Y:S02]  /*4b0e0*/  PRMT R6, R7, 0x7632, R6 ;  /* 0x0000763207067816 */ /* 0x000fe40000000006 */
[----:B------:R-:W-:Y:S02]  /*4b0f0*/  IADD3 R0, R10, c[0x0][0x198], RZ ;  /* 0x000066000a007a10 */ /* 0x000fe40007ffe0ff */
[----:B------:R-:W-:-:S04]  /*4b100*/  IADD3 R7, R26, 0x1c, RZ ;  /* 0x0000001c1a077810 */ /* 0x000fc80007ffe0ff */
[----:B------:R-:W-:Y:S01]  /*4b110*/  ISETP.GE.AND P6, PT, R7, c[0x0][0x17c], PT ;  /* 0x00005f0007007a0c */ /* 0x000fe20003fc6270 */
[----:B------:R0:W-:Y:S01]  /*4b120*/  @P2 STG.E.U16 [R4.64], R6 ;  /* 0x0000000604002986 */ /* 0x0001e2000c101506 */
[----:B------:R-:W-:-:S04]  /*4b130*/  IMAD.WIDE R8, R0, 0x2, R14 ;  /* 0x0000000200087825 */ /* 0x000fc800078e020e */
[----:B0-----:R-:W-:-:S04]  /*4b140*/  IMAD.WIDE R4, R0, 0x2, R2 ;  /* 0x0000000200047825 */ /* 0x001fc800078e0202 */
[----:B------:R-:W-:Y:S01]  /*4b150*/  IMAD.WIDE R6, R0, 0x2, R12 ;  /* 0x0000000200067825 */ /* 0x000fe200078e020c */
[----:B------:R-:W-:-:S04]  /*4b160*/  IADD3 R10, R26, 0x1d, RZ ;  /* 0x0000001d1a0a7810 */ /* 0x000fc80007ffe0ff */
[----:B------:R-:W-:Y:S02]  /*4b170*/  ISETP.GE.AND P2, PT, R10, c[0x0][0x17c], PT ;  /* 0x00005f000a007a0c */ /* 0x000fe40003f46270 */
[----:B--2---:R-:W-:Y:S02]  /*4b180*/  PRMT R10, R25, 0x7632, R10 ;  /* 0x00007632190a7816 */ /* 0x004fe4000000000a */
[----:B---3--:R-:W-:Y:S02]  /*4b190*/  ISETP.LT.AND P0, PT, R23, c[0x0][0x178], !P5 ;  /* 0x00005e0017007a0c */ /* 0x008fe40006f01270 */
[----:B----4-:R-:W-:-:S11]  /*4b1a0*/  ISETP.LT.AND P3, PT, R22, c[0x0][0x178], !P5 ;  /* 0x00005e0016007a0c */ /* 0x010fd60006f61270 */
[----:B------:R-:W-:Y:S04]  /*4b1b0*/  @P0 STG.E.U16 [R4.64], R19 ;  /* 0x0000001304000986 */ /* 0x000fe8000c101506 */
[----:B------:R-:W-:Y:S04]  /*4b1c0*/  @P1 STG.E.U16 [R6.64], R17 ;  /* 0x0000001106001986 */ /* 0x000fe8000c101506 */
[----:B------:R0:W-:Y:S02]  /*4b1d0*/  @P3 STG.E.U16 [R8.64], R18 ;  /* 0x0000001208003986 */ /* 0x0001e4000c101506 */
[----:B0-----:R-:W-:-:S02]  /*4b1e0*/  PRMT R9, R19, 0x7632, R9 ;  /* 0x0000763213097816 */ /* 0x001fc40000000009 */
[----:B------:R-:W2:Y:S01]  /*4b1f0*/  LDL.LU R19, [R1+0x7c] ;  /* 0x00007c0001137983 */ /* 0x000ea20000300800 */
[----:B------:R-:W-:-:S03]  /*4b200*/  PRMT R8, R17, 0x7632, R8 ;  /* 0x0000763211087816 */ /* 0x000fc60000000008 */
[----:B------:R-:W3:Y:S01]  /*4b210*/  LDL.LU R17, [R1+0x3c] ;  /* 0x00003c0001117983 */ /* 0x000ee20000300800 */
[----:B------:R-:W-:Y:S01]  /*4b220*/  ISETP.LT.AND P5, PT, R29, c[0x0][0x178], !P5 ;  /* 0x00005e001d007a0c */ /* 0x000fe20006fa1270 */
[----:B------:R-:W-:-:S12]  /*4b230*/  IMAD.WIDE R4, R0, 0x2, R20 ;  /* 0x0000000200047825 */ /* 0x000fd800078e0214 */
[----:B------:R0:W-:Y:S04]  /*4b240*/  @P5 STG.E.U16 [R4.64], R25 ;  /* 0x0000001904005986 */ /* 0x0001e8000c101506 */
[----:B0-----:R-:W4:Y:S01]  /*4b250*/  LDL.LU R25, [R1+0x3ac] ;  /* 0x0003ac0001197983 */ /* 0x001f220000300800 */
[----:B------:R-:W-:Y:S02]  /*4b260*/  ISETP.LT.AND P1, PT, R23, c[0x0][0x178], !P4 ;  /* 0x00005e0017007a0c */ /* 0x000fe40006721270 */
[----:B------:R-:W-:Y:S02]  /*4b270*/  ISETP.LT.AND P3, PT, R27, c[0x0][0x178], !P4 ;  /* 0x00005e001b007a0c */ /* 0x000fe40006761270 */
[----:B------:R-:W-:Y:S02]  /*4b280*/  IADD3 R0, R0, c[0x0][0x198], RZ ;  /* 0x0000660000007a10 */ /* 0x000fe40007ffe0ff */
[----:B------:R-:W-:-:S02]  /*4b290*/  ISETP.LT.AND P5, PT, R22, c[0x0][0x178], !P4 ;  /* 0x00005e0016007a0c */ /* 0x000fc400067a1270 */
[----:B------:R-:W-:Y:S01]  /*4b2a0*/  IADD3 R16, R26, 0x1e, RZ ;  /* 0x0000001e1a107810 */ /* 0x000fe20007ffe0ff */
[----:B------:R-:W-:Y:S01]  /*4b2b0*/  IMAD.WIDE R4, R0, 0x2, R2 ;  /* 0x0000000200047825 */ /* 0x000fe200078e0202 */
[----:B------:R-:W-:-:S03]  /*4b2c0*/  ISETP.LT.AND P4, PT, R29, c[0x0][0x178], !P4 ;  /* 0x00005e001d007a0c */ /* 0x000fc60006781270 */
[----:B------:R-:W-:Y:S01]  /*4b2d0*/  IMAD.WIDE R6, R0, 0x2, R12 ;  /* 0x0000000200067825 */ /* 0x000fe200078e020c */
[----:B------:R-:W-:Y:S01]  /*4b2e0*/  ISETP.GE.AND P0, PT, R16, c[0x0][0x17c], PT ;  /* 0x00005f0010007a0c */ /* 0x000fe20003f06270 */
[----:B------:R0:W-:Y:S01]  /*4b2f0*/  @P1 STG.E.U16 [R4.64], R9 ;  /* 0x0000000904001986 */ /* 0x0001e2000c101506 */
[----:B------:R-:W-:Y:S02]  /*4b300*/  PRMT R16, R18, 0x7632, R16 ;  /* 0x0000763212107816 */ /* 0x000fe40000000010 */
[----:B------:R-:W-:Y:S01]  /*4b310*/  ISETP.LT.AND P1, PT, R23, c[0x0][0x178], !P6 ;  /* 0x00005e0017007a0c */ /* 0x000fe20007721270 */
[----:B------:R1:W-:Y:S01]  /*4b320*/  @P3 STG.E.U16 [R6.64], R8 ;  /* 0x0000000806003986 */ /* 0x0003e2000c101506 */
[----:B------:R-:W-:-:S03]  /*4b330*/  ISETP.LT.AND P3, PT, R27, c[0x0][0x178], !P6 ;  /* 0x00005e001b007a0c */ /* 0x000fc60007761270 */
[----:B------:R-:W4:Y:S01]  /*4b340*/  LDL.LU R18, [R1+0xcc] ;  /* 0x0000cc0001127983 */ /* 0x000f220000300800 */
[C---:B0-----:R-:W-:Y:S01]  /*4b350*/  IMAD.WIDE R4, R0.reuse, 0x2, R14 ;  /* 0x0000000200047825 */ /* 0x041fe200078e020e */
[----:B-1----:R-:W-:-:S04]  /*4b360*/  IADD3 R6, R0, c[0x0][0x198], RZ ;  /* 0x0000660000067a10 */ /* 0x002fc80007ffe0ff */
[----:B------:R0:W-:Y:S01]  /*4b370*/  @P5 STG.E.U16 [R4.64], R16 ;  /* 0x0000001004005986 */ /* 0x0001e2000c101506 */
[----:B------:R-:W-:Y:S01]  /*4b380*/  ISETP.LT.AND P5, PT, R22, c[0x0][0x178], !P6 ;  /* 0x00005e0016007a0c */ /* 0x000fe200077a1270 */
[----:B------:R-:W-:Y:S01]  /*4b390*/  IMAD.WIDE R8, R0, 0x2, R20 ;  /* 0x0000000200087825 */ /* 0x000fe200078e0214 */
[----:B------:R-:W-:Y:S02]  /*4b3a0*/  IADD3 R0, R26, 0x1f, RZ ;  /* 0x0000001f1a007810 */ /* 0x000fe40007ffe0ff */
[----:B------:R-:W-:Y:S02]  /*4b3b0*/  ISETP.LT.AND P6, PT, R29, c[0x0][0x178], !P6 ;  /* 0x00005e001d007a0c */ /* 0x000fe400077c1270 */
[----:B------:R1:W-:Y:S01]  /*4b3c0*/  @P4 STG.E.U16 [R8.64], R10 ;  /* 0x0000000a08004986 */ /* 0x0003e2000c101506 */
[----:B0-----:R-:W-:Y:S01]  /*4b3d0*/  IMAD.WIDE R4, R6, 0x2, R2 ;  /* 0x0000000206047825 */ /* 0x001fe200078e0202 */
[----:B------:R-:W-:Y:S02]  /*4b3e0*/  ISETP.GE.AND P4, PT, R0, c[0x0][0x17c], PT ;  /* 0x00005f0000007a0c */ /* 0x000fe40003f86270 */
[----:B------:R-:W-:-:S02]  /*4b3f0*/  IADD3 R0, R26, 0x20, RZ ;  /* 0x000000201a007810 */ /* 0x000fc40007ffe0ff */
[----:B------:R0:W-:Y:S01]  /*4b400*/  @P1 STG.E.U16 [R4.64], R24 ;  /* 0x0000001804001986 */ /* 0x0001e2000c101506 */
[----:B-1----:R-:W-:Y:S01]  /*4b410*/  IMAD.WIDE R8, R6, 0x2, R12 ;  /* 0x0000000206087825 */ /* 0x002fe200078e020c */
[----:B------:R-:W-:-:S03]  /*4b420*/  ISETP.LT.AND P1, PT, R23, c[0x0][0x178], !P2 ;  /* 0x00005e0017007a0c */ /* 0x000fc60005721270 */
[----:B0-----:R-:W-:Y:S01]  /*4b430*/  IMAD.WIDE R4, R6, 0x2, R14 ;  /* 0x0000000206047825 */ /* 0x001fe200078e020e */
[----:B------:R-:W-:Y:S02]  /*4b440*/  PRMT R10, R24, 0x7632, R10 ;  /* 0x00007632180a7816 */ /* 0x000fe4000000000a */
[----:B------:R-:W4:Y:S04]  /*4b450*/  LDL.LU R24, [R1+0x8c] ;  /* 0x00008c0001187983 */ /* 0x000f280000300800 */
[----:B--2---:R0:W-:Y:S01]  /*4b460*/  @P3 STG.E.U16 [R8.64], R19 ;  /* 0x0000001308003986 */ /* 0x0041e2000c101506 */
[----:B------:R-:W-:Y:S02]  /*4b470*/  ISETP.GE.AND P3, PT, R0, c[0x0][0x17c], PT ;  /* 0x00005f0000007a0c */ /* 0x000fe40003f66270 */
[C---:B------:R-:W-:Y:S01]  /*4b480*/  IADD3 R0, R6.reuse, c[0x0][0x198], RZ ;  /* 0x0000660006007a10 */ /* 0x040fe20007ffe0ff */
[----:B---3--:R1:W-:Y:S01]  /*4b490*/  @P5 STG.E.U16 [R4.64], R17 ;  /* 0x0000001104005986 */ /* 0x0083e2000c101506 */
[----:B------:R-:W-:Y:S01]  /*4b4a0*/  ISETP.LT.AND P5, PT, R27, c[0x0][0x178], !P2 ;  /* 0x00005e001b007a0c */ /* 0x000fe200057a1270 */
[----:B0-----:R-:W-:-:S04]  /*4b4b0*/  IMAD.WIDE R8, R6, 0x2, R20 ;  /* 0x0000000206087825 */ /* 0x001fc800078e0214 */
[----:B-1----:R-:W-:Y:S01]  /*4b4c0*/  IMAD.WIDE R4, R0, 0x2, R2 ;  /* 0x0000000200047825 */ /* 0x002fe200078e0202 */
[----:B------:R0:W-:Y:S01]  /*4b4d0*/  @P6 STG.E.U16 [R8.64], R11 ;  /* 0x0000000b08006986 */ /* 0x0001e2000c101506 */
[----:B------:R-:W-:Y:S02]  /*4b4e0*/  ISETP.LT.AND P6, PT, R22, c[0x0][0x178], !P2 ;  /* 0x00005e0016007a0c */ /* 0x000fe400057c1270 */
[----:B------:R-:W-:Y:S01]  /*4b4f0*/  IMAD.WIDE R6, R0, 0x2, R12 ;  /* 0x0000000200067825 */ /* 0x000fe200078e020c */
[----:B------:R-:W-:Y:S01]  /*4b500*/  ISETP.LT.AND P2, PT, R29, c[0x0][0x178], !P2 ;  /* 0x00005e001d007a0c */ /* 0x000fe20005741270 */
[----:B------:R1:W-:Y:S01]  /*4b510*/  @P1 STG.E.U16 [R4.64], R10 ;  /* 0x0000000a04001986 */ /* 0x0003e2000c101506 */
[----:B------:R-:W-:Y:S02]  /*4b520*/  ISETP.LT.AND P1, PT, R23, c[0x0][0x178], !P0 ;  /* 0x00005e0017007a0c */ /* 0x000fe40004721270 */
[----:B0-----:R-:W-:Y:S02]  /*4b530*/  PRMT R9, R19, 0x7632, R9 ;  /* 0x0000763213097816 */ /* 0x001fe40000000009 */
[----:B------:R-:W-:-:S02]  /*4b540*/  PRMT R8, R17, 0x7632, R8 ;  /* 0x0000763211087816 */ /* 0x000fc40000000008 */
[----:B------:R-:W2:Y:S01]  /*4b550*/  LDL.LU R17, [R1+0x4c] ;  /* 0x00004c0001117983 */ /* 0x000ea20000300800 */
[----:B-1----:R-:W-:-:S03]  /*4b560*/  IMAD.WIDE R4, R0, 0x2, R14 ;  /* 0x0000000200047825 */ /* 0x002fc600078e020e */
[----:B------:R0:W-:Y:S01]  /*4b570*/  @P5 STG.E.U16 [R6.64], R9 ;  /* 0x0000000906005986 */ /* 0x0001e2000c101506 */
[----:B------:R-:W-:-:S03]  /*4b580*/  PRMT R11, R11, 0x7632, R11 ;  /* 0x000076320b0b7816 */ /* 0x000fc6000000000b */
[----:B------:R1:W-:Y:S01]  /*4b590*/  @P6 STG.E.U16 [R4.64], R8 ;  /* 0x0000000804006986 */ /* 0x0003e2000c101506 */
[C---:B0-----:R-:W-:Y:S01]  /*4b5a0*/  IADD3 R9, R0.reuse, c[0x0][0x198], RZ ;  /* 0x0000660000097a10 */ /* 0x041fe20007ffe0ff */
[----:B------:R-:W-:-:S04]  /*4b5b0*/  IMAD.WIDE R6, R0, 0x2, R20 ;  /* 0x0000000200067825 */ /* 0x000fc800078e0214 */
[----:B-1----:R-:W-:Y:S01]  /*4b5c0*/  IMAD.WIDE R4, R9, 0x2, R2 ;  /* 0x0000000209047825 */ /* 0x002fe200078e0202 */
[----:B------:R-:W-:Y:S01]  /*4b5d0*/  @P2 STG.E.U16 [R6.64], R11 ;  /* 0x0000000b06002986 */ /* 0x000fe2000c101506 */
[----:B----4-:R-:W-:-:S03]  /*4b5e0*/  PRMT R8, R25, 0x7632, R8 ;  /* 0x0000763219087816 */ /* 0x010fc60000000008 */
[----:B------:R0:W-:Y:S04]  /*4b5f0*/  @P1 STG.E.U16 [R4.64], R25 ;  /* 0x0000001904001986 */ /* 0x0001e8000c101506 */
[----:B0-----:R-:W3:Y:S01]  /*4b600*/  LDL.LU R25, [R1+0x3b0] ;  /* 0x0003b00001197983 */ /* 0x001ee20000300800 */
[----:B------:R-:W-:Y:S02]  /*4b610*/  ISETP.LT.AND P5, PT, R27, c[0x0][0x178], !P0 ;  /* 0x00005e001b007a0c */ /* 0x000fe400047a1270 */
[----:B------:R-:W-:Y:S01]  /*4b620*/  ISETP.LT.AND P6, PT, R22, c[0x0][0x178], !P0 ;  /* 0x00005e0016007a0c */ /* 0x000fe200047c1270 */
[----:B------:R-:W-:Y:S01]  /*4b630*/  IMAD.WIDE R6, R9, 0x2, R12 ;  /* 0x0000000209067825 */ /* 0x000fe200078e020c */
[----:B------:R-:W-:Y:S02]  /*4b640*/  ISETP.LT.AND P0, PT, R29, c[0x0][0x178], !P0 ;  /* 0x00005e001d007a0c */ /* 0x000fe40004701270 */
[----:B------:R-:W-:Y:S01]  /*4b650*/  ISETP.LT.AND P1, PT, R23, c[0x0][0x178], !P4 ;  /* 0x00005e0017007a0c */ /* 0x000fe20006721270 */
[C---:B------:R-:W-:Y:S01]  /*4b660*/  IMAD.WIDE R4, R9.reuse, 0x2, R14 ;  /* 0x0000000209047825 */ /* 0x040fe200078e020e */
[----:B------:R-:W-:-:S05]  /*4b670*/  IADD3 R10, R9, c[0x0][0x198], RZ ;  /* 0x00006600090a7a10 */ /* 0x000fca0007ffe0ff */
[----:B------:R0:W-:Y:S01]  /*4b680*/  @P5 STG.E.U16 [R6.64], R18 ;  /* 0x0000001206005986 */ /* 0x0001e2000c101506 */
[----:B------:R-:W-:Y:S02]  /*4b690*/  ISETP.LT.AND P5, PT, R27, c[0x0][0x178], !P4 ;  /* 0x00005e001b007a0c */ /* 0x000fe400067a1270 */
[----:B------:R-:W-:Y:S01]  /*4b6a0*/  IADD3 R0, R26, 0x21, RZ ;  /* 0x000000211a007810 */ /* 0x000fe20007ffe0ff */
[----:B------:R1:W-:Y:S01]  /*4b6b0*/  @P6 STG.E.U16 [R4.64], R24 ;  /* 0x0000001804006986 */ /* 0x0003e2000c101506 */
[----:B0-----:R-:W-:Y:S01]  /*4b6c0*/  IMAD.WIDE R6, R10, 0x2, R2 ;  /* 0x000000020a067825 */ /* 0x001fe200078e0202 */
[----:B------:R-:W-:Y:S02]  /*4b6d0*/  ISETP.LT.AND P6, PT, R22, c[0x0][0x178], !P4 ;  /* 0x00005e0016007a0c */ /* 0x000fe400067c1270 */
[----:B------:R-:W-:Y:S01]  /*4b6e0*/  ISETP.LT.AND P4, PT, R29, c[0x0][0x178], !P4 ;  /* 0x00005e001d007a0c */ /* 0x000fe20006781270 */
[----:B-1----:R-:W-:Y:S01]  /*4b6f0*/  IMAD.WIDE R4, R9, 0x2, R20 ;  /* 0x0000000209047825 */ /* 0x002fe200078e0214 */
[----:B------:R-:W-:-:S02]  /*4b700*/  ISETP.GE.AND P2, PT, R0, c[0x0][0x17c], PT ;  /* 0x00005f0000007a0c */ /* 0x000fc40003f46270 */
[----:B------:R-:W-:Y:S02]  /*4b710*/  PRMT R0, R18, 0x7632, R0 ;  /* 0x0000763212007816 */ /* 0x000fe40000000000 */
[----:B------:R-:W-:Y:S02]  /*4b720*/  PRMT R11, R24, 0x7632, R11 ;  /* 0x00007632180b7816 */ /* 0x000fe4000000000b */
[----:B------:R-:W4:Y:S04]  /*4b730*/  LDL.LU R24, [R1+0x100] ;  /* 0x0001000001187983 */ /* 0x000f280000300800 */
[----:B------:R-:W4:Y:S04]  /*4b740*/  LDL.LU R18, [R1+0xe0] ;  /* 0x0000e00001127983 */ /* 0x000f280000300800 */
[----:B--2---:R0:W-:Y:S01]  /*4b750*/  @P0 STG.E.U16 [R4.64], R17 ;  /* 0x0000001104000986 */ /* 0x0041e2000c101506 */
[----:B------:R-:W-:-:S03]  /*4b760*/  ISETP.LT.AND P0, PT, R23, c[0x0][0x178], !P3 ;  /* 0x00005e0017007a0c */ /* 0x000fc60005f01270 */
[----:B------:R1:W-:Y:S01]  /*4b770*/  @P1 STG.E.U16 [R6.64], R8 ;  /* 0x0000000806001986 */ /* 0x0003e2000c101506 */
[----:B------:R-:W-:Y:S01]  /*4b780*/  PRMT R16, R17, 0x7632, R16 ;  /* 0x0000763211107816 */ /* 0x000fe20000000010 */
[----:B0-----:R-:W-:Y:S01]  /*4b790*/  IMAD.WIDE R4, R10, 0x2, R12 ;  /* 0x000000020a047825 */ /* 0x001fe200078e020c */
[----:B------:R-:W-:-:S03]  /*4b7a0*/  IADD3 R17, R26, 0x22, RZ ;  /* 0x000000221a117810 */ /* 0x000fc60007ffe0ff */
[----:B-1----:R-:W-:-:S04]  /*4b7b0*/  IMAD.WIDE R6, R10, 0x2, R14 ;  /* 0x000000020a067825 */ /* 0x002fc800078e020e */
[C---:B------:R-:W-:Y:S01]  /*4b7c0*/  IMAD.WIDE R8, R10.reuse, 0x2, R20 ;  /* 0x000000020a087825 */ /* 0x040fe200078e0214 */
[----:B------:R-:W-:Y:S01]  /*4b7d0*/  IADD3 R10, R10, c[0x0][0x198], RZ ;  /* 0x000066000a0a7a10 */ /* 0x000fe20007ffe0ff */
[----:B------:R0:W-:Y:S01]  /*4b7e0*/  @P5 STG.E.U16 [R4.64], R0 ;  /* 0x0000000004005986 */ /* 0x0001e2000c101506 */
[----:B------:R-:W-:Y:S02]  /*4b7f0*/  ISETP.GE.AND P1, PT, R17, c[0x0][0x17c], PT ;  /* 0x00005f0011007a0c */ /* 0x000fe40003f26270 */
[----:B------:R-:W-:Y:S01]  /*4b800*/  IADD3 R17, R26, 0x23, RZ ;  /* 0x000000231a117810 */ /* 0x000fe20007ffe0ff */
[----:B------:R-:W-:Y:S04]  /*4b810*/  @P6 STG.E.U16 [R6.64], R11 ;  /* 0x0000000b06006986 */ /* 0x000fe8000c101506 */
[----:B------:R1:W-:Y:S01]  /*4b820*/  @P4 STG.E.U16 [R8.64], R16 ;  /* 0x0000001008004986 */ /* 0x0003e2000c101506 */
[----:B0-----:R-:W-:-:S05]  /*4b830*/  IMAD.WIDE R4, R10, 0x2, R2 ;  /* 0x000000020a047825 */ /* 0x001fca00078e0202 */
[----:B---3--:R0:W-:Y:S01]  /*4b840*/  @P0 STG.E.U16 [R4.64], R25 ;  /* 0x0000001904000986 */ /* 0x0081e2000c101506 */
[----:B------:R-:W-:Y:S02]  /*4b850*/  ISETP.GE.AND P0, PT, R17, c[0x0][0x17c], PT ;  /* 0x00005f0011007a0c */ /* 0x000fe40003f06270 */
[----:B-1----:R-:W-:Y:S02]  /*4b860*/  PRMT R16, R25, 0x7632, R16 ;  /* 0x0000763219107816 */ /* 0x002fe40000000010 */
[----:B0-----:R-:W2:Y:S04]  /*4b870*/  LDL.LU R25, [R1+0x3d0] ;  /* 0x0003d00001197983 */ /* 0x001ea80000300800 */
[----:B------:R-:W3:Y:S01]  /*4b880*/  LDL.LU R17, [R1+0xf0] ;  /* 0x0000f00001117983 */ /* 0x000ee20000300800 */
[----:B------:R-:W-:-:S02]  /*4b890*/  ISETP.LT.AND P4, PT, R27, c[0x0][0x178], !P3 ;  /* 0x00005e001b007a0c */ /* 0x000fc40005f81270 */
[----:B------:R-:W-:Y:S02]  /*4b8a0*/  ISETP.LT.AND P5, PT, R22, c[0x0][0x178], !P3 ;  /* 0x00005e0016007a0c */ /* 0x000fe40005fa1270 */
[----:B------:R-:W-:Y:S01]  /*4b8b0*/  ISETP.LT.AND P6, PT, R23, c[0x0][0x178], !P2 ;  /* 0x00005e0017007a0c */ /* 0x000fe200057c1270 */
[C---:B------:R-:W-:Y:S01]  /*4b8c0*/  IMAD.WIDE R6, R10.reuse, 0x2, R12 ;  /* 0x000000020a067825 */ /* 0x040fe200078e020c */
[----:B------:R-:W-:Y:S01]  /*4b8d0*/  ISETP.LT.AND P3, PT, R29, c[0x0][0x178], !P3 ;  /* 0x00005e001d007a0c */ /* 0x000fe20005f61270 */
[----:B------:R-:W2:Y:S01]  /*4b8e0*/  LDL.LU R19, [R1+0x120] ;  /* 0x0001200001137983 */ /* 0x000ea20000300800 */
[C---:B------:R-:W-:Y:S01]  /*4b8f0*/  IADD3 R0, R10.reuse, c[0x0][0x198], RZ ;  /* 0x000066000a007a10 */ /* 0x040fe20007ffe0ff */
[----:B------:R-:W-:-:S04]  /*4b900*/  IMAD.WIDE R4, R10, 0x2, R14 ;  /* 0x000000020a047825 */ /* 0x000fc800078e020e */
[----:B------:R-:W-:-:S04]  /*4b910*/  IMAD.WIDE R10, R10, 0x2, R20 ;  /* 0x000000020a0a7825 */ /* 0x000fc800078e0214 */
[C---:B------:R-:W-:Y:S01]  /*4b920*/  IMAD.WIDE R8, R0.reuse, 0x2, R2 ;  /* 0x0000000200087825 */ /* 0x040fe200078e0202 */
[----:B----4-:R0:W-:Y:S01]  /*4b930*/  @P4 STG.E.U16 [R6.64], R24 ;  /* 0x0000001806004986 */ /* 0x0101e2000c101506 */
[----:B------:R-:W-:Y:S02]  /*4b940*/  ISETP.LT.AND P4, PT, R27, c[0x0][0x178], !P2 ;  /* 0x00005e001b007a0c */ /* 0x000fe40005781270 */
[----:B0-----:R-:W-:Y:S01]  /*4b950*/  IMAD.WIDE R6, R0, 0x2, R14 ;  /* 0x0000000200067825 */ /* 0x001fe200078e020e */
[----:B---3--:R0:W-:Y:S01]  /*4b960*/  @P5 STG.E.U16 [R4.64], R17 ;  /* 0x0000001104005986 */ /* 0x0081e2000c101506 */
[----:B------:R-:W-:-:S03]  /*4b970*/  ISETP.LT.AND P5, PT, R22, c[0x0][0x178], !P2 ;  /* 0x00005e0016007a0c */ /* 0x000fc600057a1270 */
[----:B------:R1:W-:Y:S04]  /*4b980*/  @P3 STG.E.U16 [R10.64], R18 ;  /* 0x000000120a003986 */ /* 0x0003e8000c101506 */
[----:B------:R3:W-:Y:S01]  /*4b990*/  @P6 STG.E.U16 [R8.64], R16 ;  /* 0x0000001008006986 */ /* 0x0007e2000c101506 */
[----:B------:R-:W-:Y:S02]  /*4b9a0*/  ISETP.LT.AND P6, PT, R29, c[0x0][0x178], !P2 ;  /* 0x00005e001d007a0c */ /* 0x000fe400057c1270 */
[----:B------:R-:W-:Y:S01]  /*4b9b0*/  ISETP.LT.AND P2, PT, R23, c[0x0][0x178], !P1 ;  /* 0x00005e0017007a0c */ /* 0x000fe20004f41270 */
[----:B0-----:R-:W-:Y:S01]  /*4b9c0*/  IMAD.WIDE R4, R0, 0x2, R12 ;  /* 0x0000000200047825 */ /* 0x001fe200078e020c */
[----:B-1----:R-:W-:Y:S02]  /*4b9d0*/  PRMT R10, R24, 0x7632, R10 ;  /* 0x00007632180a7816 */ /* 0x002fe4000000000a */
[----:B------:R-:W-:Y:S01]  /*4b9e0*/  PRMT R11, R17, 0x7632, R11 ;  /* 0x00007632110b7816 */ /* 0x000fe2000000000b */
[----:B------:R-:W4:Y:S01]  /*4b9f0*/  LDL.LU R24, [R1+0x110] ;  /* 0x0001100001187983 */ /* 0x000f220000300800 */
[C---:B---3--:R-:W-:Y:S01]  /*4ba00*/  IMAD.WIDE R8, R0.reuse, 0x2, R20 ;  /* 0x0000000200087825 */ /* 0x048fe200078e0214 */
[----:B------:R-:W-:-:S02]  /*4ba10*/  IADD3 R0, R0, c[0x0][0x198], RZ ;  /* 0x0000660000007a10 */ /* 0x000fc40007ffe0ff */
[----:B------:R-:W-:Y:S01]  /*4ba20*/  PRMT R16, R18, 0x7632, R16 ;  /* 0x0000763212107816 */ /* 0x000fe20000000010 */
[----:B------:R0:W-:Y:S01]  /*4ba30*/  @P4 STG.E.U16 [R4.64], R10 ;  /* 0x0000000a04004986 */ /* 0x0001e2000c101506 */
[C---:B------:R-:W-:Y:S02]  /*4ba40*/  IADD3 R17, R26.reuse, 0x24, RZ ;  /* 0x000000241a117810 */ /* 0x040fe40007ffe0ff */
[----:B------:R-:W-:Y:S01]  /*4ba50*/  IADD3 R18, R26, 0x25, RZ ;  /* 0x000000251a127810 */ /* 0x000fe20007ffe0ff */
[----:B------:R-:W-:Y:S01]  /*4ba60*/  @P5 STG.E.U16 [R6.64], R11 ;  /* 0x0000000b06005986 */ /* 0x000fe2000c101506 */
[----:B------:R-:W-:Y:S02]  /*4ba70*/  ISETP.GE.AND P3, PT, R17, c[0x0][0x17c], PT ;  /* 0x00005f0011007a0c */ /* 0x000fe40003f66270 */
[----:B--2---:R-:W-:Y:S01]  /*4ba80*/  PRMT R17, R25, 0x7632, R17 ;  /* 0x0000763219117816 */ /* 0x004fe20000000011 */
[----:B------:R-:W-:Y:S01]  /*4ba90*/  @P6 STG.E.U16 [R8.64], R16 ;  /* 0x0000001008006986 */ /* 0x000fe2000c101506 */
[----:B0-----:R-:W-:-:S05]  /*4baa0*/  IMAD.WIDE R4, R0, 0x2, R2 ;  /* 0x0000000200047825 */ /* 0x001fca00078e0202 */
[----:B------:R0:W-:Y:S01]  /*4bab0*/  @P2 STG.E.U16 [R4.64], R25 ;  /* 0x0000001904002986 */ /* 0x0001e2000c101506 */
[----:B------:R-:W-:-:S03]  /*4bac0*/  ISETP.GE.AND P2, PT, R18, c[0x0][0x17c], PT ;  /* 0x00005f0012007a0c */ /* 0x000fc60003f46270 */
[----:B0-----:R-:W2:Y:S04]  /*4bad0*/  LDL.LU R25, [R1+0x3f0] ;  /* 0x0003f00001197983 */ /* 0x001ea80000300800 */
[----:B------:R-:W3:Y:S01]  /*4bae0*/  LDL.LU R18, [R1+0x3c0] ;  /* 0x0003c00001127983 */ /* 0x000ee20000300800 */
[----:B------:R-:W-:Y:S02]  /*4baf0*/  ISETP.LT.AND P4, PT, R27, c[0x0][0x178], !P1 ;  /* 0x00005e001b007a0c */ /* 0x000fe40004f81270 */
[----:B------:R-:W-:Y:S02]  /*4bb00*/  ISETP.LT.AND P5, PT, R22, c[0x0][0x178], !P1 ;  /* 0x00005e0016007a0c */ /* 0x000fe40004fa1270 */
[----:B------:R-:W-:Y:S02]  /*4bb10*/  ISETP.LT.AND P1, PT, R29, c[0x0][0x178], !P1 ;  /* 0x00005e001d007a0c */ /* 0x000fe40004f21270 */
[----:B------:R-:W-:-:S02]  /*4bb20*/  ISETP.LT.AND P6, PT, R23, c[0x0][0x178], !P0 ;  /* 0x00005e0017007a0c */ /* 0x000fc400047c1270 */
[C---:B------:R-:W-:Y:S01]  /*4bb30*/  IADD3 R16, R0.reuse, c[0x0][0x198], RZ ;  /* 0x0000660000107a10 */ /* 0x040fe20007ffe0ff */
[----:B------:R-:W-:-:S04]  /*4bb40*/  IMAD.WIDE R6, R0, 0x2, R12 ;  /* 0x0000000200067825 */ /* 0x000fc800078e020c */
[----:B------:R-:W-:-:S04]  /*4bb50*/  IMAD.WIDE R4, R0, 0x2, R14 ;  /* 0x0000000200047825 */ /* 0x000fc800078e020e */
[----:B------:R-:W-:-:S04]  /*4bb60*/  IMAD.WIDE R8, R0, 0x2, R20 ;  /* 0x0000000200087825 */ /* 0x000fc800078e0214 */
[----:B------:R-:W-:Y:S01]  /*4bb70*/  IMAD.WIDE R10, R16, 0x2, R2 ;  /* 0x00000002100a7825 */ /* 0x000fe200078e0202 */
[----:B---3--:R-:W-:Y:S04]  /*4bb80*/  @P4 STG.E.U16 [R6.64], R18 ;  /* 0x0000001206004986 */ /* 0x008fe8000c101506 */
[----:B------:R-:W-:Y:S04]  /*4bb90*/  @P5 STG.E.U16 [R4.64], R19 ;  /* 0x0000001304005986 */ /* 0x000fe8000c101506 */
[----:B----4-:R-:W-:Y:S04]  /*4bba0*/  @P1 STG.E.U16 [R8.64], R24 ;  /* 0x0000001808001986 */ /* 0x010fe8000c101506 */
[----:B------:R0:W-:Y:S02]  /*4bbb0*/  @P6 STG.E.U16 [R10.64], R17 ;  /* 0x000000110a006986 */ /* 0x0001e4000c101506 */
[----:B0-----:R-:W-:-:S02]  /*4bbc0*/  PRMT R10, R19, 0x7632, R10 ;  /* 0x00007632130a7816 */ /* 0x001fc4000000000a */
[----:B------:R-:W3:Y:S01]  /*4bbd0*/  LDL.LU R19, [R1+0xd0] ;  /* 0x0000d00001137983 */ /* 0x000ee20000300800 */
[----:B------:R-:W-:Y:S01]  /*4bbe0*/  ISETP.LT.AND P4, PT, R27, c[0x0][0x178], !P0 ;  /* 0x00005e001b007a0c */ /* 0x000fe20004781270 */
[----:B------:R-:W-:Y:S01]  /*4bbf0*/  IMAD.WIDE R4, R16, 0x2, R12 ;  /* 0x0000000210047825 */ /* 0x000fe200078e020c */
[----:B------:R-:W-:Y:S02]  /*4bc00*/  ISETP.LT.AND P5, PT, R22, c[0x0][0x178], !P0 ;  /* 0x00005e0016007a0c */ /* 0x000fe400047a1270 */
[----:B------:R-:W-:Y:S02]  /*4bc10*/  PRMT R0, R18, 0x7632, R0 ;  /* 0x0000763212007816 */ /* 0x000fe40000000000 */
[----:B------:R-:W-:Y:S02]  /*4bc20*/  ISETP.LT.AND P6, PT, R29, c[0x0][0x178], !P0 ;  /* 0x00005e001d007a0c */ /* 0x000fe400047c1270 */
[----:B------:R-:W-:Y:S01]  /*4bc30*/  ISETP.LT.AND P0, PT, R23, c[0x0][0x178], !P3 ;  /* 0x00005e0017007a0c */ /* 0x000fe20005f01270 */
[C---:B------:R-:W-:Y:S01]  /*4bc40*/  IMAD.WIDE R6, R16.reuse, 0x2, R14 ;  /* 0x0000000210067825 */ /* 0x040fe200078e020e */
[----:B---3--:R0:W-:Y:S04]  /*4bc50*/  STL [R1+0x1a68], R19 ;  /* 0x001a681301007387 */ /* 0x0081e80000100800 */
[----:B0-----:R-:W3:Y:S01]  /*4bc60*/  LDL R19, [R1+0x3e0] ;  /* 0x0003e00001137983 */ /* 0x001ee20000100800 */
[C---:B------:R-:W-:Y:S01]  /*4bc70*/  IMAD.WIDE R8, R16.reuse, 0x2, R20 ;  /* 0x0000000210087825 */ /* 0x040fe200078e0214 */
[----:B------:R-:W-:-:S02]  /*4bc80*/  IADD3 R16, R16, c[0x0][0x198], RZ ;  /* 0x0000660010107a10 */ /* 0x000fc40007ffe0ff */
[----:B------:R0:W-:Y:S01]  /*4bc90*/  @P4 STG.E.U16 [R4.64], R0 ;  /* 0x0000000004004986 */ /* 0x0001e2000c101506 */
[----:B------:R-:W-:Y:S02]  /*4bca0*/  ISETP.LT.AND P4, PT, R27, c[0x0][0x178], !P3 ;  /* 0x00005e001b007a0c */ /* 0x000fe40005f81270 */
[----:B------:R-:W-:Y:S02]  /*4bcb0*/  PRMT R11, R24, 0x7632, R11 ;  /* 0x00007632180b7816 */ /* 0x000fe4000000000b */
[C---:B------:R-:W-:Y:S01]  /*4bcc0*/  IADD3 R17, R26.reuse, 0x26, RZ ;  /* 0x000000261a117810 */ /* 0x040fe20007ffe0ff */
[----:B------:R1:W-:Y:S01]  /*4bcd0*/  @P5 STG.E.U16 [R6.64], R10 ;  /* 0x0000000a06005986 */ /* 0x0003e2000c101506 */
[----:B------:R-:W-:Y:S01]  /*4bce0*/  IADD3 R18, R26, 0x27, RZ ;  /* 0x000000271a127810 */ /* 0x000fe20007ffe0ff */
[C---:B0-----:R-:W-:Y:S01]  /*4bcf0*/  IMAD.WIDE R4, R16.reuse, 0x2, R2 ;  /* 0x0000000210047825 */ /* 0x041fe200078e0202 */
[----:B------:R-:W-:Y:S01]  /*4bd00*/  ISETP.GE.AND P1, PT, R17, c[0x0][0x17c], PT ;  /* 0x00005f0011007a0c */ /* 0x000fe20003f26270 */
[----:B------:R-:W-:Y:S01]  /*4bd10*/  @P6 STG.E.U16 [R8.64], R11 ;  /* 0x0000000b08006986 */ /* 0x000fe2000c101506 */
[----:B--2---:R-:W-:Y:S01]  /*4bd20*/  PRMT R17, R25, 0x7632, R17 ;  /* 0x0000763219117816 */ /* 0x004fe20000000011 */
[----:B-1----:R-:W-:-:S02]  /*4bd30*/  IMAD.WIDE R6, R16, 0x2, R12 ;  /* 0x0000000210067825 */ /* 0x002fc400078e020c */
[----:B------:R0:W-:Y:S01]  /*4bd40*/  @P0 STG.E.U16 [R4.64], R25 ;  /* 0x0000001904000986 */ /* 0x0001e2000c101506 */
[----:B------:R-:W-:-:S03]  /*4bd50*/  ISETP.GE.AND P0, PT, R18, c[0x0][0x17c], PT ;  /* 0x00005f0012007a0c */ /* 0x000fc60003f06270 */
[----:B0-----:R-:W2:Y:S04]  /*4bd60*/  LDL.LU R25, [R1+0x410] ;  /* 0x0004100001197983 */ /* 0x001ea80000300800 */
[----:B------:R-:W4:Y:S04]  /*4bd70*/  LDL.LU R24, [R1+0x400] ;  /* 0x0004000001187983 */ /* 0x000f280000300800 */
[----:B------:R-:W2:Y:S04]  /*4bd80*/  LDL.LU R18, [R1+0x130] ;  /* 0x0001300001127983 */ /* 0x000ea80000300800 */
[----:B---3--:R0:W-:Y:S04]  /*4bd90*/  @P4 STG.E.U16 [R6.64], R19 ;  /* 0x0000001306004986 */ /* 0x0081e8000c101506 */
[----:B0-----:R-:W3:Y:S04]  /*4bda0*/  LDL.LU R19, [R1+0x1a68] ;  /* 0x001a680001137983 */ /* 0x001ee80000300800 */
[----:B------:R-:W4:Y:S01]  /*4bdb0*/  LDL.LU R7, [R1+0x3e0] ;  /* 0x0003e00001077983 */ /* 0x000f220000300800 */
        /* <DEDUP_REMOVED lines=8> */
[----:B--2---:R0:W-:Y:S01]  /*4be40*/  @P5 STG.E.U16 [R4.64], R18 ;  /* 0x0000001204005986 */ /* 0x0041e2000c101506 */
[----:B------:R-:W-:Y:S02]  /*4be50*/  ISETP.LT.AND P5, PT, R22, c[0x0][0x178], !P2 ;  /* 0x00005e0016007a0c */ /* 0x000fe400057a1270 */
[----:B------:R-:W-:Y:S01]  /*4be60*/  PRMT R16, R18, 0x7632, R16 ;  /* 0x0000763212107816 */ /* 0x000fe20000000010 */
[----:B0-----:R-:W-:Y:S01]  /*4be70*/  IMAD.WIDE R4, R0, 0x2, R12 ;  /* 0x0000000200047825 */ /* 0x001fe200078e020c */
[----:B------:R-:W-:Y:S01]  /*4be80*/  IADD3 R18, R26, 0x28, RZ ;  /* 0x000000281a127810 */ /* 0x000fe20007ffe0ff */
[----:B---3--:R-:W-:Y:S04]  /*4be90*/  @P3 STG.E.U16 [R8.64], R19 ;  /* 0x0000001308003986 */ /* 0x008fe8000c101506 */
[----:B------:R4:W-:Y:S01]  /*4bea0*/  @P6 STG.E.U16 [R10.64], R17 ;  /* 0x000000110a006986 */ /* 0x0009e2000c101506 */
[----:B------:R-:W-:-:S02]  /*4beb0*/  ISETP.LT.AND P6, PT, R29, c[0x0][0x178], !P2 ;  /* 0x00005e001d007a0c */ /* 0x000fc400057c1270 */
[----:B------:R-:W-:Y:S02]  /*4bec0*/  ISETP.LT.AND P2, PT, R23, c[0x0][0x178], !P1 ;  /* 0x00005e0017007a0c */ /* 0x000fe40004f41270 */
[----:B----4-:R-:W-:Y:S02]  /*4bed0*/  PRMT R11, R7, 0x7632, R11 ;  /* 0x00007632070b7816 */ /* 0x010fe4000000000b */
[C---:B------:R-:W-:Y:S01]  /*4bee0*/  IADD3 R10, R0.reuse, c[0x0][0x198], RZ ;  /* 0x00006600000a7a10 */ /* 0x040fe20007ffe0ff */
[C---:B------:R-:W-:Y:S02]  /*4bef0*/  IMAD.WIDE R6, R0.reuse, 0x2, R14 ;  /* 0x0000000200067825 */ /* 0x040fe400078e020e */
[----:B------:R0:W-:Y:S01]  /*4bf00*/  @P4 STG.E.U16 [R4.64], R11 ;  /* 0x0000000b04004986 */ /* 0x0001e2000c101506 */
[----:B------:R-:W-:Y:S01]  /*4bf10*/  ISETP.LT.AND P4, PT, R27, c[0x0][0x178], !P1 ;  /* 0x00005e001b007a0c */ /* 0x000fe20004f81270 */
[----:B------:R-:W-:Y:S01]  /*4bf20*/  IMAD.WIDE R8, R0, 0x2, R20 ;  /* 0x0000000200087825 */ /* 0x000fe200078e0214 */
[----:B------:R-:W-:Y:S01]  /*4bf30*/  PRMT R17, R19, 0x7632, R17 ;  /* 0x0000763213117816 */ /* 0x000fe20000000011 */
[----:B------:R1:W-:Y:S04]  /*4bf40*/  @P5 STG.E.U16 [R6.64], R16 ;  /* 0x0000001006005986 */ /* 0x0003e8000c101506 */
[----:B------:R-:W-:Y:S01]  /*4bf50*/  @P6 STG.E.U16 [R8.64], R17 ;  /* 0x0000001108006986 */ /* 0x000fe2000c101506 */
[----:B0-----:R-:W-:Y:S01]  /*4bf60*/  IMAD.WIDE R4, R10, 0x2, R2 ;  /* 0x000000020a047825 */ /* 0x001fe200078e0202 */
[----:B------:R-:W-:-:S02]  /*4bf70*/  ISETP.GE.AND P3, PT, R18, c[0x0][0x17c], PT ;  /* 0x00005f0012007a0c */ /* 0x000fc40003f66270 */
[----:B------:R-:W2:Y:S04]  /*4bf80*/  LDL.LU R18, [R1+0x140] ;  /* 0x0001400001127983 */ /* 0x000ea80000300800 */
[----:B------:R0:W-:Y:S01]  /*4bf90*/  @P2 STG.E.U16 [R4.64], R25 ;  /* 0x0000001904002986 */ /* 0x0001e2000c101506 */
[----:B-1----:R-:W-:Y:S01]  /*4bfa0*/  PRMT R16, R25, 0x7632, R16 ;  /* 0x0000763219107816 */ /* 0x002fe20000000010 */
[----:B0-----:R-:W-:Y:S02]  /*4bfb0*/  IMAD.WIDE R4, R10, 0x2, R12 ;  /* 0x000000020a047825 */ /* 0x001fe400078e020c */
[----:B------:R-:W3:Y:S04]  /*4bfc0*/  LDL.LU R25, [R1+0x3b4] ;  /* 0x0003b40001197983 */ /* 0x000ee80000300800 */
[----:B------:R0:W-:Y:S04]  /*4bfd0*/  @P4 STG.E.U16 [R4.64], R24 ;  /* 0x0000001804004986 */ /* 0x0001e8000c101506 */
[----:B0-----:R-:W4:Y:S01]  /*4bfe0*/  LDL.LU R5, [R1+0x150] ;  /* 0x0001500001057983 */ /* 0x001f220000300800 */
[----:B------:R-:W-:-:S02]  /*4bff0*/  ISETP.LT.AND P5, PT, R22, c[0x0][0x178], !P1 ;  /* 0x00005e0016007a0c */ /* 0x000fc40004fa1270 */
[----:B------:R-:W-:Y:S01]  /*4c000*/  ISETP.LT.AND P1, PT, R29, c[0x0][0x178], !P1 ;  /* 0x00005e001d007a0c */ /* 0x000fe20004f21270 */
[C---:B------:R-:W-:Y:S01]  /*4c010*/  IMAD.WIDE R6, R10.reuse, 0x2, R14 ;  /* 0x000000020a067825 */ /* 0x040fe200078e020e */
[----:B------:R-:W-:Y:S01]  /*4c020*/  ISETP.LT.AND P6, PT, R23, c[0x0][0x178], !P0 ;  /* 0x00005e0017007a0c */ /* 0x000fe200047c1270 */
[----:B------:R-:W3:Y:S01]  /*4c030*/  LDL.LU R19, [R1+0xf4] ;  /* 0x0000f40001137983 */ /* 0x000ee20000300800 */
[C---:B------:R-:W-:Y:S01]  /*4c040*/  IADD3 R0, R10.reuse, c[0x0][0x198], RZ ;  /* 0x000066000a007a10 */ /* 0x040fe20007ffe0ff */
[----:B------:R-:W-:Y:S01]  /*4c050*/  IMAD.WIDE R8, R10, 0x2, R20 ;  /* 0x000000020a087825 */ /* 0x000fe200078e0214 */
[----:B------:R-:W-:-:S03]  /*4c060*/  IADD3 R17, R26, 0x29, RZ ;  /* 0x000000291a117810 */ /* 0x000fc60007ffe0ff */
[----:B------:R-:W-:Y:S01]  /*4c070*/  IMAD.WIDE R10, R0, 0x2, R2 ;  /* 0x00000002000a7825 */ /* 0x000fe200078e0202 */
[----:B------:R-:W-:Y:S02]  /*4c080*/  ISETP.GE.AND P2, PT, R17, c[0x0][0x17c], PT ;  /* 0x00005f0011007a0c */ /* 0x000fe40003f46270 */
[----:B--2---:R-:W-:Y:S01]  /*4c090*/  PRMT R17, R18, 0x7632, R17 ;  /* 0x0000763212117816 */ /* 0x004fe20000000011 */
[----:B----4-:R-:W-:Y:S04]  /*4c0a0*/  @P5 STG.E.U16 [R6.64], R5 ;  /* 0x0000000506005986 */ /* 0x010fe8000c101506 */
[----:B------:R0:W-:Y:S04]  /*4c0b0*/  @P1 STG.E.U16 [R8.64], R18 ;  /* 0x0000001208001986 */ /* 0x0001e8000c101506 */
[----:B------:R1:W-:Y:S01]  /*4c0c0*/  @P6 STG.E.U16 [R10.64], R16 ;  /* 0x000000100a006986 */ /* 0x0003e2000c101506 */
[----:B0-----:R-:W-:-:S02]  /*4c0d0*/  IADD3 R18, R26, 0x2a, RZ ;  /* 0x0000002a1a127810 */ /* 0x001fc40007ffe0ff */
[----:B-1----:R-:W-:Y:S02]  /*4c0e0*/  PRMT R11, R24, 0x7632, R11 ;  /* 0x00007632180b7816 */ /* 0x002fe4000000000b */
[----:B------:R-:W2:Y:S01]  /*4c0f0*/  LDL.LU R24, [R1+0xe4] ;  /* 0x0000e40001187983 */ /* 0x000ea20000300800 */
[----:B------:R-:W-:-:S03]  /*4c100*/  ISETP.GE.AND P1, PT, R18, c[0x0][0x17c], PT ;  /* 0x00005f0012007a0c */ /* 0x000fc60003f26270 */
[----:B------:R-:W4:Y:S01]  /*4c110*/  LDL.LU R18, [R1+0x104] ;  /* 0x0001040001127983 */ /* 0x000f220000300800 */
[----:B------:R-:W-:Y:S02]  /*4c120*/  ISETP.LT.AND P4, PT, R27, c[0x0][0x178], !P0 ;  /* 0x00005e001b007a0c */ /* 0x000fe40004781270 */
[----:B------:R-:W-:Y:S02]  /*4c130*/  ISETP.LT.AND P5, PT, R22, c[0x0][0x178], !P0 ;  /* 0x00005e0016007a0c */ /* 0x000fe400047a1270 */
[----:B------:R-:W-:Y:S02]  /*4c140*/  ISETP.LT.AND P6, PT, R29, c[0x0][0x178], !P0 ;  /* 0x00005e001d007a0c */ /* 0x000fe400047c1270 */
[----:B------:R-:W-:Y:S01]  /*4c150*/  PRMT R16, R5, 0x7632, R16 ;  /* 0x0000763205107816 */ /* 0x000fe20000000010 */
[----:B------:R-:W-:Y:S01]  /*4c160*/  IMAD.WIDE R4, R0, 0x2, R12 ;  /* 0x0000000200047825 */ /* 0x000fe200078e020c */
[----:B------:R-:W-:-:S03]  /*4c170*/  ISETP.LT.AND P0, PT, R23, c[0x0][0x178], !P3 ;  /* 0x00005e0017007a0c */ /* 0x000fc60005f01270 */
[C---:B------:R-:W-:Y:S01]  /*4c180*/  IMAD.WIDE R6, R0.reuse, 0x2, R14 ;  /* 0x0000000200067825 */ /* 0x040fe200078e020e */
[C---:B------:R-:W-:Y:S01]  /*4c190*/  IADD3 R10, R0.reuse, c[0x0][0x198], RZ ;  /* 0x00006600000a7a10 */ /* 0x040fe20007ffe0ff */
[----:B------:R0:W-:Y:S02]  /*4c1a0*/  @P4 STG.E.U16 [R4.64], R11 ;  /* 0x0000000b04004986 */ /* 0x0001e4000c101506 */
[----:B------:R-:W-:Y:S01]  /*4c1b0*/  IMAD.WIDE R8, R0, 0x2, R20 ;  /* 0x0000000200087825 */ /* 0x000fe200078e0214 */
[----:B------:R-:W-:Y:S01]  /*4c1c0*/  ISETP.LT.AND P4, PT, R27, c[0x0][0x178], !P3 ;  /* 0x00005e001b007a0c */ /* 0x000fe20005f81270 */
[----:B------:R1:W-:Y:S01]  /*4c1d0*/  @P5 STG.E.U16 [R6.64], R16 ;  /* 0x0000001006005986 */ /* 0x0003e2000c101506 */
[----:B------:R-:W-:Y:S02]  /*4c1e0*/  ISETP.LT.AND P5, PT, R22, c[0x0][0x178], !P3 ;  /* 0x00005e0016007a0c */ /* 0x000fe40005fa1270 */
[----:B------:R-:W-:Y:S01]  /*4c1f0*/  ISETP.LT.AND P3, PT, R29, c[0x0][0x178], !P3 ;  /* 0x00005e001d007a0c */ /* 0x000fe20005f61270 */
[----:B------:R1:W-:Y:S01]  /*4c200*/  @P6 STG.E.U16 [R8.64], R17 ;  /* 0x0000001108006986 */ /* 0x0003e2000c101506 */
[----:B------:R-:W-:Y:S01]  /*4c210*/  ISETP.LT.AND P6, PT, R23, c[0x0][0x178], !P2 ;  /* 0x00005e0017007a0c */ /* 0x000fe200057c1270 */
[C---:B0-----:R-:W-:Y:S01]  /*4c220*/  IMAD.WIDE R4, R10.reuse, 0x2, R2 ;  /* 0x000000020a047825 */ /* 0x041fe200078e0202 */
[----:B------:R-:W-:-:S04]  /*4c230*/  IADD3 R0, R10, c[0x0][0x198], RZ ;  /* 0x000066000a007a10 */ /* 0x000fc80007ffe0ff */
[----:B---3--:R0:W-:Y:S01]  /*4c240*/  @P0 STG.E.U16 [R4.64], R25 ;  /* 0x0000001904000986 */ /* 0x0081e2000c101506 */
[----:B-1----:R-:W-:Y:S01]  /*4c250*/  IMAD.WIDE R6, R10, 0x2, R14 ;  /* 0x000000020a067825 */ /* 0x002fe200078e020e */
[----:B------:R-:W-:-:S03]  /*4c260*/  PRMT R16, R25, 0x7632, R16 ;  /* 0x0000763219107816 */ /* 0x000fc60000000010 */
[----:B------:R-:W-:-:S04]  /*4c270*/  IMAD.WIDE R8, R10, 0x2, R20 ;  /* 0x000000020a087825 */ /* 0x000fc800078e0214 */
[----:B0-----:R-:W-:Y:S01]  /*4c280*/  IMAD.WIDE R4, R10, 0x2, R12 ;  /* 0x000000020a047825 */ /* 0x001fe200078e020c */
[----:B------:R-:W3:Y:S03]  /*4c290*/  LDL.LU R25, [R1+0x3d4] ;  /* 0x0003d40001197983 */ /* 0x000ee60000300800 */
[----:B------:R-:W-:Y:S01]  /*4c2a0*/  IMAD.WIDE R10, R0, 0x2, R2 ;  /* 0x00000002000a7825 */ /* 0x000fe200078e0202 */
[----:B----4-:R-:W-:Y:S04]  /*4c2b0*/  @P4 STG.E.U16 [R4.64], R18 ;  /* 0x0000001204004986 */ /* 0x010fe8000c101506 */
[----:B------:R-:W-:Y:S04]  /*4c2c0*/  @P5 STG.E.U16 [R6.64], R19 ;  /* 0x0000001306005986 */ /* 0x000fe8000c101506 */
[----:B--2---:R-:W-:Y:S04]  /*4c2d0*/  @P3 STG.E.U16 [R8.64], R24 ;  /* 0x0000001808003986 */ /* 0x004fe8000c101506 */
[----:B------:R0:W-:Y:S02]  /*4c2e0*/  @P6 STG.E.U16 [R10.64], R16 ;  /* 0x000000100a006986 */ /* 0x0001e4000c101506 */
[----:B0-----:R-:W-:-:S02]  /*4c2f0*/  PRMT R16, R19, 0x7632, R16 ;  /* 0x0000763213107816 */ /* 0x001fc40000000010 */
[----:B------:R-:W2:Y:S01]  /*4c300*/  LDL.LU R19, [R1+0x114] ;  /* 0x0001140001137983 */ /* 0x000ea20000300800 */
[----:B------:R-:W-:Y:S02]  /*4c310*/  ISETP.LT.AND P4, PT, R27, c[0x0][0x178], !P2 ;  /* 0x00005e001b007a0c */ /* 0x000fe40005781270 */
[----:B------:R-:W-:Y:S01]  /*4c320*/  ISETP.LT.AND P5, PT, R22, c[0x0][0x178], !P2 ;  /* 0x00005e0016007a0c */ /* 0x000fe200057a1270 */
[----:B------:R-:W-:Y:S01]  /*4c330*/  IMAD.WIDE R4, R0, 0x2, R12 ;  /* 0x0000000200047825 */ /* 0x000fe200078e020c */
[----:B------:R-:W-:Y:S02]  /*4c340*/  ISETP.LT.AND P6, PT, R29, c[0x0][0x178], !P2 ;  /* 0x00005e001d007a0c */ /* 0x000fe400057c1270 */
[----:B------:R-:W-:Y:S02]  /*4c350*/  PRMT R11, R18, 0x7632, R11 ;  /* 0x00007632120b7816 */ /* 0x000fe4000000000b */
[----:B------:R-:W-:Y:S02]  /*4c360*/  ISETP.LT.AND P2, PT, R23, c[0x0][0x178], !P1 ;  /* 0x00005e0017007a0c */ /* 0x000fe40004f41270 */
[----:B------:R-:W-:-:S02]  /*4c370*/  IADD3 R17, R26, 0x2b, RZ ;  /* 0x0000002b1a117810 */ /* 0x000fc40007ffe0ff */
[C---:B------:R-:W-:Y:S01]  /*4c380*/  IADD3 R10, R0.reuse, c[0x0][0x198], RZ ;  /* 0x00006600000a7a10 */ /* 0x040fe20007ffe0ff */
[----:B--2---:R0:W-:Y:S04]  /*4c390*/  STL [R1+0x1a64], R19 ;  /* 0x001a641301007387 */ /* 0x0041e80000100800 */
[----:B0-----:R-:W2:Y:S01]  /*4c3a0*/  LDL R19, [R1+0x3c4] ;  /* 0x0003c40001137983 */ /* 0x001ea20000100800 */
[----:B------:R-:W-:Y:S01]  /*4c3b0*/  ISETP.GE.AND P0, PT, R17, c[0x0][0x17c], PT ;  /* 0x00005f0011007a0c */ /* 0x000fe20003f06270 */
[C---:B------:R-:W-:Y:S02]  /*4c3c0*/  IMAD.WIDE R6, R0.reuse, 0x2, R14 ;  /* 0x0000000200067825 */ /* 0x040fe400078e020e */
[----:B------:R0:W-:Y:S01]  /*4c3d0*/  @P4 STG.E.U16 [R4.64], R11 ;  /* 0x0000000b04004986 */ /* 0x0001e2000c101506 */
[----:B------:R-:W-:Y:S01]  /*4c3e0*/  ISETP.LT.AND P4, PT, R27, c[0x0][0x178], !P1 ;  /* 0x00005e001b007a0c */ /* 0x000fe20004f81270 */
[----:B------:R-:W-:Y:S01]  /*4c3f0*/  IMAD.WIDE R8, R0, 0x2, R20 ;  /* 0x0000000200087825 */ /* 0x000fe200078e0214 */
[----:B------:R-:W-:Y:S01]  /*4c400*/  PRMT R17, R24, 0x7632, R17 ;  /* 0x0000763218117816 */ /* 0x000fe20000000011 */
[----:B------:R1:W-:Y:S01]  /*4c410*/  @P5 STG.E.U16 [R6.64], R16 ;  /* 0x0000001006005986 */ /* 0x0003e2000c101506 */
[----:B------:R-:W-:-:S03]  /*4c420*/  IADD3 R18, R26, 0x2c, RZ ;  /* 0x0000002c1a127810 */ /* 0x000fc60007ffe0ff */
[----:B------:R-:W-:Y:S01]  /*4c430*/  @P6 STG.E.U16 [R8.64], R17 ;  /* 0x0000001108006986 */ /* 0x000fe2000c101506 */
[----:B0-----:R-:W-:Y:S01]  /*4c440*/  IMAD.WIDE R4, R10, 0x2, R2 ;  /* 0x000000020a047825 */ /* 0x001fe200078e0202 */
[----:B------:R-:W-:Y:S02]  /*4c450*/  ISETP.GE.AND P3, PT, R18, c[0x0][0x17c], PT ;  /* 0x00005f0012007a0c */ /* 0x000fe40003f66270 */
[----:B------:R-:W4:Y:S04]  /*4c460*/  LDL.LU R18, [R1+0x124] ;  /* 0x0001240001127983 */ /* 0x000f280000300800 */
[----:B---3--:R0:W-:Y:S01]  /*4c470*/  @P2 STG.E.U16 [R4.64], R25 ;  /* 0x0000001904002986 */ /* 0x0081e2000c101506 */
[----:B-1----:R-:W-:Y:S01]  /*4c480*/  PRMT R16, R25, 0x7632, R16 ;  /* 0x0000763219107816 */ /* 0x002fe20000000010 */
[----:B0-----:R-:W-:-:S02]  /*4c490*/  IMAD.WIDE R4, R10, 0x2, R12 ;  /* 0x000000020a047825 */ /* 0x001fc400078e020c */
[----:B------:R-:W3:Y:S04]  /*4c4a0*/  LDL.LU R25, [R1+0x3f4] ;  /* 0x0003f40001197983 */ /* 0x000ee80000300800 */
[----:B------:R-:W3:Y:S04]  /*4c4b0*/  LDL.LU R24, [R1+0x3e4] ;  /* 0x0003e40001187983 */ /* 0x000ee80000300800 */
[----:B--2---:R0:W-:Y:S04]  /*4c4c0*/  @P4 STG.E.U16 [R4.64], R19 ;  /* 0x0000001304004986 */ /* 0x0041e8000c101506 */
[----:B0-----:R-:W2:Y:S04]  /*4c4d0*/  LDL.LU R19, [R1+0x1a64] ;  /* 0x001a640001137983 */ /* 0x001ea80000300800 */
[----:B------:R-:W3:Y:S01]  /*4c4e0*/  LDL.LU R5, [R1+0x3c4] ;  /* 0x0003c40001057983 */ /* 0x000ee20000300800 */
        /* <DEDUP_REMOVED lines=8> */
[----:B----4-:R0:W-:Y:S01]  /*4c570*/  @P5 STG.E.U16 [R6.64], R18 ;  /* 0x0000001206005986 */ /* 0x0101e2000c101506 */
[----:B------:R-:W-:Y:S02]  /*4c580*/  ISETP.LT.AND P5, PT, R22, c[0x0][0x178], !P0 ;  /* 0x00005e0016007a0c */ /* 0x000fe400047a1270 */
[----:B------:R-:W-:-:S04]  /*4c590*/  IADD3 R17, R26, 0x2d, RZ ;  /* 0x0000002d1a117810 */ /* 0x000fc80007ffe0ff */
[----:B------:R-:W-:Y:S01]  /*4c5a0*/  ISETP.GE.AND P2, PT, R17, c[0x0][0x17c], PT ;  /* 0x00005f0011007a0c */ /* 0x000fe20003f46270 */
[C---:B0-----:R-:W-:Y:S01]  /*4c5b0*/  IMAD.WIDE R6, R0.reuse, 0x2, R14 ;  /* 0x0000000200067825 */ /* 0x041fe200078e020e */
[----:B--2---:R-:W-:Y:S04]  /*4c5c0*/  @P1 STG.E.U16 [R8.64], R19 ;  /* 0x0000001308001986 */ /* 0x004fe8000c101506 */
[----:B------:R3:W-:Y:S01]  /*4c5d0*/  @P6 STG.E.U16 [R10.64], R16 ;  /* 0x000000100a006986 */ /* 0x0007e2000c101506 */
[----:B------:R-:W-:Y:S02]  /*4c5e0*/  ISETP.LT.AND P6, PT, R29, c[0x0][0x178], !P0 ;  /* 0x00005e001d007a0c */ /* 0x000fe400047c1270 */
[----:B------:R-:W-:Y:S02]  /*4c5f0*/  ISETP.LT.AND P0, PT, R23, c[0x0][0x178], !P3 ;  /* 0x00005e0017007a0c */ /* 0x000fe40005f01270 */
[----:B---3--:R-:W-:Y:S01]  /*4c600*/  PRMT R11, R5, 0x7632, R11 ;  /* 0x00007632050b7816 */ /* 0x008fe2000000000b */
[C---:B------:R-:W-:Y:S01]  /*4c610*/  IMAD.WIDE R4, R0.reuse, 0x2, R12 ;  /* 0x0000000200047825 */ /* 0x040fe200078e020c */
[----:B------:R-:W-:-:S02]  /*4c620*/  IADD3 R10, R0, c[0x0][0x198], RZ ;  /* 0x00006600000a7a10 */ /* 0x000fc40007ffe0ff */
[----:B------:R-:W-:Y:S02]  /*4c630*/  PRMT R16, R18, 0x7632, R16 ;  /* 0x0000763212107816 */ /* 0x000fe40000000010 */
        /* <DEDUP_REMOVED lines=9> */
[----:B------:R-:W2:Y:S04]  /*4c6d0*/  LDL.LU R18, [R1+0xd4] ;  /* 0x0000d40001127983 */ /* 0x000ea80000300800 */
[----:B------:R0:W-:Y:S01]  /*4c6e0*/  @P0 STG.E.U16 [R4.64], R25 ;  /* 0x0000001904000986 */ /* 0x0001e2000c101506 */
[----:B-1----:R-:W-:Y:S01]  /*4c6f0*/  PRMT R16, R25, 0x7632, R16 ;  /* 0x0000763219107816 */ /* 0x002fe20000000010 */
[----:B0-----:R-:W-:-:S02]  /*4c700*/  IMAD.WIDE R4, R10, 0x2, R12 ;  /* 0x000000020a047825 */ /* 0x001fc400078e020c */
[----:B------:R-:W3:Y:S04]  /*4c710*/  LDL.LU R25, [R1+0x414] ;  /* 0x0004140001197983 */ /* 0x000ee80000300800 */
[----:B------:R0:W-:Y:S04]  /*4c720*/  @P4 STG.E.U16 [R4.64], R24 ;  /* 0x0000001804004986 */ /* 0x0001e8000c101506 */
[----:B0-----:R-:W4:Y:S01]  /*4c730*/  LDL.LU R5, [R1+0x134] ;  /* 0x0001340001057983 */ /* 0x001f220000300800 */
[----:B------:R-:W-:Y:S02]  /*4c740*/  ISETP.LT.AND P5, PT, R22, c[0x0][0x178], !P3 ;  /* 0x00005e0016007a0c */ /* 0x000fe40005fa1270 */
        /* <DEDUP_REMOVED lines=43> */
[----:B------:R-:W-:Y:S04]  /*4ca00*/  @P4 STG.E.U16 [R4.64], R19 ;  /* 0x0000001304004986 */ /* 0x000fe8000c101506 */
[----:B----4-:R-:W-:Y:S04]  /*4ca10*/  @P5 STG.E.U16 [R6.64], R18 ;  /* 0x0000001206005986 */ /* 0x010fe8000c101506 */
[----:B--2---:R-:W-:Y:S04]  /*4ca20*/  @P1 STG.E.U16 [R8.64], R24 ;  /* 0x0000001808001986 */ /* 0x004fe8000c101506 */
[----:B------:R0:W-:Y:S02]  /*4ca30*/  @P6 STG.E.U16 [R10.64], R16 ;  /* 0x000000100a006986 */ /* 0x0001e4000c101506 */
[----:B0-----:R-:W-:-:S02]  /*4ca40*/  PRMT R11, R19, 0x7632, R11 ;  /* 0x00007632130b7816 */ /* 0x001fc4000000000b */
[----:B------:R-:W2:Y:S01]  /*4ca50*/  LDL R19, [R1+0x108] ;  /* 0x0001080001137983 */ /* 0x000ea20000100800 */
[----:B------:R-:W-:Y:S02]  /*4ca60*/  ISETP.LT.AND P4, PT, R27, c[0x0][0x178], !P0 ;  /* 0x00005e001b007a0c */ /* 0x000fe40004781270 */
[----:B------:R-:W-:Y:S01]  /*4ca70*/  ISETP.LT.AND P5, PT, R22, c[0x0][0x178], !P0 ;  /* 0x00005e0016007a0c */ /* 0x000fe200047a1270 */
[----:B------:R-:W-:Y:S01]  /*4ca80*/  IMAD.WIDE R4, R0, 0x2, R12 ;  /* 0x0000000200047825 */ /* 0x000fe200078e020c */
[----:B------:R-:W-:Y:S02]  /*4ca90*/  ISETP.LT.AND P6, PT, R29, c[0x0][0x178], !P0 ;  /* 0x00005e001d007a0c */ /* 0x000fe400047c1270 */
[----:B------:R-:W-:Y:S02]  /*4caa0*/  ISETP.LT.AND P0, PT, R23, c[0x0][0x178], !P3 ;  /* 0x00005e0017007a0c */ /* 0x000fe40005f01270 */
[----:B------:R-:W-:Y:S02]  /*4cab0*/  IADD3 R17, R26, 0x31, RZ ;  /* 0x000000311a117810 */ /* 0x000fe40007ffe0ff */
[C---:B------:R-:W-:Y:S01]  /*4cac0*/  IADD3 R10, R0.reuse, c[0x0][0x198], RZ ;  /* 0x00006600000a7a10 */ /* 0x040fe20007ffe0ff */
[----:B------:R-:W-:Y:S01]  /*4cad0*/  IMAD.WIDE R6, R0, 0x2, R14 ;  /* 0x0000000200067825 */ /* 0x000fe200078e020e */
[----:B------:R-:W-:Y:S01]  /*4cae0*/  ISETP.GE.AND P2, PT, R17, c[0x0][0x17c], PT ;  /* 0x00005f0011007a0c */ /* 0x000fe20003f46270 */
[----:B------:R0:W-:Y:S01]  /*4caf0*/  @P4 STG.E.U16 [R4.64], R11 ;  /* 0x0000000b04004986 */ /* 0x0001e2000c101506 */
[----:B------:R-:W-:Y:S01]  /*4cb00*/  PRMT R16, R18, 0x7632, R16 ;  /* 0x0000763212107816 */ /* 0x000fe20000000010 */
[----:B------:R-:W-:Y:S01]  /*4cb10*/  IMAD.WIDE R8, R0, 0x2, R20 ;  /* 0x0000000200087825 */ /* 0x000fe200078e0214 */
[----:B------:R-:W-:-:S02]  /*4cb20*/  ISETP.LT.AND P4, PT, R27, c[0x0][0x178], !P3 ;  /* 0x00005e001b007a0c */ /* 0x000fc40005f81270 */
[----:B------:R-:W-:Y:S01]  /*4cb30*/  PRMT R17, R24, 0x7632, R17 ;  /* 0x0000763218117816 */ /* 0x000fe20000000011 */
[----:B------:R1:W-:Y:S01]  /*4cb40*/  @P5 STG.E.U16 [R6.64], R16 ;  /* 0x0000001006005986 */ /* 0x0003e2000c101506 */
[----:B------:R-:W-:Y:S01]  /*4cb50*/  IADD3 R18, R26, 0x32, RZ ;  /* 0x000000321a127810 */ /* 0x000fe20007ffe0ff */
[----:B0-----:R-:W-:Y:S02]  /*4cb60*/  IMAD.WIDE R4, R10, 0x2, R2 ;  /* 0x000000020a047825 */ /* 0x001fe400078e0202 */
[----:B------:R-:W-:Y:S01]  /*4cb70*/  @P6 STG.E.U16 [R8.64], R17 ;  /* 0x0000001108006986 */ /* 0x000fe2000c101506 */
[----:B------:R-:W-:-:S03]  /*4cb80*/  ISETP.GE.AND P1, PT, R18, c[0x0][0x17c], PT ;  /* 0x00005f0012007a0c */ /* 0x000fc60003f26270 */
[----:B---3--:R0:W-:Y:S01]  /*4cb90*/  @P0 STG.E.U16 [R4.64], R25 ;  /* 0x0000001904000986 */ /* 0x0081e2000c101506 */
[----:B-1----:R-:W-:-:S03]  /*4cba0*/  PRMT R16, R25, 0x7632, R16 ;  /* 0x0000763219107816 */ /* 0x002fc60000000010 */
[----:B------:R-:W3:Y:S04]  /*4cbb0*/  LDL.LU R18, [R1+0xe8] ;  /* 0x0000e80001127983 */ /* 0x000ee80000300800 */
[----:B------:R-:W4:Y:S01]  /*4cbc0*/  LDL.LU R24, [R1+0x128] ;  /* 0x0001280001187983 */ /* 0x000f220000300800 */
[----:B0-----:R-:W-:-:S03]  /*4cbd0*/  IMAD.WIDE R4, R10, 0x2, R12 ;  /* 0x000000020a047825 */ /* 0x001fc600078e020c */
[----:B------:R-:W3:Y:S04]  /*4cbe0*/  LDL.LU R25, [R1+0x118] ;  /* 0x0001180001197983 */ /* 0x000ee80000300800 */
[----:B--2---:R0:W-:Y:S04]  /*4cbf0*/  @P4 STG.E.U16 [R4.64], R19 ;  /* 0x0000001304004986 */ /* 0x0041e8000c101506 */
[----:B0-----:R-:W2:Y:S04]  /*4cc00*/  LDL.LU R19, [R1+0x1a60] ;  /* 0x001a600001137983 */ /* 0x001ea80000300800 */
[----:B------:R-:W2:Y:S04]  /*4cc10*/  LDL.LU R4, [R1+0x108] ;  /* 0x0001080001047983 */ /* 0x000ea80000300800 */
[----:B------:R-:W2:Y:S01]  /*4cc20*/  LDL.LU R5, [R1+0xf8] ;  /* 0x0000f80001057983 */ /* 0x000ea20000300800 */
[----:B------:R-:W-:-:S02]  /*4cc30*/  ISETP.LT.AND P5, PT, R22, c[0x0][0x178], !P3 ;  /* 0x00005e0016007a0c */ /* 0x000fc40005fa1270 */
[----:B------:R-:W-:Y:S02]  /*4cc40*/  ISETP.LT.AND P3, PT, R29, c[0x0][0x178], !P3 ;  /* 0x00005e001d007a0c */ /* 0x000fe40005f61270 */
[----:B------:R-:W-:Y:S02]  /*4cc50*/  ISETP.LT.AND P6, PT, R23, c[0x0][0x178], !P2 ;  /* 0x00005e0017007a0c */ /* 0x000fe400057c1270 */
[C---:B------:R-:W-:Y:S01]  /*4cc60*/  IADD3 R0, R10.reuse, c[0x0][0x198], RZ ;  /* 0x000066000a007a10 */ /* 0x040fe20007ffe0ff */
[----:B------:R-:W-:-:S04]  /*4cc70*/  IMAD.WIDE R6, R10, 0x2, R14 ;  /* 0x000000020a067825 */ /* 0x000fc800078e020e */
[----:B------:R-:W-:-:S04]  /*4cc80*/  IMAD.WIDE R8, R10, 0x2, R20 ;  /* 0x000000020a087825 */ /* 0x000fc800078e0214 */
[C---:B------:R-:W-:Y:S01]  /*4cc90*/  IMAD.WIDE R10, R0.reuse, 0x2, R2 ;  /* 0x00000002000a7825 */ /* 0x040fe200078e0202 */
[----:B--2---:R0:W-:Y:S04]  /*4cca0*/  @P5 STG.E.U16 [R6.64], R5 ;  /* 0x0000000506005986 */ /* 0x0041e8000c101506 */
[----:B---3--:R1:W-:Y:S04]  /*4ccb0*/  @P3 STG.E.U16 [R8.64], R18 ;  /* 0x0000001208003986 */ /* 0x0083e8000c101506 */
[----:B------:R2:W-:Y:S01]  /*4ccc0*/  @P6 STG.E.U16 [R10.64], R16 ;  /* 0x000000100a006986 */ /* 0x0005e2000c101506 */
[----:B0-----:R-:W-:-:S04]  /*4ccd0*/  IMAD.WIDE R6, R0, 0x2, R14 ;  /* 0x0000000200067825 */ /* 0x001fc800078e020e */
[----:B-1----:R-:W-:Y:S01]  /*4cce0*/  IMAD.WIDE R8, R0, 0x2, R20 ;  /* 0x0000000200087825 */ /* 0x002fe200078e0214 */
[----:B--2---:R-:W-:Y:S02]  /*4ccf0*/  PRMT R11, R4, 0x7632, R11 ;  /* 0x00007632040b7816 */ /* 0x004fe4000000000b */
[----:B------:R-:W-:Y:S01]  /*4cd00*/  PRMT R16, R5, 0x7632, R16 ;  /* 0x0000763205107816 */ /* 0x000fe20000000010 */
[C---:B------:R-:W-:Y:S01]  /*4cd10*/  IMAD.WIDE R4, R0.reuse, 0x2, R12 ;  /* 0x0000000200047825 */ /* 0x040fe200078e020c */
[----:B------:R-:W-:Y:S02]  /*4cd20*/  IADD3 R10, R0, c[0x0][0x198], RZ ;  /* 0x00006600000a7a10 */ /* 0x000fe40007ffe0ff */
[----:B------:R-:W2:Y:S01]  /*4cd30*/  LDL.LU R0, [R1+0x3d8] ;  /* 0x0003d80001007983 */ /* 0x000ea20000300800 */
[----:B------:R-:W-:Y:S02]  /*4cd40*/  ISETP.LT.AND P3, PT, R27, c[0x0][0x178], !P2 ;  /* 0x00005e001b007a0c */ /* 0x000fe40005761270 */
[----:B------:R-:W-:-:S02]  /*4cd50*/  ISETP.LT.AND P5, PT, R22, c[0x0][0x178], !P2 ;  /* 0x00005e0016007a0c */ /* 0x000fc400057a1270 */
[----:B------:R-:W-:Y:S02]  /*4cd60*/  ISETP.LT.AND P6, PT, R29, c[0x0][0x178], !P2 ;  /* 0x00005e001d007a0c */ /* 0x000fe400057c1270 */
[----:B------:R-:W-:Y:S02]  /*4cd70*/  IADD3 R17, R26, 0x33, RZ ;  /* 0x000000331a117810 */ /* 0x000fe40007ffe0ff */
[----:B------:R-:W-:Y:S02]  /*4cd80*/  ISETP.LT.AND P4, PT, R23, c[0x0][0x178], !P1 ;  /* 0x00005e0017007a0c */ /* 0x000fe40004f81270 */
[----:B------:R-:W-:Y:S02]  /*4cd90*/  ISETP.GE.AND P0, PT, R17, c[0x0][0x17c], PT ;  /* 0x00005f0011007a0c */ /* 0x000fe40003f06270 */
[----:B------:R-:W-:Y:S01]  /*4cda0*/  PRMT R17, R18, 0x7632, R17 ;  /* 0x0000763212117816 */ /* 0x000fe20000000011 */
[----:B------:R0:W-:Y:S04]  /*4cdb0*/  @P3 STG.E.U16 [R4.64], R11 ;  /* 0x0000000b04003986 */ /* 0x0001e8000c101506 */
[----:B------:R-:W-:Y:S04]  /*4cdc0*/  @P5 STG.E.U16 [R6.64], R16 ;  /* 0x0000001006005986 */ /* 0x000fe8000c101506 */
[----:B------:R1:W-:Y:S01]  /*4cdd0*/  @P6 STG.E.U16 [R8.64], R17 ;  /* 0x0000001108006986 */ /* 0x0003e2000c101506 */
[----:B0-----:R-:W-:Y:S01]  /*4cde0*/  IMAD.WIDE R4, R10, 0x2, R2 ;  /* 0x000000020a047825 */ /* 0x001fe200078e0202 */
[----:B-1----:R-:W-:-:S04]  /*4cdf0*/  IADD3 R17, R26, 0x35, RZ ;  /* 0x000000351a117810 */ /* 0x002fc80007ffe0ff */
[----:B--2---:R0:W-:Y:S01]  /*4ce00*/  @P4 STG.E.U16 [R4.64], R0 ;  /* 0x0000000004004986 */ /* 0x0041e2000c101506 */
[----:B------:R-:W-:-:S03]  /*4ce10*/  ISETP.GE.AND P4, PT, R17, c[0x0][0x17c], PT ;  /* 0x00005f0011007a0c */ /* 0x000fc60003f86270 */
[----:B------:R-:W2:Y:S01]  /*4ce20*/  LDL.LU R17, [R1+0x3c8] ;  /* 0x0003c80001117983 */ /* 0x000ea20000300800 */
[----:B------:R-:W-:Y:S02]  /*4ce30*/  ISETP.LT.AND P3, PT, R27, c[0x0][0x178], !P1 ;  /* 0x00005e001b007a0c */ /* 0x000fe40004f61270 */
[----:B------:R-:W-:Y:S02]  /*4ce40*/  ISETP.LT.AND P5, PT, R22, c[0x0][0x178], !P1 ;  /* 0x00005e0016007a0c */ /* 0x000fe40004fa1270 */
[----:B------:R-:W-:Y:S01]  /*4ce50*/  ISETP.LT.AND P1, PT, R29, c[0x0][0x178], !P1 ;  /* 0x00005e001d007a0c */ /* 0x000fe20004f21270 */
[----:B------:R-:W-:Y:S01]  /*4ce60*/  IMAD.WIDE R6, R10, 0x2, R14 ;  /* 0x000000020a067825 */ /* 0x000fe200078e020e */
[----:B------:R-:W-:-:S03]  /*4ce70*/  ISETP.LT.AND P6, PT, R23, c[0x0][0x178], !P0 ;  /* 0x00005e0017007a0c */ /* 0x000fc600047c1270 */
[----:B0-----:R-:W-:Y:S01]  /*4ce80*/  IMAD.WIDE R4, R10, 0x2, R12 ;  /* 0x000000020a047825 */ /* 0x001fe200078e020c */
[----:B------:R-:W-:-:S03]  /*4ce90*/  PRMT R16, R0, 0x7632, R16 ;  /* 0x0000763200107816 */ /* 0x000fc60000000010 */
[C---:B------:R-:W-:Y:S01]  /*4cea0*/  IMAD.WIDE R8, R10.reuse, 0x2, R20 ;  /* 0x000000020a087825 */ /* 0x040fe200078e0214 */
[----:B------:R-:W-:Y:S02]  /*4ceb0*/  IADD3 R0, R10, c[0x0][0x198], RZ ;  /* 0x000066000a007a10 */ /* 0x000fe40007ffe0ff */
[----:B------:R-:W-:-:S03]  /*4cec0*/  IADD3 R18, R26, 0x34, RZ ;  /* 0x000000341a127810 */ /* 0x000fc60007ffe0ff */
[----:B------:R-:W-:Y:S01]  /*4ced0*/  IMAD.WIDE R10, R0, 0x2, R2 ;  /* 0x00000002000a7825 */ /* 0x000fe200078e0202 */
[----:B------:R-:W-:Y:S01]  /*4cee0*/  ISETP.GE.AND P2, PT, R18, c[0x0][0x17c], PT ;  /* 0x00005f0012007a0c */ /* 0x000fe20003f46270 */
[----:B--2---:R0:W-:Y:S01]  /*4cef0*/  @P3 STG.E.U16 [R4.64], R17 ;  /* 0x0000001104003986 */ /* 0x0041e2000c101506 */
[----:B------:R-:W-:-:S03]  /*4cf00*/  ISETP.LT.AND P3, PT, R22, c[0x0][0x178], !P0 ;  /* 0x00005e0016007a0c */ /* 0x000fc60004761270 */
[----:B----4-:R1:W-:Y:S04]  /*4cf10*/  @P5 STG.E.U16 [R6.64], R24 ;  /* 0x0000001806005986 */ /* 0x0103e8000c101506 */
[----:B------:R2:W-:Y:S01]  /*4cf20*/  @P1 STG.E.U16 [R8.64], R25 ;  /* 0x0000001908001986 */ /* 0x0005e2000c101506 */
[----:B------:R-:W-:Y:S02]  /*4cf30*/  ISETP.LT.AND P1, PT, R27, c[0x0][0x178], !P0 ;  /* 0x00005e001b007a0c */ /* 0x000fe40004721270 */
[----:B------:R-:W-:Y:S01]  /*4cf40*/  ISETP.LT.AND P0, PT, R29, c[0x0][0x178], !P0 ;  /* 0x00005e001d007a0c */ /* 0x000fe20004701270 */
[----:B------:R3:W-:Y:S01]  /*4cf50*/  @P6 STG.E.U16 [R10.64], R16 ;  /* 0x000000100a006986 */ /* 0x0007e2000c101506 */
[----:B------:R-:W-:Y:S01]  /*4cf60*/  PRMT R18, R17, 0x7632, R18 ;  /* 0x0000763211127816 */ /* 0x000fe20000000012 */
[----:B0-----:R-:W-:-:S04]  /*4cf70*/  IMAD.WIDE R4, R0, 0x2, R14 ;  /* 0x0000000200047825 */ /* 0x001fc800078e020e */
[----:B-1----:R-:W-:-:S04]  /*4cf80*/  IMAD.WIDE R6, R0, 0x2, R12 ;  /* 0x0000000200067825 */ /* 0x002fc800078e020c */
[----:B--2---:R-:W-:Y:S01]  /*4cf90*/  IMAD.WIDE R8, R0, 0x2, R20 ;  /* 0x0000000200087825 */ /* 0x004fe200078e0214 */
[----:B---3--:R-:W-:Y:S02]  /*4cfa0*/  PRMT R11, R24, 0x7632, R11 ;  /* 0x00007632180b7816 */ /* 0x008fe4000000000b */
[----:B------:R-:W-:Y:S01]  /*4cfb0*/  PRMT R16, R25, 0x7632, R16 ;  /* 0x0000763219107816 */ /* 0x000fe20000000010 */
[----:B------:R-:W-:Y:S04]  /*4cfc0*/  @P1 STG.E.U16 [R6.64], R18 ;  /* 0x0000001206001986 */ /* 0x000fe8000c101506 */
[----:B------:R-:W2:Y:S04]  /*4cfd0*/  LDL.LU R25, [R1+0x138] ;  /* 0x0001380001197983 */ /* 0x000ea80000300800 */
[----:B------:R-:W3:Y:S04]  /*4cfe0*/  LDL.LU R24, [R1+0x418] ;  /* 0x0004180001187983 */ /* 0x000ee80000300800 */
[----:B------:R0:W-:Y:S04]  /*4cff0*/  @P3 STG.E.U16 [R4.64], R11 ;  /* 0x0000000b04003986 */ /* 0x0001e8000c101506 */
[----:B------:R1:W-:Y:S04]  /*4d000*/  @P0 STG.E.U16 [R8.64], R16 ;  /* 0x0000001008000986 */ /* 0x0003e8000c101506 */
[----:B0-----:R-:W4:Y:S04]  /*4d010*/  LDL.LU R11, [R1+0x3e8] ;  /* 0x0003e800010b7983 */ /* 0x001f280000300800 */
[----:B-1----:R-:W2:Y:S01]  /*4d020*/  LDL.LU R9, [R1+0x3f8] ;  /* 0x0003f80001097983 */ /* 0x002ea20000300800 */
[----:B------:R-:W-:-:S02]  /*4d030*/  ISETP.LT.AND P6, PT, R23, c[0x0][0x178], !P2 ;  /* 0x00005e0017007a0c */ /* 0x000fc400057c1270 */
[----:B------:R-:W-:Y:S02]  /*4d040*/  ISETP.LT.AND P5, PT, R27, c[0x0][0x178], !P2 ;  /* 0x00005e001b007a0c */ /* 0x000fe400057a1270 */
[----:B------:R-:W-:Y:S02]  /*4d050*/  IADD3 R10, R0, c[0x0][0x198], RZ ;  /* 0x00006600000a7a10 */ /* 0x000fe40007ffe0ff */
[----:B------:R-:W-:-:S03]  /*4d060*/  ISETP.LT.AND P3, PT, R22, c[0x0][0x178], !P2 ;  /* 0x00005e0016007a0c */ /* 0x000fc60005761270 */
[----:B------:R-:W-:-:S04]  /*4d070*/  IMAD.WIDE R6, R10, 0x2, R2 ;  /* 0x000000020a067825 */ /* 0x000fc800078e0202 */
[C---:B------:R-:W-:Y:S01]  /*4d080*/  IMAD.WIDE R4, R10.reuse, 0x2, R12 ;  /* 0x000000020a047825 */ /* 0x040fe200078e020c */
[----:B--2---:R-:W-:Y:S04]  /*4d090*/  @P6 STG.E.U16 [R6.64], R9 ;  /* 0x0000000906006986 */ /* 0x004fe8000c101506 */
[----:B----4-:R0:W-:Y:S02]  /*4d0a0*/  @P5 STG.E.U16 [R4.64], R11 ;  /* 0x0000000b04005986 */ /* 0x0101e4000c101506 */
[----:B0-----:R-:W-:-:S05]  /*4d0b0*/  IMAD.WIDE R4, R10, 0x2, R14 ;  /* 0x000000020a047825 */ /* 0x001fca00078e020e */
[----:B------:R0:W-:Y:S04]  /*4d0c0*/  @P3 STG.E.U16 [R4.64], R25 ;  /* 0x0000001904003986 */ /* 0x0001e8000c101506 */
[----:B0-----:R-:W2:Y:S01]  /*4d0d0*/  LDL.LU R5, [R1+0xd8] ;  /* 0x0000d80001057983 */ /* 0x001ea20000300800 */
[----:B------:R-:W-:Y:S02]  /*4d0e0*/  IADD3 R0, R26, 0x37, RZ ;  /* 0x000000371a007810 */ /* 0x000fe40007ffe0ff */
[----:B------:R-:W-:Y:S02]  /*4d0f0*/  ISETP.LT.AND P2, PT, R29, c[0x0][0x178], !P2 ;  /* 0x00005e001d007a0c */ /* 0x000fe40005741270 */
[----:B------:R-:W-:Y:S02]  /*4d100*/  ISETP.LT.AND P5, PT, R23, c[0x0][0x178], !P4 ;  /* 0x00005e0017007a0c */ /* 0x000fe400067a1270 */
[----:B------:R-:W-:-:S02]  /*4d110*/  ISETP.GE.AND P0, PT, R0, c[0x0][0x17c], PT ;  /* 0x00005f0000007a0c */ /* 0x000fc40003f06270 */
[----:B------:R-:W-:Y:S02]  /*4d120*/  ISETP.LT.AND P6, PT, R27, c[0x0][0x178], !P4 ;  /* 0x00005e001b007a0c */ /* 0x000fe400067c1270 */
[----:B------:R-:W-:Y:S02]  /*4d130*/  IADD3 R0, R10, c[0x0][0x198], RZ ;  /* 0x000066000a007a10 */ /* 0x000fe40007ffe0ff */
[----:B------:R-:W-:Y:S01]  /*4d140*/  IADD3 R17, R26, 0x36, RZ ;  /* 0x000000361a117810 */ /* 0x000fe20007ffe0ff */
[----:B------:R-:W-:Y:S01]  /*4d150*/  IMAD.WIDE R6, R10, 0x2, R20 ;  /* 0x000000020a067825 */ /* 0x000fe200078e0214 */
[----:B------:R-:W-:Y:S02]  /*4d160*/  PRMT R16, R9, 0x7632, R16 ;  /* 0x0000763209107816 */ /* 0x000fe40000000010 */
[----:B------:R-:W-:Y:S01]  /*4d170*/  ISETP.GE.AND P1, PT, R17, c[0x0][0x17c], PT ;  /* 0x00005f0011007a0c */ /* 0x000fe20003f26270 */
[----:B------:R-:W-:Y:S01]  /*4d180*/  IMAD.WIDE R8, R0, 0x2, R2 ;  /* 0x0000000200087825 */ /* 0x000fe200078e0202 */
[----:B------:R-:W-:-:S02]  /*4d190*/  PRMT R17, R11, 0x7632, R17 ;  /* 0x000076320b117816 */ /* 0x000fc40000000011 */
[----:B------:R-:W-:Y:S01]  /*4d1a0*/  ISETP.LT.AND P3, PT, R22, c[0x0][0x178], !P4 ;  /* 0x00005e0016007a0c */ /* 0x000fe20006761270 */
[----:B------:R-:W-:Y:S01]  /*4d1b0*/  IMAD.WIDE R10, R0, 0x2, R12 ;  /* 0x00000002000a7825 */ /* 0x000fe200078e020c */
[----:B------:R-:W-:Y:S01]  /*4d1c0*/  ISETP.LT.AND P4, PT, R29, c[0x0][0x178], !P4 ;  /* 0x00005e001d007a0c */ /* 0x000fe20006781270 */
[----:B--2---:R0:W-:Y:S04]  /*4d1d0*/  @P2 STG.E.U16 [R6.64], R5 ;  /* 0x0000000506002986 */ /* 0x0041e8000c101506 */
[----:B------:R1:W-:Y:S01]  /*4d1e0*/  @P5 STG.E.U16 [R8.64], R16 ;  /* 0x0000001008005986 */ /* 0x0003e2000c101506 */
[----:B------:R-:W-:-:S03]  /*4d1f0*/  ISETP.LT.AND P5, PT, R23, c[0x0][0x178], !P1 ;  /* 0x00005e0017007a0c */ /* 0x000fc60004fa1270 */
[----:B------:R2:W-:Y:S01]  /*4d200*/  @P6 STG.E.U16 [R10.64], R17 ;  /* 0x000000110a006986 */ /* 0x0005e2000c101506 */
[----:B0-----:R-:W-:Y:S01]  /*4d210*/  IMAD.WIDE R6, R0, 0x2, R20 ;  /* 0x0000000200067825 */ /* 0x001fe200078e0214 */
[----:B-1----:R-:W-:-:S03]  /*4d220*/  PRMT R16, R5, 0x7632, R16 ;  /* 0x0000763205107816 */ /* 0x002fc60000000010 */
[C---:B------:R-:W-:Y:S01]  /*4d230*/  IMAD.WIDE R4, R0.reuse, 0x2, R14 ;  /* 0x0000000200047825 */ /* 0x040fe200078e020e */
[----:B--2---:R-:W-:Y:S02]  /*4d240*/  IADD3 R10, R0, c[0x0][0x198], RZ ;  /* 0x00006600000a7a10 */ /* 0x004fe40007ffe0ff */
[----:B------:R-:W-:Y:S02]  /*4d250*/  PRMT R11, R25, 0x7632, R11 ;  /* 0x00007632190b7816 */ /* 0x000fe4000000000b */
[----:B------:R-:W2:Y:S01]  /*4d260*/  LDL.LU R25, [R1+0x148] ;  /* 0x0001480001197983 */ /* 0x000ea20000300800 */
[----:B------:R-:W-:-:S03]  /*4d270*/  IMAD.WIDE R8, R10, 0x2, R2 ;  /* 0x000000020a087825 */ /* 0x000fc600078e0202 */
[----:B------:R-:W-:Y:S04]  /*4d280*/  @P3 STG.E.U16 [R4.64], R11 ;  /* 0x0000000b04003986 */ /* 0x000fe8000c101506 */
[----:B------:R0:W-:Y:S04]  /*4d290*/  @P4 STG.E.U16 [R6.64], R16 ;  /* 0x0000001006004986 */ /* 0x0001e8000c101506 */
[----:B---3--:R1:W-:Y:S04]  /*4d2a0*/  @P5 STG.E.U16 [R8.64], R24 ;  /* 0x0000001808005986 */ /* 0x0083e8000c101506 */
[----:B0-----:R-:W3:Y:S04]  /*4d2b0*/  LDL.LU R16, [R1+0x3bc] ;  /* 0x0003bc0001107983 */ /* 0x001ee80000300800 */
[----:B-1----:R-:W4:Y:S01]  /*4d2c0*/  LDL.LU R9, [R1+0x408] ;  /* 0x0004080001097983 */ /* 0x002f220000300800 */
[----:B------:R-:W-:Y:S01]  /*4d2d0*/  ISETP.LT.AND P2, PT, R27, c[0x0][0x178], !P1 ;  /* 0x00005e001b007a0c */ /* 0x000fe20004f41270 */
[----:B------:R-:W-:Y:S01]  /*4d2e0*/  IMAD.WIDE R6, R10, 0x2, R12 ;  /* 0x000000020a067825 */ /* 0x000fe200078e020c */
[----:B------:R-:W-:-:S02]  /*4d2f0*/  ISETP.LT.AND P6, PT, R22, c[0x0][0x178], !P1 ;  /* 0x00005e0016007a0c */ /* 0x000fc40004fc1270 */
[----:B------:R-:W-:-:S09]  /*4d300*/  ISETP.LT.AND P1, PT, R29, c[0x0][0x178], !P1 ;  /* 0x00005e001d007a0c */ /* 0x000fd20004f21270 */
[----:B----4-:R0:W-:Y:S04]  /*4d310*/  @P2 STG.E.U16 [R6.64], R9 ;  /* 0x0000000906002986 */ /* 0x0101e8000c101506 */
[----:B0-----:R-:W4:Y:S01]  /*4d320*/  LDL R7, [R1+0x158] ;  /* 0x0001580001077983 */ /* 0x001f220000100800 */
[C---:B------:R-:W-:Y:S01]  /*4d330*/  IMAD.WIDE R4, R10.reuse, 0x2, R14 ;  /* 0x000000020a047825 */ /* 0x040fe200078e020e */
[C---:B------:R-:W-:Y:S02]  /*4d340*/  IADD3 R0, R10.reuse, c[0x0][0x198], RZ ;  /* 0x000066000a007a10 */ /* 0x040fe40007ffe0ff */
[----:B------:R-:W-:Y:S02]  /*4d350*/  ISETP.LT.AND P5, PT, R23, c[0x0][0x178], !P0 ;  /* 0x00005e0017007a0c */ /* 0x000fe400047a1270 */
[----:B------:R-:W-:Y:S01]  /*4d360*/  ISETP.LT.AND P4, PT, R27, c[0x0][0x178], !P0 ;  /* 0x00005e001b007a0c */ /* 0x000fe20004781270 */
[----:B----4-:R0:W-:Y:S02]  /*4d370*/  @P6 STG.E.U16 [R4.64], R7 ;  /* 0x0000000704006986 */ /* 0x0101e4000c101506 */
[----:B0-----:R-:W-:Y:S01]  /*4d380*/  IMAD.WIDE R4, R10, 0x2, R20 ;  /* 0x000000020a047825 */ /* 0x001fe200078e0214 */
[----:B------:R-:W-:-:S02]  /*4d390*/  PRMT R10, R24, 0x7632, R10 ;  /* 0x00007632180a7816 */ /* 0x000fc4000000000a */
[----:B------:R-:W4:Y:S04]  /*4d3a0*/  LDL.LU R24, [R1+0xfc] ;  /* 0x0000fc0001187983 */ /* 0x000f280000300800 */
[----:B--2---:R0:W-:Y:S04]  /*4d3b0*/  @P1 STG.E.U16 [R4.64], R25 ;  /* 0x0000001904001986 */ /* 0x0041e8000c101506 */
[----:B0-----:R-:W2:Y:S01]  /*4d3c0*/  LDL.LU R5, [R1+0x158] ;  /* 0x0001580001057983 */ /* 0x001ea20000300800 */
[----:B------:R-:W-:Y:S01]  /*4d3d0*/  IADD3 R8, R26, 0x39, RZ ;  /* 0x000000391a087810 */ /* 0x000fe20007ffe0ff */
[----:B------:R-:W-:Y:S01]  /*4d3e0*/  IMAD.WIDE R6, R0, 0x2, R2 ;  /* 0x0000000200067825 */ /* 0x000fe200078e0202 */
[----:B------:R-:W-:-:S02]  /*4d3f0*/  PRMT R11, R9, 0x7632, R11 ;  /* 0x00007632090b7816 */ /* 0x000fc4000000000b */
[----:B------:R-:W-:Y:S01]  /*4d400*/  ISETP.GE.AND P2, PT, R8, c[0x0][0x17c], PT ;  /* 0x00005f0008007a0c */ /* 0x000fe20003f46270 */
[----:B------:R-:W-:Y:S01]  /*4d410*/  IMAD.WIDE R8, R0, 0x2, R12 ;  /* 0x0000000200087825 */ /* 0x000fe200078e020c */
[----:B------:R-:W-:Y:S01]  /*4d420*/  ISETP.LT.AND P1, PT, R22, c[0x0][0x178], !P0 ;  /* 0x00005e0016007a0c */ /* 0x000fe20004721270 */
[----:B------:R-:W-:Y:S04]  /*4d430*/  @P5 STG.E.U16 [R6.64], R10 ;  /* 0x0000000a06005986 */ /* 0x000fe8000c101506 */
[----:B------:R0:W-:Y:S02]  /*4d440*/  @P4 STG.E.U16 [R8.64], R11 ;  /* 0x0000000b08004986 */ /* 0x0001e4000c101506 */
[----:B0-----:R-:W-:Y:S02]  /*4d450*/  IADD3 R11, R26, 0x3a, RZ ;  /* 0x0000003a1a0b7810 */ /* 0x001fe40007ffe0ff */
[----:B------:R-:W-:-:S02]  /*4d460*/  PRMT R9, R25, 0x7632, R9 ;  /* 0x0000763219097816 */ /* 0x000fc40000000009 */
[----:B------:R-:W3:Y:S01]  /*4d470*/  LDL.LU R25, [R1+0xec] ;  /* 0x0000ec0001197983 */ /* 0x000ee20000300800 */
[----:B--2---:R-:W-:Y:S01]  /*4d480*/  PRMT R8, R5, 0x7632, R8 ;  /* 0x0000763205087816 */ /* 0x004fe20000000008 */
[----:B------:R-:W-:-:S05]  /*4d490*/  IMAD.WIDE R4, R0, 0x2, R14 ;  /* 0x0000000200047825 */ /* 0x000fca00078e020e */
[----:B------:R0:W-:Y:S01]  /*4d4a0*/  @P1 STG.E.U16 [R4.64], R8 ;  /* 0x0000000804001986 */ /* 0x0001e2000c101506 */
[----:B------:R-:W-:-:S03]  /*4d4b0*/  ISETP.GE.AND P1, PT, R11, c[0x0][0x17c], PT ;  /* 0x00005f000b007a0c */ /* 0x000fc60003f26270 */
[----:B------:R-:W2:Y:S01]  /*4d4c0*/  LDL.LU R11, [R1+0x10c] ;  /* 0x00010c00010b7983 */ /* 0x000ea20000300800 */
[----:B------:R-:W-:Y:S02]  /*4d4d0*/  IADD3 R17, R26, 0x38, RZ ;  /* 0x000000381a117810 */ /* 0x000fe40007ffe0ff */
[----:B------:R-:W-:Y:S02]  /*4d4e0*/  ISETP.LT.AND P0, PT, R29, c[0x0][0x178], !P0 ;  /* 0x00005e001d007a0c */ /* 0x000fe40004701270 */
[----:B------:R-:W-:Y:S01]  /*4d4f0*/  ISETP.GE.AND P3, PT, R17, c[0x0][0x17c], PT ;  /* 0x00005f0011007a0c */ /* 0x000fe20003f66270 */
[----:B------:R-:W-:-:S03]  /*4d500*/  IMAD.WIDE R6, R0, 0x2, R20 ;  /* 0x0000000200067825 */ /* 0x000fc600078e0214 */
[----:B------:R-:W-:Y:S02]  /*4d510*/  ISETP.LT.AND P4, PT, R23, c[0x0][0x178], !P3 ;  /* 0x00005e0017007a0c */ /* 0x000fe40005f81270 */
[----:B------:R-:W-:Y:S02]  /*4d520*/  ISETP.LT.AND P5, PT, R27, c[0x0][0x178], !P3 ;  /* 0x00005e001b007a0c */ /* 0x000fe40005fa1270 */
[----:B------:R-:W-:Y:S02]  /*4d530*/  ISETP.LT.AND P6, PT, R22, c[0x0][0x178], !P3 ;  /* 0x00005e0016007a0c */ /* 0x000fe40005fc1270 */
[----:B------:R-:W-:Y:S01]  /*4d540*/  IADD3 R10, R0, c[0x0][0x198], RZ ;  /* 0x00006600000a7a10 */ /* 0x000fe20007ffe0ff */
[----:B------:R1:W-:Y:S04]  /*4d550*/  @P0 STG.E.U16 [R6.64], R9 ;  /* 0x0000000906000986 */ /* 0x0003e8000c101506 */
[----:B0-----:R-:W-:Y:S01]  /*4d560*/  IMAD.WIDE R4, R10, 0x2, R2 ;  /* 0x000000020a047825 */ /* 0x001fe200078e0202 */
[----:B------:R-:W-:-:S02]  /*4d570*/  IADD3 R0, R26, 0x3b, RZ ;  /* 0x0000003b1a007810 */ /* 0x000fc40007ffe0ff */
[----:B------:R-:W-:Y:S01]  /*4d580*/  ISETP.LT.AND P3, PT, R29, c[0x0][0x178], !P3 ;  /* 0x00005e001d007a0c */ /* 0x000fe20005f61270 */
[C---:B-1----:R-:W-:Y:S01]  /*4d590*/  IMAD.WIDE R6, R10.reuse, 0x2, R12 ;  /* 0x000000020a067825 */ /* 0x042fe200078e020c */
[----:B---3--:R0:W-:Y:S03]  /*4d5a0*/  @P4 STG.E.U16 [R4.64], R16 ;  /* 0x0000001004004986 */ /* 0x0081e6000c101506 */
[----:B------:R-:W-:Y:S01]  /*4d5b0*/  IMAD.WIDE R8, R10, 0x2, R14 ;  /* 0x000000020a087825 */ /* 0x000fe200078e020e */
[----:B------:R-:W-:Y:S02]  /*4d5c0*/  ISETP.GE.AND P0, PT, R0, c[0x0][0x17c], PT ;  /* 0x00005f0000007a0c */ /* 0x000fe40003f06270 */
[----:B------:R-:W-:Y:S02]  /*4d5d0*/  PRMT R0, R16, 0x7632, R0 ;  /* 0x0000763210007816 */ /* 0x000fe40000000000 */
[----:B------:R-:W-:-:S02]  /*4d5e0*/  ISETP.LT.AND P4, PT, R22, c[0x0][0x178], !P2 ;  /* 0x00005e0016007a0c */ /* 0x000fc40005781270 */
[C---:B0-----:R-:W-:Y:S01]  /*4d5f0*/  IADD3 R16, R10.reuse, c[0x0][0x198], RZ ;  /* 0x000066000a107a10 */ /* 0x041fe20007ffe0ff */
[----:B------:R-:W-:Y:S01]  /*4d600*/  IMAD.WIDE R4, R10, 0x2, R20 ;  /* 0x000000020a047825 */ /* 0x000fe200078e0214 */
[----:B----4-:R-:W-:Y:S02]  /*4d610*/  PRMT R17, R24, 0x7632, R17 ;  /* 0x0000763218117816 */ /* 0x010fe40000000011 */
[----:B------:R-:W-:Y:S01]  /*4d620*/  PRMT R19, R25, 0x7632, R19 ;  /* 0x0000763219137816 */ /* 0x000fe20000000013 */
[----:B--2---:R0:W-:Y:S01]  /*4d630*/  @P5 STG.E.U16 [R6.64], R11 ;  /* 0x0000000b06005986 */ /* 0x0041e2000c101506 */
[----:B------:R-:W-:-:S03]  /*4d640*/  ISETP.LT.AND P5, PT, R27, c[0x0][0x178], !P2 ;  /* 0x00005e001b007a0c */ /* 0x000fc600057a1270 */
[----:B------:R1:W-:Y:S01]  /*4d650*/  @P6 STG.E.U16 [R8.64], R24 ;  /* 0x0000001808006986 */ /* 0x0003e2000c101506 */
[----:B------:R-:W-:Y:S02]  /*4d660*/  ISETP.LT.AND P6, PT, R23, c[0x0][0x178], !P2 ;  /* 0x00005e0017007a0c */ /* 0x000fe400057c1270 */
[----:B------:R-:W-:Y:S02]  /*4d670*/  ISETP.LT.AND P2, PT, R29, c[0x0][0x178], !P2 ;  /* 0x00005e001d007a0c */ /* 0x000fe40005741270 */
[----:B------:R-:W-:Y:S01]  /*4d680*/  PRMT R18, R11, 0x7632, R18 ;  /* 0x000076320b127816 */ /* 0x000fe20000000012 */
[C---:B0-----:R-:W-:Y:S01]  /*4d690*/  IMAD.WIDE R6, R16.reuse, 0x2, R2 ;  /* 0x0000000210067825 */ /* 0x041fe200078e0202 */
[----:B------:R0:W-:Y:S03]  /*4d6a0*/  @P3 STG.E.U16 [R4.64], R25 ;  /* 0x0000001904003986 */ /* 0x0001e6000c101506 */
[----:B-1----:R-:W-:-:S04]  /*4d6b0*/  IMAD.WIDE R8, R16, 0x2, R12 ;  /* 0x0000000210087825 */ /* 0x002fc800078e020c */
[C---:B------:R-:W-:Y:S01]  /*4d6c0*/  IMAD.WIDE R10, R16.reuse, 0x2, R14 ;  /* 0x00000002100a7825 */ /* 0x040fe200078e020e */
[----:B------:R-:W-:Y:S03]  /*4d6d0*/  @P6 STG.E.U16 [R6.64], R0 ;  /* 0x0000000006006986 */ /* 0x000fe6000c101506 */
[----:B0-----:R-:W-:Y:S01]  /*4d6e0*/  IMAD.WIDE R4, R16, 0x2, R20 ;  /* 0x0000000210047825 */ /* 0x001fe200078e0214 */
[----:B------:R-:W2:Y:S04]  /*4d6f0*/  LDL.LU R25, [R1+0x11c] ;  /* 0x00011c0001197983 */ /* 0x000ea80000300800 */
[----:B------:R-:W3:Y:S04]  /*4d700*/  LDL.LU R24, [R1+0x3fc] ;  /* 0x0003fc0001187983 */ /* 0x000ee80000300800 */
[----:B------:R0:W-:Y:S04]  /*4d710*/  @P5 STG.E.U16 [R8.64], R18 ;  /* 0x0000001208005986 */ /* 0x0001e8000c101506 */
[----:B------:R1:W-:Y:S04]  /*4d720*/  @P4 STG.E.U16 [R10.64], R17 ;  /* 0x000000110a004986 */ /* 0x0003e8000c101506 */
[----:B------:R-:W-:Y:S04]  /*4d730*/  @P2 STG.E.U16 [R4.64], R19 ;  /* 0x0000001304002986 */ /* 0x000fe8000c101506 */
[----:B0-----:R-:W4:Y:S04]  /*4d740*/  LDL.LU R18, [R1+0x12c] ;  /* 0x00012c0001127983 */ /* 0x001f280000300800 */
[----:B-1----:R-:W3:Y:S04]  /*4d750*/  LDL.LU R17, [R1+0x3cc] ;  /* 0x0003cc0001117983 */ /* 0x002ee80000300800 */
[----:B------:R0:W-:Y:S04]  /*4d760*/  STL [R1+0x1a50], R19 ;  /* 0x001a501301007387 */ /* 0x0001e80000100800 */
[----:B0-----:R-:W3:Y:S01]  /*4d770*/  LDL.LU R19, [R1+0x3dc] ;  /* 0x0003dc0001137983 */ /* 0x001ee20000300800 */
[----:B------:R-:W-:-:S02]  /*4d780*/  ISETP.LT.AND P5, PT, R23, c[0x0][0x178], !P1 ;  /* 0x00005e0017007a0c */ /* 0x000fc40004fa1270 */
[----:B------:R-:W-:Y:S02]  /*4d790*/  ISETP.LT.AND P4, PT, R27, c[0x0][0x178], !P1 ;  /* 0x00005e001b007a0c */ /* 0x000fe40004f81270 */
[----:B------:R-:W-:Y:S02]  /*4d7a0*/  ISETP.LT.AND P6, PT, R22, c[0x0][0x178], !P1 ;  /* 0x00005e0016007a0c */ /* 0x000fe40004fc1270 */
[----:B------:R-:W-:Y:S02]  /*4d7b0*/  IADD3 R0, R16, c[0x0][0x198], RZ ;  /* 0x0000660010007a10 */ /* 0x000fe40007ffe0ff */
[----:B------:R-:W-:Y:S02]  /*4d7c0*/  IADD3 R6, R26, 0x3c, RZ ;  /* 0x0000003c1a067810 */ /* 0x000fe40007ffe0ff */
[----:B------:R-:W-:Y:S01]  /*4d7d0*/  ISETP.LT.AND P1, PT, R29, c[0x0][0x178], !P1 ;  /* 0x00005e001d007a0c */ /* 0x000fe20004f21270 */
[----:B------:R-:W-:Y:S01]  /*4d7e0*/  IMAD.WIDE R4, R0, 0x2, R2 ;  /* 0x0000000200047825 */ /* 0x000fe200078e0202 */
[----:B------:R-:W-:-:S03]  /*4d7f0*/  ISETP.GE.AND P3, PT, R6, c[0x0][0x17c], PT ;  /* 0x00005f0006007a0c */ /* 0x000fc60003f66270 */
[----:B------:R-:W-:-:S04]  /*4d800*/  IMAD.WIDE R6, R0, 0x2, R12 ;  /* 0x0000000200067825 */ /* 0x000fc800078e020c */
[----:B------:R-:W-:Y:S01]  /*4d810*/  IMAD.WIDE R8, R0, 0x2, R14 ;  /* 0x0000000200087825 */ /* 0x000fe200078e020e */
[C---:B------:R-:W-:Y:S02]  /*4d820*/  IADD3 R10, R26.reuse, 0x3d, RZ ;  /* 0x0000003d1a0a7810 */ /* 0x040fe40007ffe0ff */
[----:B------:R-:W-:Y:S02]  /*4d830*/  IADD3 R11, R26, 0x3e, RZ ;  /* 0x0000003e1a0b7810 */ /* 0x000fe40007ffe0ff */
[----:B------:R-:W-:Y:S02]  /*4d840*/  ISETP.GE.AND P2, PT, R10, c[0x0][0x17c], PT ;  /* 0x00005f000a007a0c */ /* 0x000fe40003f46270 */
[----:B--2---:R-:W-:Y:S01]  /*4d850*/  PRMT R10, R25, 0x7632, R10 ;  /* 0x00007632190a7816 */ /* 0x004fe2000000000a */
[----:B---3--:R0:W-:Y:S04]  /*4d860*/  @P5 STG.E.U16 [R4.64], R19 ;  /* 0x0000001304005986 */ /* 0x0081e8000c101506 */
[----:B------:R1:W-:Y:S01]  /*4d870*/  @P4 STG.E.U16 [R6.64], R17 ;  /* 0x0000001106004986 */ /* 0x0003e2000c101506 */
[----:B------:R-:W-:-:S03]  /*4d880*/  ISETP.LT.AND P4, PT, R23, c[0x0][0x178], !P0 ;  /* 0x00005e0017007a0c */ /* 0x000fc60004781270 */
[----:B----4-:R2:W-:Y:S01]  /*4d890*/  @P6 STG.E.U16 [R8.64], R18 ;  /* 0x0000001208006986 */ /* 0x0105e2000c101506 */
[----:B------:R-:W-:Y:S01]  /*4d8a0*/  ISETP.LT.AND P6, PT, R27, c[0x0][0x178], !P0 ;  /* 0x00005e001b007a0c */ /* 0x000fe200047c1270 */
[C---:B0-----:R-:W-:Y:S01]  /*4d8b0*/  IMAD.WIDE R4, R0.reuse, 0x2, R20 ;  /* 0x0000000200047825 */ /* 0x041fe200078e0214 */
[----:B------:R-:W-:-:S04]  /*4d8c0*/  IADD3 R0, R0, c[0x0][0x198], RZ ;  /* 0x0000660000007a10 */ /* 0x000fc80007ffe0ff */
[----:B------:R0:W-:Y:S01]  /*4d8d0*/  @P1 STG.E.U16 [R4.64], R25 ;  /* 0x0000001904001986 */ /* 0x0001e2000c101506 */
[C---:B-1----:R-:W-:Y:S01]  /*4d8e0*/  IMAD.WIDE R6, R0.reuse, 0x2, R12 ;  /* 0x0000000200067825 */ /* 0x042fe200078e020c */
[----:B--2---:R-:W-:Y:S02]  /*4d8f0*/  PRMT R9, R19, 0x7632, R9 ;  /* 0x0000763213097816 */ /* 0x004fe40000000009 */
[----:B------:R-:W-:Y:S01]  /*4d900*/  PRMT R8, R17, 0x7632, R8 ;  /* 0x0000763211087816 */ /* 0x000fe20000000008 */
[----:B------:R-:W2:Y:S01]  /*4d910*/  LDL.LU R19, [R1+0x13c] ;  /* 0x00013c0001137983 */ /* 0x000ea20000300800 */
[----:B------:R-:W-:Y:S01]  /*4d920*/  ISETP.GE.AND P5, PT, R11, c[0x0][0x17c], PT ;  /* 0x00005f000b007a0c */ /* 0x000fe20003fa6270 */
[----:B0-----:R-:W-:Y:S01]  /*4d930*/  IMAD.WIDE R4, R0, 0x2, R2 ;  /* 0x0000000200047825 */ /* 0x001fe200078e0202 */
[----:B------:R-:W-:Y:S01]  /*4d940*/  PRMT R11, R18, 0x7632, R11 ;  /* 0x00007632120b7816 */ /* 0x000fe2000000000b */
[----:B------:R-:W3:Y:S02]  /*4d950*/  LDL.LU R17, [R1+0xdc] ;  /* 0x0000dc0001117983 */ /* 0x000ee40000300800 */
[----:B------:R-:W-:-:S02]  /*4d960*/  IMAD.MOV.U32 R25, RZ, RZ, R28 ;  /* 0x000000ffff197224 */ /* 0x000fc400078e001c */
[----:B------:R-:W4:Y:S04]  /*4d970*/  LDL.LU R18, [R1+0x41c] ;  /* 0x00041c0001127983 */ /* 0x000f280000300800 */
[----:B------:R-:W-:Y:S04]  /*4d980*/  @P4 STG.E.U16 [R4.64], R9 ;  /* 0x0000000904004986 */ /* 0x000fe8000c101506 */
[----:B------:R-:W2:Y:S04]  /*4d990*/  LDL.LU R28, [R1+0x40c] ;  /* 0x00040c00011c7983 */ /* 0x000ea80000300800 */
[----:B------:R0:W-:Y:S04]  /*4d9a0*/  @P6 STG.E.U16 [R6.64], R8 ;  /* 0x0000000806006986 */ /* 0x0001e8000c101506 */
[----:B0-----:R-:W2:Y:S01]  /*4d9b0*/  LDL.LU R7, [R1+0x3ec] ;  /* 0x0003ec0001077983 */ /* 0x001ea20000300800 */
[----:B------:R-:W-:-:S02]  /*4d9c0*/  ISETP.LT.AND P1, PT, R22, c[0x0][0x178], !P0 ;  /* 0x00005e0016007a0c */ /* 0x000fc40004721270 */
[----:B------:R-:W-:Y:S01]  /*4d9d0*/  ISETP.LT.AND P0, PT, R29, c[0x0][0x178], !P0 ;  /* 0x00005e001d007a0c */ /* 0x000fe20004701270 */
[C---:B------:R-:W-:Y:S01]  /*4d9e0*/  IMAD.WIDE R4, R0.reuse, 0x2, R14 ;  /* 0x0000000200047825 */ /* 0x040fe200078e020e */
[----:B------:R-:W-:Y:S02]  /*4d9f0*/  ISETP.LT.AND P4, PT, R23, c[0x0][0x178], !P3 ;  /* 0x00005e0017007a0c */ /* 0x000fe40005f81270 */
[----:B------:R-:W-:Y:S01]  /*4da00*/  ISETP.LT.AND P6, PT, R27, c[0x0][0x178], !P3 ;  /* 0x00005e001b007a0c */ /* 0x000fe20005fc1270 */
[C---:B------:R-:W-:Y:S01]  /*4da10*/  IMAD.WIDE R8, R0.reuse, 0x2, R20 ;  /* 0x0000000200087825 */ /* 0x040fe200078e0214 */
[----:B------:R-:W-:-:S05]  /*4da20*/  IADD3 R6, R0, c[0x0][0x198], RZ ;  /* 0x0000660000067a10 */ /* 0x000fca0007ffe0ff */
[----:B------:R0:W-:Y:S01]  /*4da30*/  @P1 STG.E.U16 [R4.64], R11 ;  /* 0x0000000b04001986 */ /* 0x0001e2000c101506 */
[----:B------:R-:W-:Y:S02]  /*4da40*/  ISETP.LT.AND P1, PT, R22, c[0x0][0x178], !P3 ;  /* 0x00005e0016007a0c */ /* 0x000fe40005f21270 */
[----:B------:R-:W-:Y:S01]  /*4da50*/  ISETP.LT.AND P3, PT, R29, c[0x0][0x178], !P3 ;  /* 0x00005e001d007a0c */ /* 0x000fe20005f61270 */
[----:B------:R1:W-:Y:S01]  /*4da60*/  @P0 STG.E.U16 [R8.64], R10 ;  /* 0x0000000a08000986 */ /* 0x0003e2000c101506 */
[----:B0-----:R-:W-:-:S04]  /*4da70*/  IMAD.WIDE R4, R6, 0x2, R2 ;  /* 0x0000000206047825 */ /* 0x001fc800078e0202 */
[C---:B-1----:R-:W-:Y:S01]  /*4da80*/  IMAD.WIDE R8, R6.reuse, 0x2, R12 ;  /* 0x0000000206087825 */ /* 0x042fe200078e020c */
[----:B------:R0:W-:Y:S03]  /*4da90*/  @P4 STG.E.U16 [R4.64], R24 ;  /* 0x0000001804004986 */ /* 0x0001e6000c101506 */
[C---:B0-----:R-:W-:Y:S01]  /*4daa0*/  IMAD.WIDE R4, R6.reuse, 0x2, R14 ;  /* 0x0000000206047825 */ /* 0x041fe200078e020e */
[----:B--2---:R0:W-:Y:S04]  /*4dab0*/  @P6 STG.E.U16 [R8.64], R7 ;  /* 0x0000000708006986 */ /* 0x0041e8000c101506 */
[----:B------:R-:W-:Y:S01]  /*4dac0*/  @P1 STG.E.U16 [R4.64], R19 ;  /* 0x0000001304001986 */ /* 0x000fe2000c101506 */
[----:B0-----:R-:W-:-:S05]  /*4dad0*/  IMAD.WIDE R8, R6, 0x2, R20 ;  /* 0x0000000206087825 */ /* 0x001fca00078e0214 */
[----:B---3--:R0:W-:Y:S02]  /*4dae0*/  @P3 STG.E.U16 [R8.64], R17 ;  /* 0x0000001108003986 */ /* 0x0081e4000c101506 */
[----:B0-----:R-:W-:Y:S02]  /*4daf0*/  PRMT R8, R24, 0x7632, R8 ;  /* 0x0000763218087816 */ /* 0x001fe40000000008 */
[----:B------:R-:W2:Y:S01]  /*4db00*/  LDL.LU R24, [R1+0x15c] ;  /* 0x00015c0001187983 */ /* 0x000ea20000300800 */
[----:B------:R-:W-:-:S04]  /*4db10*/  IADD3 R0, R26, 0x3f, RZ ;  /* 0x0000003f1a007810 */ /* 0x000fc80007ffe0ff */
[----:B------:R-:W-:Y:S02]  /*4db20*/  ISETP.GE.AND P0, PT, R0, c[0x0][0x17c], PT ;  /* 0x00005f0000007a0c */ /* 0x000fe40003f06270 */
[----:B------:R-:W-:Y:S02]  /*4db30*/  IADD3 R0, R26, 0x40, RZ ;  /* 0x000000401a007810 */ /* 0x000fe40007ffe0ff */
[----:B------:R-:W-:Y:S02]  /*4db40*/  ISETP.LT.AND P6, PT, R23, c[0x0][0x178], !P2 ;  /* 0x00005e0017007a0c */ /* 0x000fe400057c1270 */
[----:B------:R-:W-:Y:S02]  /*4db50*/  ISETP.GE.AND P4, PT, R0, c[0x0][0x17c], PT ;  /* 0x00005f0000007a0c */ /* 0x000fe40003f86270 */
[----:B------:R-:W-:Y:S02]  /*4db60*/  IADD3 R0, R6, c[0x0][0x198], RZ ;  /* 0x0000660006007a10 */ /* 0x000fe40007ffe0ff */
[----:B------:R-:W-:-:S03]  /*4db70*/  ISETP.LT.AND P1, PT, R27, c[0x0][0x178], !P2 ;  /* 0x00005e001b007a0c */ /* 0x000fc60005721270 */
[----:B------:R-:W-:Y:S01]  /*4db80*/  IMAD.WIDE R4, R0, 0x2, R2 ;  /* 0x0000000200047825 */ /* 0x000fe200078e0202 */
[----:B------:R-:W-:Y:S02]  /*4db90*/  ISETP.LT.AND P3, PT, R22, c[0x0][0x178], !P2 ;  /* 0x00005e0016007a0c */ /* 0x000fe40005761270 */
[----:B------:R-:W-:Y:S01]  /*4dba0*/  PRMT R9, R7, 0x7632, R9 ;  /* 0x0000763207097816 */ /* 0x000fe20000000009 */
[----:B------:R-:W-:Y:S01]  /*4dbb0*/  IMAD.WIDE R6, R0, 0x2, R12 ;  /* 0x0000000200067825 */ /* 0x000fe200078e020c */
[----:B------:R-:W-:Y:S01]  /*4dbc0*/  ISETP.LT.AND P2, PT, R29, c[0x0][0x178], !P2 ;  /* 0x00005e001d007a0c */ /* 0x000fe20005741270 */
[----:B------:R0:W-:Y:S01]  /*4dbd0*/  @P6 STG.E.U16 [R4.64], R8 ;  /* 0x0000000804006986 */ /* 0x0001e2000c101506 */
[----:B------:R-:W-:-:S03]  /*4dbe0*/  ISETP.LT.AND P6, PT, R23, c[0x0][0x178], !P5 ;  /* 0x00005e0017007a0c */ /* 0x000fc60006fc1270 */
[----:B------:R1:W-:Y:S01]  /*4dbf0*/  @P1 STG.E.U16 [R6.64], R9 ;  /* 0x0000000906001986 */ /* 0x0003e2000c101506 */
[----:B------:R-:W-:Y:S02]  /*4dc00*/  ISETP.LT.AND P1, PT, R27, c[0x0][0x178], !P5 ;  /* 0x00005e001b007a0c */ /* 0x000fe40006f21270 */
[----:B------:R-:W-:Y:S02]  /*4dc10*/  PRMT R10, R19, 0x7632, R10 ;  /* 0x00007632130a7816 */ /* 0x000fe4000000000a */
[----:B0-----:R-:W-:Y:S02]  /*4dc20*/  PRMT R8, R17, 0x7632, R8 ;  /* 0x0000763211087816 */ /* 0x001fe40000000008 */
[----:B------:R-:W3:Y:S01]  /*4dc30*/  LDL.LU R17, [R1+0x14c] ;  /* 0x00014c0001117983 */ /* 0x000ee20000300800 */
[C---:B------:R-:W-:Y:S01]  /*4dc40*/  IMAD.WIDE R4, R0.reuse, 0x2, R14 ;  /* 0x0000000200047825 */ /* 0x040fe200078e020e */
[----:B-1----:R-:W-:-:S03]  /*4dc50*/  IADD3 R9, R0, c[0x0][0x198], RZ ;  /* 0x0000660000097a10 */ /* 0x002fc60007ffe0ff */
[----:B------:R-:W-:Y:S01]  /*4dc60*/  IMAD.WIDE R6, R0, 0x2, R20 ;  /* 0x0000000200067825 */ /* 0x000fe200078e0214 */
[----:B------:R0:W-:Y:S01]  /*4dc70*/  @P3 STG.E.U16 [R4.64], R10 ;  /* 0x0000000a04003986 */ /* 0x0001e2000c101506 */
[----:B------:R-:W-:Y:S02]  /*4dc80*/  ISETP.LT.AND P3, PT, R22, c[0x0][0x178], !P5 ;  /* 0x00005e0016007a0c */ /* 0x000fe40006f61270 */
[----:B------:R-:W-:Y:S01]  /*4dc90*/  IADD3 R0, R26, 0x41, RZ ;  /* 0x000000411a007810 */ /* 0x000fe20007ffe0ff */
[----:B------:R1:W-:Y:S03]  /*4dca0*/  @P2 STG.E.U16 [R6.64], R8 ;  /* 0x0000000806002986 */ /* 0x0003e6000c101506 */
[----:B------:R-:W-:Y:S01]  /*4dcb0*/  ISETP.GE.AND P2, PT, R0, c[0x0][0x17c], PT ;  /* 0x00005f0000007a0c */ /* 0x000fe20003f46270 */
[----:B0-----:R-:W-:-:S04]  /*4dcc0*/  IMAD.WIDE R4, R9, 0x2, R2 ;  /* 0x0000000209047825 */ /* 0x001fc800078e0202 */
[----:B-1----:R-:W-:Y:S01]  /*4dcd0*/  IMAD.WIDE R6, R9, 0x2, R12 ;  /* 0x0000000209067825 */ /* 0x002fe200078e020c */
[----:B----4-:R0:W-:Y:S01]  /*4dce0*/  @P6 STG.E.U16 [R4.64], R18 ;  /* 0x0000001204006986 */ /* 0x0101e2000c101506 */
[----:B------:R-:W-:-:S03]  /*4dcf0*/  PRMT R0, R28, 0x7632, R0 ;  /* 0x000076321c007816 */ /* 0x000fc60000000000 */
[----:B------:R1:W-:Y:S01]  /*4dd00*/  @P1 STG.E.U16 [R6.64], R28 ;  /* 0x0000001c06001986 */ /* 0x0003e2000c101506 */
[----:B------:R-:W-:Y:S01]  /*4dd10*/  PRMT R8, R18, 0x7632, R8 ;  /* 0x0000763212087816 */ /* 0x000fe20000000008 */
[----:B0-----:R-:W-:Y:S02]  /*4dd20*/  IMAD.WIDE R4, R9, 0x2, R14 ;  /* 0x0000000209047825 */ /* 0x001fe400078e020e */
[----:B-1----:R-:W4:Y:S04]  /*4dd30*/  LDL.LU R28, [R1+0x1b0] ;  /* 0x0001b000011c7983 */ /* 0x002f280000300800 */
[----:B------:R-:W4:Y:S04]  /*4dd40*/  LDL.LU R19, [R1+0x1a0] ;  /* 0x0001a00001137983 */ /* 0x000f280000300800 */
[----:B------:R-:W4:Y:S01]  /*4dd50*/  LDL.LU R18, [R1+0x180] ;  /* 0x0001800001127983 */ /* 0x000f220000300800 */
[----:B--2---:R-:W-:-:S03]  /*4dd60*/  PRMT R11, R24, 0x7632, R11 ;  /* 0x00007632180b7816 */ /* 0x004fc6000000000b */
[----:B------:R0:W-:Y:S04]  /*4dd70*/  @P3 STG.E.U16 [R4.64], R24 ;  /* 0x0000001804003986 */ /* 0x0001e8000c101506 */
[----:B0-----:R-:W2:Y:S01]  /*4dd80*/  LDL.LU R24, [R1+0x170] ;  /* 0x0001700001187983 */ /* 0x001ea20000300800 */
[----:B------:R-:W-:Y:S02]  /*4dd90*/  ISETP.LT.AND P5, PT, R29, c[0x0][0x178], !P5 ;  /* 0x00005e001d007a0c */ /* 0x000fe40006fa1270 */
[----:B------:R-:W-:Y:S02]  /*4dda0*/  ISETP.LT.AND P6, PT, R23, c[0x0][0x178], !P0 ;  /* 0x00005e0017007a0c */ /* 0x000fe400047c1270 */
[----:B------:R-:W-:Y:S02]  /*4ddb0*/  IADD3 R10, R9, c[0x0][0x198], RZ ;  /* 0x00006600090a7a10 */ /* 0x000fe40007ffe0ff */
[----:B------:R-:W-:Y:S01]  /*4ddc0*/  ISETP.LT.AND P1, PT, R27, c[0x0][0x178], !P0 ;  /* 0x00005e001b007a0c */ /* 0x000fe20004721270 */
[----:B------:R-:W-:Y:S01]  /*4ddd0*/  IMAD.WIDE R4, R9, 0x2, R20 ;  /* 0x0000000209047825 */ /* 0x000fe200078e0214 */
[----:B------:R-:W-:-:S02]  /*4dde0*/  ISETP.LT.AND P3, PT, R22, c[0x0][0x178], !P0 ;  /* 0x00005e0016007a0c */ /* 0x000fc40004761270 */
[----:B------:R-:W-:Y:S01]  /*4ddf0*/  ISETP.LT.AND P0, PT, R29, c[0x0][0x178], !P0 ;  /* 0x00005e001d007a0c */ /* 0x000fe20004701270 */
[----:B------:R-:W-:Y:S02]  /*4de00*/  IMAD.WIDE R6, R10, 0x2, R2 ;  /* 0x000000020a067825 */ /* 0x000fe400078e0202 */
[----:B---3--:R0:W-:Y:S01]  /*4de10*/  @P5 STG.E.U16 [R4.64], R17 ;  /* 0x0000001104005986 */ /* 0x0081e2000c101506 */
[----:B------:R-:W-:-:S03]  /*4de20*/  PRMT R16, R17, 0x7632, R16 ;  /* 0x0000763211107816 */ /* 0x000fc60000000010 */
[----:B------:R1:W-:Y:S01]  /*4de30*/  @P6 STG.E.U16 [R6.64], R8 ;  /* 0x0000000806006986 */ /* 0x0003e2000c101506 */
[----:B------:R-:W-:Y:S01]  /*4de40*/  ISETP.LT.AND P6, PT, R23, c[0x0][0x178], !P4 ;  /* 0x00005e0017007a0c */ /* 0x000fe200067c1270 */
[----:B0-----:R-:W-:-:S04]  /*4de50*/  IMAD.WIDE R4, R10, 0x2, R12 ;  /* 0x000000020a047825 */ /* 0x001fc800078e020c */
[C---:B-1----:R-:W-:Y:S01]  /*4de60*/  IMAD.WIDE R6, R10.reuse, 0x2, R14 ;  /* 0x000000020a067825 */ /* 0x042fe200078e020e */
[----:B------:R0:W-:Y:S03]  /*4de70*/  @P1 STG.E.U16 [R4.64], R0 ;  /* 0x0000000004001986 */ /* 0x0001e6000c101506 */
[C---:B------:R-:W-:Y:S01]  /*4de80*/  IMAD.WIDE R8, R10.reuse, 0x2, R20 ;  /* 0x000000020a087825 */ /* 0x040fe200078e0214 */
[----:B------:R-:W-:Y:S01]  /*4de90*/  IADD3 R10, R10, c[0x0][0x198], RZ ;  /* 0x000066000a0a7a10 */ /* 0x000fe20007ffe0ff */
[----:B------:R1:W-:Y:S01]  /*4dea0*/  @P3 STG.E.U16 [R6.64], R11 ;  /* 0x0000000b06003986 */ /* 0x0003e2000c101506 */
[----:B------:R-:W-:-:S03]  /*4deb0*/  ISETP.LT.AND P1, PT, R22, c[0x0][0x178], !P4 ;  /* 0x00005e0016007a0c */ /* 0x000fc60006721270 */
[----:B------:R3:W-:Y:S01]  /*4dec0*/  @P0 STG.E.U16 [R8.64], R16 ;  /* 0x0000001008000986 */ /* 0x0007e2000c101506 */
[----:B------:R-:W-:Y:S02]  /*4ded0*/  ISETP.LT.AND P0, PT, R27, c[0x0][0x178], !P4 ;  /* 0x00005e001b007a0c */ /* 0x000fe40006701270 */
[----:B------:R-:W-:Y:S01]  /*4dee0*/  ISETP.LT.AND P4, PT, R29, c[0x0][0x178], !P4 ;  /* 0x00005e001d007a0c */ /* 0x000fe20006781270 */
[C---:B0-----:R-:W-:Y:S01]  /*4def0*/  IMAD.WIDE R4, R10.reuse, 0x2, R2 ;  /* 0x000000020a047825 */ /* 0x041fe200078e0202 */
[----:B------:R-:W-:-:S03]  /*4df00*/  IADD3 R0, R10, c[0x0][0x198], RZ ;  /* 0x000066000a007a10 */ /* 0x000fc60007ffe0ff */
[----:B-1----:R-:W-:Y:S01]  /*4df10*/  IMAD.WIDE R6, R10, 0x2, R12 ;  /* 0x000000020a067825 */ /* 0x002fe200078e020c */
[----:B----4-:R0:W-:Y:S01]  /*4df20*/  @P6 STG.E.U16 [R4.64], R28 ;  /* 0x0000001c04006986 */ /* 0x0101e2000c101506 */
[----:B---3--:R-:W-:-:S04]  /*4df30*/  PRMT R16, R28, 0x7632, R16 ;  /* 0x000076321c107816 */ /* 0x008fc80000000010 */
[----:B------:R-:W-:Y:S01]  /*4df40*/  @P0 STG.E.U16 [R6.64], R19 ;  /* 0x0000001306000986 */ /* 0x000fe2000c101506 */
[----:B0-----:R-:W-:-:S03]  /*4df50*/  IMAD.WIDE R4, R10, 0x2, R14 ;  /* 0x000000020a047825 */ /* 0x001fc600078e020e */
[----:B------:R-:W3:Y:S01]  /*4df60*/  LDL.LU R28, [R1+0x420] ;  /* 0x00042000011c7983 */ /* 0x000ee20000300800 */
[----:B------:R-:W-:-:S03]  /*4df70*/  IMAD.WIDE R10, R10, 0x2, R20 ;  /* 0x000000020a0a7825 */ /* 0x000fc600078e0214 */
[----:B------:R-:W-:Y:S04]  /*4df80*/  @P1 STG.E.U16 [R4.64], R18 ;  /* 0x0000001204001986 */ /* 0x000fe8000c101506 */
[----:B--2---:R0:W-:Y:S02]  /*4df90*/  @P4 STG.E.U16 [R10.64], R24 ;  /* 0x000000180a004986 */ /* 0x0041e4000c101506 */
[----:B0-----:R-:W-:Y:S02]  /*4dfa0*/  PRMT R10, R19, 0x7632, R10 ;  /* 0x00007632130a7816 */ /* 0x001fe4000000000a */
[----:B------:R-:W2:Y:S01]  /*4dfb0*/  LDL.LU R19, [R1+0x190] ;  /* 0x0001900001137983 */ /* 0x000ea20000300800 */
[----:B------:R-:W-:Y:S02]  /*4dfc0*/  ISETP.LT.AND P3, PT, R23, c[0x0][0x178], !P2 ;  /* 0x00005e0017007a0c */ /* 0x000fe40005761270 */
[----:B------:R-:W-:Y:S01]  /*4dfd0*/  IADD3 R17, R26, 0x42, RZ ;  /* 0x000000421a117810 */ /* 0x000fe20007ffe0ff */
[----:B------:R-:W-:Y:S01]  /*4dfe0*/  IMAD.WIDE R8, R0, 0x2, R2 ;  /* 0x0000000200087825 */ /* 0x000fe200078e0202 */
[----:B------:R-:W-:-:S02]  /*4dff0*/  ISETP.LT.AND P1, PT, R27, c[0x0][0x178], !P2 ;  /* 0x00005e001b007a0c */ /* 0x000fc40005721270 */
[----:B------:R-:W-:Y:S02]  /*4e000*/  ISETP.GE.AND P5, PT, R17, c[0x0][0x17c], PT ;  /* 0x00005f0011007a0c */ /* 0x000fe40003fa6270 */
[----:B------:R-:W-:Y:S02]  /*4e010*/  ISETP.LT.AND P4, PT, R22, c[0x0][0x178], !P2 ;  /* 0x00005e0016007a0c */ /* 0x000fe40005781270 */
[----:B------:R-:W-:-:S03]  /*4e020*/  ISETP.LT.AND P2, PT, R29, c[0x0][0x178], !P2 ;  /* 0x00005e001d007a0c */ /* 0x000fc60005741270 */
[----:B------:R-:W-:Y:S01]  /*4e030*/  @P3 STG.E.U16 [R8.64], R16 ;  /* 0x0000001008003986 */ /* 0x000fe2000c101506 */
[----:B------:R-:W-:Y:S01]  /*4e040*/  ISETP.LT.AND P3, PT, R23, c[0x0][0x178], !P5 ;  /* 0x00005e0017007a0c */ /* 0x000fe20006f61270 */
[----:B------:R-:W-:Y:S01]  /*4e050*/  IMAD.WIDE R4, R0, 0x2, R12 ;  /* 0x0000000200047825 */ /* 0x000fe200078e020c */
[----:B------:R-:W-:Y:S01]  /*4e060*/  IADD3 R17, R26, 0x43, RZ ;  /* 0x000000431a117810 */ /* 0x000fe20007ffe0ff */
[----:B--2---:R0:W-:Y:S04]  /*4e070*/  STL [R1+0x1a5c], R19 ;  /* 0x001a5c1301007387 */ /* 0x0041e80000100800 */
[----:B0-----:R-:W2:Y:S01]  /*4e080*/  LDL R19, [R1+0x1e0] ;  /* 0x0001e00001137983 */ /* 0x001ea20000100800 */
[----:B------:R-:W-:-:S04]  /*4e090*/  IMAD.WIDE R6, R0, 0x2, R14 ;  /* 0x0000000200067825 */ /* 0x000fc800078e020e */
[C---:B------:R-:W-:Y:S01]  /*4e0a0*/  IMAD.WIDE R8, R0.reuse, 0x2, R20 ;  /* 0x0000000200087825 */ /* 0x040fe200078e0214 */
[----:B------:R-:W-:Y:S01]  /*4e0b0*/  IADD3 R0, R0, c[0x0][0x198], RZ ;  /* 0x0000660000007a10 */ /* 0x000fe20007ffe0ff */
[----:B------:R0:W-:Y:S01]  /*4e0c0*/  @P1 STG.E.U16 [R4.64], R10 ;  /* 0x0000000a04001986 */ /* 0x0001e2000c101506 */
[----:B------:R-:W-:Y:S02]  /*4e0d0*/  PRMT R11, R18, 0x7632, R11 ;  /* 0x00007632120b7816 */ /* 0x000fe4000000000b */
[----:B------:R-:W-:Y:S02]  /*4e0e0*/  ISETP.GE.AND P6, PT, R17, c[0x0][0x17c], PT ;  /* 0x00005f0011007a0c */ /* 0x000fe40003fc6270 */
[----:B------:R-:W-:Y:S02]  /*4e0f0*/  PRMT R16, R24, 0x7632, R16 ;  /* 0x0000763218107816 */ /* 0x000fe40000000010 */
[----:B------:R-:W-:Y:S02]  /*4e100*/  IADD3 R17, R26, 0x44, RZ ;  /* 0x000000441a117810 */ /* 0x000fe40007ffe0ff */
[----:B------:R-:W-:Y:S01]  /*4e110*/  ISETP.LT.AND P1, PT, R27, c[0x0][0x178], !P5 ;  /* 0x00005e001b007a0c */ /* 0x000fe20006f21270 */
[----:B0-----:R-:W-:Y:S01]  /*4e120*/  IMAD.WIDE R4, R0, 0x2, R2 ;  /* 0x0000000200047825 */ /* 0x001fe200078e0202 */
[----:B------:R-:W-:Y:S01]  /*4e130*/  IADD3 R18, R26, 0x45, RZ ;  /* 0x000000451a127810 */ /* 0x000fe20007ffe0ff */
[----:B------:R0:W-:Y:S01]  /*4e140*/  @P4 STG.E.U16 [R6.64], R11 ;  /* 0x0000000b06004986 */ /* 0x0001e2000c101506 */
[----:B------:R-:W-:-:S02]  /*4e150*/  ISETP.GE.AND P0, PT, R17, c[0x0][0x17c], PT ;  /* 0x00005f0011007a0c */ /* 0x000fc40003f06270 */
[----:B---3--:R-:W-:Y:S01]  /*4e160*/  PRMT R17, R28, 0x7632, R17 ;  /* 0x000076321c117816 */ /* 0x008fe20000000011 */
[----:B------:R-:W-:Y:S04]  /*4e170*/  @P2 STG.E.U16 [R8.64], R16 ;  /* 0x0000001008002986 */ /* 0x000fe8000c101506 */
[----:B------:R1:W-:Y:S01]  /*4e180*/  @P3 STG.E.U16 [R4.64], R28 ;  /* 0x0000001c04003986 */ /* 0x0003e2000c101506 */
[----:B------:R-:W-:Y:S01]  /*4e190*/  ISETP.GE.AND P3, PT, R18, c[0x0][0x17c], PT ;  /* 0x00005f0012007a0c */ /* 0x000fe20003f66270 */
[----:B0-----:R-:W-:Y:S02]  /*4e1a0*/  IMAD.WIDE R6, R0, 0x2, R12 ;  /* 0x0000000200067825 */ /* 0x001fe400078e020c */
[----:B-1----:R-:W3:Y:S04]  /*4e1b0*/  LDL.LU R28, [R1+0x430] ;  /* 0x00043000011c7983 */ /* 0x002ee80000300800 */
[----:B------:R-:W4:Y:S04]  /*4e1c0*/  LDL.LU R24, [R1+0x1f0] ;  /* 0x0001f00001187983 */ /* 0x000f280000300800 */
[----:B------:R-:W3:Y:S04]  /*4e1d0*/  LDL.LU R18, [R1+0x1c0] ;  /* 0x0001c00001127983 */ /* 0x000ee80000300800 */
[----:B--2---:R0:W-:Y:S04]  /*4e1e0*/  @P1 STG.E.U16 [R6.64], R19 ;  /* 0x0000001306001986 */ /* 0x0041e8000c101506 */
[----:B0-----:R-:W2:Y:S04]  /*4e1f0*/  LDL.LU R19, [R1+0x1a5c] ;  /* 0x001a5c0001137983 */ /* 0x001ea80000300800 */
[----:B------:R-:W4:Y:S01]  /*4e200*/  LDL.LU R7, [R1+0x1e0] ;  /* 0x0001e00001077983 */ /* 0x000f220000300800 */
[----:B------:R-:W-:Y:S01]  /*4e210*/  ISETP.LT.AND P2, PT, R22, c[0x0][0x178], !P5 ;  /* 0x00005e0016007a0c */ /* 0x000fe20006f41270 */
[----:B------:R-:W-:Y:S01]  /*4e220*/  IMAD.WIDE R4, R0, 0x2, R14 ;  /* 0x0000000200047825 */ /* 0x000fe200078e020e */
[----:B------:R-:W-:-:S02]  /*4e230*/  ISETP.LT.AND P5, PT, R29, c[0x0][0x178], !P5 ;  /* 0x00005e001d007a0c */ /* 0x000fc40006fa1270 */
[----:B------:R-:W-:Y:S02]  /*4e240*/  ISETP.LT.AND P4, PT, R23, c[0x0][0x178], !P6 ;  /* 0x00005e0017007a0c */ /* 0x000fe40007781270 */
[C---:B------:R-:W-:Y:S01]  /*4e250*/  IADD3 R16, R0.reuse, c[0x0][0x198], RZ ;  /* 0x0000660000107a10 */ /* 0x040fe20007ffe0ff */
[----:B------:R-:W-:-:S04]  /*4e260*/  IMAD.WIDE R8, R0, 0x2, R20 ;  /* 0x0000000200087825 */ /* 0x000fc800078e0214 */
[C---:B------:R-:W-:Y:S02]  /*4e270*/  IMAD.WIDE R10, R16.reuse, 0x2, R2 ;  /* 0x00000002100a7825 */ /* 0x040fe400078e0202 */
[----:B---3--:R0:W-:Y:S01]  /*4e280*/  @P2 STG.E.U16 [R4.64], R18 ;  /* 0x0000001204002986 */ /* 0x0081e2000c101506 */
[----:B------:R-:W-:Y:S01]  /*4e290*/  ISETP.LT.AND P2, PT, R27, c[0x0][0x178], !P6 ;  /* 0x00005e001b007a0c */ /* 0x000fe20007741270 */
[----:B0-----:R-:W-:Y:S02]  /*4e2a0*/  IMAD.WIDE R4, R16, 0x2, R12 ;  /* 0x0000000210047825 */ /* 0x001fe400078e020c */
[----:B--2---:R0:W-:Y:S04]  /*4e2b0*/  @P5 STG.E.U16 [R8.64], R19 ;  /* 0x0000001308005986 */ /* 0x0041e8000c101506 */
[----:B------:R1:W-:Y:S01]  /*4e2c0*/  @P4 STG.E.U16 [R10.64], R17 ;  /* 0x000000110a004986 */ /* 0x0003e2000c101506 */
[----:B------:R-:W-:-:S02]  /*4e2d0*/  ISETP.LT.AND P4, PT, R22, c[0x0][0x178], !P6 ;  /* 0x00005e0016007a0c */ /* 0x000fc40007781270 */
[----:B----4-:R-:W-:Y:S02]  /*4e2e0*/  PRMT R0, R7, 0x7632, R0 ;  /* 0x0000763207007816 */ /* 0x010fe40000000000 */
[----:B------:R-:W-:Y:S02]  /*4e2f0*/  ISETP.LT.AND P6, PT, R29, c[0x0][0x178], !P6 ;  /* 0x00005e001d007a0c */ /* 0x000fe400077c1270 */
[----:B------:R-:W-:Y:S01]  /*4e300*/  ISETP.LT.AND P5, PT, R23, c[0x0][0x178], !P0 ;  /* 0x00005e0017007a0c */ /* 0x000fe200047a1270 */
[----:B------:R2:W-:Y:S01]  /*4e310*/  @P2 STG.E.U16 [R4.64], R0 ;  /* 0x0000000004002986 */ /* 0x0005e2000c101506 */
[----:B------:R-:W-:Y:S01]  /*4e320*/  IMAD.WIDE R6, R16, 0x2, R14 ;  /* 0x0000000210067825 */ /* 0x000fe200078e020e */
[----:B------:R-:W-:-:S03]  /*4e330*/  ISETP.LT.AND P2, PT, R27, c[0x0][0x178], !P0 ;  /* 0x00005e001b007a0c */ /* 0x000fc60004741270 */
[C---:B0-----:R-:W-:Y:S01]  /*4e340*/  IMAD.WIDE R8, R16.reuse, 0x2, R20 ;  /* 0x0000000210087825 */ /* 0x041fe200078e0214 */
[----:B------:R-:W-:Y:S02]  /*4e350*/  IADD3 R16, R16, c[0x0][0x198], RZ ;  /* 0x0000660010107a10 */ /* 0x000fe40007ffe0ff */
[----:B-1----:R-:W-:Y:S02]  /*4e360*/  PRMT R10, R18, 0x7632, R10 ;  /* 0x00007632120a7816 */ /* 0x002fe4000000000a */
[----:B------:R-:W-:Y:S02]  /*4e370*/  PRMT R11, R19, 0x7632, R11 ;  /* 0x00007632130b7816 */ /* 0x000fe4000000000b */
[----:B------:R-:W-:Y:S01]  /*4e380*/  IADD3 R17, R26, 0x46, RZ ;  /* 0x000000461a117810 */ /* 0x000fe20007ffe0ff */
[----:B--2---:R-:W-:Y:S01]  /*4e390*/  IMAD.WIDE R4, R16, 0x2, R2 ;  /* 0x0000000210047825 */ /* 0x004fe200078e0202 */
[----:B------:R0:W-:Y:S01]  /*4e3a0*/  @P4 STG.E.U16 [R6.64], R10 ;  /* 0x0000000a06004986 */ /* 0x0001e2000c101506 */
[----:B------:R-:W-:-:S02]  /*4e3b0*/  IADD3 R18, R26, 0x47, RZ ;  /* 0x000000471a127810 */ /* 0x000fc40007ffe0ff */
[----:B------:R-:W-:Y:S01]  /*4e3c0*/  ISETP.GE.AND P1, PT, R17, c[0x0][0x17c], PT ;  /* 0x00005f0011007a0c */ /* 0x000fe20003f26270 */
[----:B------:R-:W-:Y:S01]  /*4e3d0*/  @P6 STG.E.U16 [R8.64], R11 ;  /* 0x0000000b08006986 */ /* 0x000fe2000c101506 */
[----:B------:R-:W-:-:S03]  /*4e3e0*/  PRMT R17, R28, 0x7632, R17 ;  /* 0x000076321c117816 */ /* 0x000fc60000000011 */
[----:B------:R1:W-:Y:S01]  /*4e3f0*/  @P5 STG.E.U16 [R4.64], R28 ;  /* 0x0000001c04005986 */ /* 0x0003e2000c101506 */
[----:B0-----:R-:W-:Y:S01]  /*4e400*/  IMAD.WIDE R6, R16, 0x2, R12 ;  /* 0x0000000210067825 */ /* 0x001fe200078e020c */
[----:B------:R-:W-:-:S04]  /*4e410*/  ISETP.GE.AND P5, PT, R18, c[0x0][0x17c], PT ;  /* 0x00005f0012007a0c */ /* 0x000fc80003fa6270 */
[----:B------:R0:W-:Y:S04]  /*4e420*/  @P2 STG.E.U16 [R6.64], R24 ;  /* 0x0000001806002986 */ /* 0x0001e8000c101506 */
[----:B-1----:R-:W2:Y:S04]  /*4e430*/  LDL.LU R28, [R1+0x440] ;  /* 0x00044000011c7983 */ /* 0x002ea80000300800 */
[----:B------:R-:W3:Y:S04]  /*4e440*/  LDL.LU R18, [R1+0x160] ;  /* 0x0001600001127983 */ /* 0x000ee80000300800 */
[----:B0-----:R-:W4:Y:S01]  /*4e450*/  LDL.LU R7, [R1+0x1d0] ;  /* 0x0001d00001077983 */ /* 0x001f220000300800 */
[----:B------:R-:W-:-:S02]  /*4e460*/  ISETP.LT.AND P4, PT, R22, c[0x0][0x178], !P0 ;  /* 0x00005e0016007a0c */ /* 0x000fc40004781270 */
[----:B------:R-:W-:Y:S02]  /*4e470*/  ISETP.LT.AND P0, PT, R29, c[0x0][0x178], !P0 ;  /* 0x00005e001d007a0c */ /* 0x000fe40004701270 */
[----:B------:R-:W-:Y:S02]  /*4e480*/  ISETP.LT.AND P6, PT, R23, c[0x0][0x178], !P3 ;  /* 0x00005e0017007a0c */ /* 0x000fe40005fc1270 */
[C---:B------:R-:W-:Y:S01]  /*4e490*/  IADD3 R0, R16.reuse, c[0x0][0x198], RZ ;  /* 0x0000660010007a10 */ /* 0x040fe20007ffe0ff */
[C---:B------:R-:W-:Y:S01]  /*4e4a0*/  IMAD.WIDE R4, R16.reuse, 0x2, R14 ;  /* 0x0000000210047825 */ /* 0x040fe200078e020e */
[----:B------:R-:W2:Y:S03]  /*4e4b0*/  LDL.LU R19, [R1+0x210] ;  /* 0x0002100001137983 */ /* 0x000ea60000300800 */
[----:B------:R-:W-:-:S04]  /*4e4c0*/  IMAD.WIDE R8, R16, 0x2, R20 ;  /* 0x0000000210087825 */ /* 0x000fc800078e0214 */
[----:B------:R-:W-:Y:S01]  /*4e4d0*/  IMAD.WIDE R10, R0, 0x2, R2 ;  /* 0x00000002000a7825 */ /* 0x000fe200078e0202 */
[----:B------:R-:W-:Y:S01]  /*4e4e0*/  ISETP.LT.AND P2, PT, R27, c[0x0][0x178], !P3 ;  /* 0x00005e001b007a0c */ /* 0x000fe20005f41270 */
[----:B----4-:R-:W-:Y:S04]  /*4e4f0*/  @P4 STG.E.U16 [R4.64], R7 ;  /* 0x0000000704004986 */ /* 0x010fe8000c101506 */
[----:B---3--:R-:W-:Y:S04]  /*4e500*/  @P0 STG.E.U16 [R8.64], R18 ;  /* 0x0000001208000986 */ /* 0x008fe8000c101506 */
[----:B------:R0:W-:Y:S02]  /*4e510*/  @P6 STG.E.U16 [R10.64], R17 ;  /* 0x000000110a006986 */ /* 0x0001e4000c101506 */
[----:B0-----:R-:W-:-:S02]  /*4e520*/  PRMT R17, R18, 0x7632, R17 ;  /* 0x0000763212117816 */ /* 0x001fc40000000011 */
[----:B------:R-:W-:Y:S02]  /*4e530*/  IADD3 R18, R26, 0x48, RZ ;  /* 0x000000481a127810 */ /* 0x000fe40007ffe0ff */
[----:B------:R-:W-:Y:S02]  /*4e540*/  PRMT R11, R24, 0x7632, R11 ;  /* 0x00007632180b7816 */ /* 0x000fe4000000000b */
[----:B------:R-:W3:Y:S01]  /*4e550*/  LDL.LU R24, [R1+0x200] ;  /* 0x0002000001187983 */ /* 0x000ee20000300800 */
[----:B------:R-:W-:-:S03]  /*4e560*/  ISETP.GE.AND P0, PT, R18, c[0x0][0x17c], PT ;  /* 0x00005f0012007a0c */ /* 0x000fc60003f06270 */
[----:B------:R-:W4:Y:S01]  /*4e570*/  LDL.LU R18, [R1+0x450] ;  /* 0x0004500001127983 */ /* 0x000f220000300800 */
[----:B------:R-:W-:Y:S02]  /*4e580*/  ISETP.LT.AND P6, PT, R22, c[0x0][0x178], !P3 ;  /* 0x00005e0016007a0c */ /* 0x000fe40005fc1270 */
[----:B------:R-:W-:Y:S01]  /*4e590*/  ISETP.LT.AND P3, PT, R29, c[0x0][0x178], !P3 ;  /* 0x00005e001d007a0c */ /* 0x000fe20005f61270 */
[C---:B------:R-:W-:Y:S01]  /*4e5a0*/  IMAD.WIDE R4, R0.reuse, 0x2, R12 ;  /* 0x0000000200047825 */ /* 0x040fe200078e020c */
[----:B------:R-:W-:Y:S02]  /*4e5b0*/  PRMT R16, R7, 0x7632, R16 ;  /* 0x0000763207107816 */ /* 0x000fe40000000010 */
[----:B------:R-:W-:Y:S01]  /*4e5c0*/  ISETP.LT.AND P4, PT, R23, c[0x0][0x178], !P1 ;  /* 0x00005e0017007a0c */ /* 0x000fe20004f81270 */
[C---:B------:R-:W-:Y:S01]  /*4e5d0*/  IMAD.WIDE R6, R0.reuse, 0x2, R14 ;  /* 0x0000000200067825 */ /* 0x040fe200078e020e */
[----:B------:R-:W-:-:S03]  /*4e5e0*/  IADD3 R10, R0, c[0x0][0x198], RZ ;  /* 0x00006600000a7a10 */ /* 0x000fc60007ffe0ff */
[----:B------:R-:W-:Y:S01]  /*4e5f0*/  IMAD.WIDE R8, R0, 0x2, R20 ;  /* 0x0000000200087825 */ /* 0x000fe200078e0214 */
[----:B------:R0:W-:Y:S01]  /*4e600*/  @P2 STG.E.U16 [R4.64], R11 ;  /* 0x0000000b04002986 */ /* 0x0001e2000c101506 */
[----:B------:R-:W-:-:S03]  /*4e610*/  ISETP.LT.AND P2, PT, R27, c[0x0][0x178], !P1 ;  /* 0x00005e001b007a0c */ /* 0x000fc60004f41270 */
[----:B------:R1:W-:Y:S01]  /*4e620*/  @P6 STG.E.U16 [R6.64], R16 ;  /* 0x0000001006006986 */ /* 0x0003e2000c101506 */
[----:B------:R-:W-:-:S03]  /*4e630*/  ISETP.LT.AND P6, PT, R23, c[0x0][0x178], !P5 ;  /* 0x00005e0017007a0c */ /* 0x000fc60006fc1270 */
[----:B------:R1:W-:Y:S01]  /*4e640*/  @P3 STG.E.U16 [R8.64], R17 ;  /* 0x0000001108003986 */ /* 0x0003e2000c101506 */
[----:B------:R-:W-:Y:S02]  /*4e650*/  ISETP.LT.AND P3, PT, R22, c[0x0][0x178], !P1 ;  /* 0x00005e0016007a0c */ /* 0x000fe40004f61270 */
[----:B------:R-:W-:Y:S01]  /*4e660*/  ISETP.LT.AND P1, PT, R29, c[0x0][0x178], !P1 ;  /* 0x00005e001d007a0c */ /* 0x000fe20004f21270 */
[C---:B0-----:R-:W-:Y:S01]  /*4e670*/  IMAD.WIDE R4, R10.reuse, 0x2, R2 ;  /* 0x000000020a047825 */ /* 0x041fe200078e0202 */
[----:B------:R-:W-:-:S04]  /*4e680*/  IADD3 R0, R10, c[0x0][0x198], RZ ;  /* 0x000066000a007a10 */ /* 0x000fc80007ffe0ff */
[----:B--2---:R0:W-:Y:S01]  /*4e690*/  @P4 STG.E.U16 [R4.64], R28 ;  /* 0x0000001c04004986 */ /* 0x0041e2000c101506 */
[----:B-1----:R-:W-:Y:S01]  /*4e6a0*/  IMAD.WIDE R6, R10, 0x2, R14 ;  /* 0x000000020a067825 */ /* 0x002fe200078e020e */
[----:B------:R-:W-:-:S03]  /*4e6b0*/  PRMT R16, R28, 0x7632, R16 ;  /* 0x000076321c107816 */ /* 0x000fc60000000010 */
[----:B------:R-:W-:-:S04]  /*4e6c0*/  IMAD.WIDE R8, R10, 0x2, R20 ;  /* 0x000000020a087825 */ /* 0x000fc800078e0214 */
[----:B0-----:R-:W-:Y:S01]  /*4e6d0*/  IMAD.WIDE R4, R10, 0x2, R12 ;  /* 0x000000020a047825 */ /* 0x001fe200078e020c */
[----:B------:R-:W2:Y:S03]  /*4e6e0*/  LDL.LU R28, [R1+0x1b4] ;  /* 0x0001b400011c7983 */ /* 0x000ea60000300800 */
[----:B------:R-:W-:Y:S01]  /*4e6f0*/  IMAD.WIDE R10, R0, 0x2, R2 ;  /* 0x00000002000a7825 */ /* 0x000fe200078e0202 */
[----:B----4-:R-:W-:Y:S04]  /*4e700*/  @P2 STG.E.U16 [R4.64], R18 ;  /* 0x0000001204002986 */ /* 0x010fe8000c101506 */
[----:B------:R-:W-:Y:S04]  /*4e710*/  @P3 STG.E.U16 [R6.64], R19 ;  /* 0x0000001306003986 */ /* 0x000fe8000c101506 */
[----:B---3--:R-:W-:Y:S04]  /*4e720*/  @P1 STG.E.U16 [R8.64], R24 ;  /* 0x0000001808001986 */ /* 0x008fe8000c101506 */
[----:B------:R0:W-:Y:S02]  /*4e730*/  @P6 STG.E.U16 [R10.64], R16 ;  /* 0x000000100a006986 */ /* 0x0001e4000c101506 */
[----:B0-----:R-:W-:-:S02]  /*4e740*/  PRMT R16, R19, 0x7632, R16 ;  /* 0x0000763213107816 */ /* 0x001fc40000000010 */
[----:B------:R-:W3:Y:S01]  /*4e750*/  LDL.LU R19, [R1+0x174] ;  /* 0x0001740001137983 */ /* 0x000ee20000300800 */
        /* <DEDUP_REMOVED lines=8> */
[----:B---3--:R0:W-:Y:S04]  /*4e7e0*/  STL [R1+0x1a58], R19 ;  /* 0x001a581301007387 */ /* 0x0081e80000100800 */
[----:B0-----:R-:W3:Y:S01]  /*4e7f0*/  LDL R19, [R1+0x1a4] ;  /* 0x0001a40001137983 */ /* 0x001ee20000100800 */
        /* <DEDUP_REMOVED lines=12> */
[----:B--2---:R0:W-:Y:S01]  /*4e8c0*/  @P5 STG.E.U16 [R4.64], R28 ;  /* 0x0000001c04005986 */ /* 0x0041e2000c101506 */
[----:B-1----:R-:W-:Y:S01]  /*4e8d0*/  PRMT R16, R28, 0x7632, R16 ;  /* 0x000076321c107816 */ /* 0x002fe20000000010 */
[----:B0-----:R-:W-:-:S02]  /*4e8e0*/  IMAD.WIDE R4, R10, 0x2, R12 ;  /* 0x000000020a047825 */ /* 0x001fc400078e020c */
[----:B------:R-:W2:Y:S04]  /*4e8f0*/  LDL.LU R28, [R1+0x424] ;  /* 0x00042400011c7983 */ /* 0x000ea80000300800 */
[----:B------:R-:W2:Y:S04]  /*4e900*/  LDL.LU R24, [R1+0x1e4] ;  /* 0x0001e40001187983 */ /* 0x000ea80000300800 */
[----:B---3--:R0:W-:Y:S04]  /*4e910*/  @P2 STG.E.U16 [R4.64], R19 ;  /* 0x0000001304002986 */ /* 0x0081e8000c101506 */
[----:B0-----:R-:W3:Y:S04]  /*4e920*/  LDL.LU R19, [R1+0x1a58] ;  /* 0x001a580001137983 */ /* 0x001ee80000300800 */
[----:B------:R-:W2:Y:S01]  /*4e930*/  LDL.LU R5, [R1+0x1a4] ;  /* 0x0001a40001057983 */ /* 0x000ea20000300800 */
        /* <DEDUP_REMOVED lines=13> */
[----:B---3--:R-:W-:Y:S04]  /*4ea10*/  @P0 STG.E.U16 [R8.64], R19 ;  /* 0x0000001308000986 */ /* 0x008fe8000c101506 */
[----:B------:R2:W-:Y:S01]  /*4ea20*/  @P6 STG.E.U16 [R10.64], R16 ;  /* 0x000000100a006986 */ /* 0x0005e2000c101506 */
[----:B------:R-:W-:Y:S02]  /*4ea30*/  ISETP.LT.AND P6, PT, R29, c[0x0][0x178], !P4 ;  /* 0x00005e001d007a0c */ /* 0x000fe400067c1270 */
[----:B------:R-:W-:Y:S02]  /*4ea40*/  ISETP.LT.AND P4, PT, R23, c[0x0][0x178], !P1 ;  /* 0x00005e0017007a0c */ /* 0x000fe40004f81270 */
[----:B--2---:R-:W-:Y:S01]  /*4ea50*/  PRMT R11, R5, 0x7632, R11 ;  /* 0x00007632050b7816 */ /* 0x004fe2000000000b */
        /* <DEDUP_REMOVED lines=29> */
[----:B------:R-:W-:Y:S02]  /*4ec30*/  ISETP.LT.AND P2, PT, R27, c[0x0][0x178], !P5 ;  /* 0x00005e001b007a0c */ /* 0x000fe40006f41270 */
        /* <DEDUP_REMOVED lines=13> */
[C---:B------:R-:W-:Y:S01]  /*4ed10*/  IMAD.WIDE R4, R0.reuse, 0x2, R12 ;  /* 0x0000000200047825 */ /* 0x040fe200078e020c */
[----:B------:R-:W-:-:S03]  /*4ed20*/  IADD3 R10, R0, c[0x0][0x198], RZ ;  /* 0x00006600000a7a10 */ /* 0x000fc60007ffe0ff */
[C---:B------:R-:W-:Y:S01]  /*4ed30*/  IMAD.WIDE R6, R0.reuse, 0x2, R14 ;  /* 0x0000000200067825 */ /* 0x040fe200078e020e */
[----:B------:R0:W-:Y:S03]  /*4ed40*/  @P2 STG.E.U16 [R4.64], R11 ;  /* 0x0000000b04002986 */ /* 0x0001e6000c101506 */
[----:B------:R-:W-:Y:S01]  /*4ed50*/  IMAD.WIDE R8, R0, 0x2, R20 ;  /* 0x0000000200087825 */ /* 0x000fe200078e0214 */
[----:B------:R3:W-:Y:S04]  /*4ed60*/  @P3 STG.E.U16 [R6.64], R16 ;  /* 0x0000001006003986 */ /* 0x0007e8000c101506 */
[----:B------:R-:W-:Y:S01]  /*4ed70*/  @P6 STG.E.U16 [R8.64], R17 ;  /* 0x0000001108006986 */ /* 0x000fe2000c101506 */
[----:B0-----:R-:W-:Y:S01]  /*4ed80*/  IMAD.WIDE R4, R10, 0x2, R2 ;  /* 0x000000020a047825 */ /* 0x001fe200078e0202 */
[----:B---3--:R-:W-:-:S04]  /*4ed90*/  PRMT R16, R28, 0x7632, R16 ;  /* 0x000076321c107816 */ /* 0x008fc80000000010 */
[----:B------:R0:W-:Y:S04]  /*4eda0*/  @P5 STG.E.U16 [R4.64], R28 ;  /* 0x0000001c04005986 */ /* 0x0001e8000c101506 */
[----:B0-----:R-:W3:Y:S04]  /*4edb0*/  LDL.LU R28, [R1+0x444] ;  /* 0x00044400011c7983 */ /* 0x001ee80000300800 */
[----:B------:R0:W-:Y:S04]  /*4edc0*/  STL [R1+0x1a54], R25 ;  /* 0x001a541901007387 */ /* 0x0001e80000100800 */
[----:B0-----:R-:W3:Y:S01]  /*4edd0*/  LDL R25, [R1+0x454] ;  /* 0x0004540001197983 */ /* 0x001ee20000100800 */
[----:B------:R-:W-:-:S02]  /*4ede0*/  ISETP.LT.AND P2, PT, R27, c[0x0][0x178], !P0 ;  /* 0x00005e001b007a0c */ /* 0x000fc40004741270 */
[----:B------:R-:W-:Y:S02]  /*4edf0*/  ISETP.LT.AND P3, PT, R22, c[0x0][0x178], !P0 ;  /* 0x00005e0016007a0c */ /* 0x000fe40004761270 */
[----:B------:R-:W-:Y:S01]  /*4ee00*/  ISETP.LT.AND P0, PT, R29, c[0x0][0x178], !P0 ;  /* 0x00005e001d007a0c */ /* 0x000fe20004701270 */
[C---:B------:R-:W-:Y:S01]  /*4ee10*/  IMAD.WIDE R4, R10.reuse, 0x2, R12 ;  /* 0x000000020a047825 */ /* 0x040fe200078e020c */
[----:B------:R-:W-:Y:S02]  /*4ee20*/  ISETP.LT.AND P6, PT, R23, c[0x0][0x178], !P4 ;  /* 0x00005e0017007a0c */ /* 0x000fe400067c1270 */
[C---:B------:R-:W-:Y:S01]  /*4ee30*/  IADD3 R0, R10.reuse, c[0x0][0x198], RZ ;  /* 0x000066000a007a10 */ /* 0x040fe20007ffe0ff */
[----:B------:R-:W-:-:S04]  /*4ee40*/  IMAD.WIDE R6, R10, 0x2, R14 ;  /* 0x000000020a067825 */ /* 0x000fc800078e020e */
[----:B------:R-:W-:-:S04]  /*4ee50*/  IMAD.WIDE R8, R10, 0x2, R20 ;  /* 0x000000020a087825 */ /* 0x000fc800078e0214 */
[----:B------:R-:W-:Y:S01]  /*4ee60*/  IMAD.WIDE R10, R0, 0x2, R2 ;  /* 0x00000002000a7825 */ /* 0x000fe200078e0202 */
[----:B------:R-:W-:-:S04]  /*4ee70*/  IADD3 R17, R26, 0x4f, RZ ;  /* 0x0000004f1a117810 */ /* 0x000fc80007ffe0ff */
[----:B------:R-:W-:Y:S01]  /*4ee80*/  ISETP.GE.AND P5, PT, R17, c[0x0][0x17c], PT ;  /* 0x00005f0011007a0c */ /* 0x000fe20003fa6270 */
[----:B----4-:R0:W-:Y:S01]  /*4ee90*/  @P2 STG.E.U16 [R4.64], R18 ;  /* 0x0000001204002986 */ /* 0x0101e2000c101506 */
[----:B------:R-:W-:-:S03]  /*4eea0*/  ISETP.LT.AND P2, PT, R27, c[0x0][0x178], !P4 ;  /* 0x00005e001b007a0c */ /* 0x000fc60006741270 */
[----:B------:R1:W-:Y:S01]  /*4eeb0*/  @P3 STG.E.U16 [R6.64], R19 ;  /* 0x0000001306003986 */ /* 0x0003e2000c101506 */
[----:B------:R-:W-:-:S03]  /*4eec0*/  ISETP.LT.AND P3, PT, R22, c[0x0][0x178], !P4 ;  /* 0x00005e0016007a0c */ /* 0x000fc60006761270 */
[----:B--2---:R-:W-:Y:S04]  /*4eed0*/  @P0 STG.E.U16 [R8.64], R24 ;  /* 0x0000001808000986 */ /* 0x004fe8000c101506 */
[----:B------:R2:W-:Y:S01]  /*4eee0*/  @P6 STG.E.U16 [R10.64], R16 ;  /* 0x000000100a006986 */ /* 0x0005e2000c101506 */
[----:B------:R-:W-:Y:S01]  /*4eef0*/  ISETP.LT.AND P6, PT, R29, c[0x0][0x178], !P4 ;  /* 0x00005e001d007a0c */ /* 0x000fe200067c1270 */
[----:B0-----:R-:W-:Y:S01]  /*4ef00*/  IMAD.WIDE R4, R0, 0x2, R12 ;  /* 0x0000000200047825 */ /* 0x001fe200078e020c */
[----:B------:R-:W-:Y:S02]  /*4ef10*/  ISETP.LT.AND P4, PT, R23, c[0x0][0x178], !P1 ;  /* 0x00005e0017007a0c */ /* 0x000fe40004f81270 */
[----:B------:R-:W-:Y:S01]  /*4ef20*/  PRMT R17, R24, 0x7632, R17 ;  /* 0x0000763218117816 */ /* 0x000fe20000000011 */
[----:B-1----:R-:W-:Y:S01]  /*4ef30*/  IMAD.WIDE R6, R0, 0x2, R14 ;  /* 0x0000000200067825 */ /* 0x002fe200078e020e */
[----:B--2---:R-:W-:-:S02]  /*4ef40*/  PRMT R11, R18, 0x7632, R11 ;  /* 0x00007632120b7816 */ /* 0x004fc4000000000b */
[C---:B------:R-:W-:Y:S01]  /*4ef50*/  IADD3 R10, R0.reuse, c[0x0][0x198], RZ ;  /* 0x00006600000a7a10 */ /* 0x040fe20007ffe0ff */
[----:B------:R-:W-:Y:S01]  /*4ef60*/  IMAD.WIDE R8, R0, 0x2, R20 ;  /* 0x0000000200087825 */ /* 0x000fe200078e0214 */
[----:B------:R-:W-:Y:S01]  /*4ef70*/  PRMT R16, R19, 0x7632, R16 ;  /* 0x0000763213107816 */ /* 0x000fe20000000010 */
[----:B------:R0:W-:Y:S01]  /*4ef80*/  @P2 STG.E.U16 [R4.64], R11 ;  /* 0x0000000b04002986 */ /* 0x0001e2000c101506 */
[----:B------:R-:W-:Y:S02]  /*4ef90*/  ISETP.LT.AND P2, PT, R27, c[0x0][0x178], !P1 ;  /* 0x00005e001b007a0c */ /* 0x000fe40004f41270 */
[----:B------:R-:W-:Y:S01]  /*4efa0*/  IADD3 R18, R26, 0x50, RZ ;  /* 0x000000501a127810 */ /* 0x000fe20007ffe0ff */
[----:B------:R3:W-:Y:S04]  /*4efb0*/  @P3 STG.E.U16 [R6.64], R16 ;  /* 0x0000001006003986 */ /* 0x0007e8000c101506 */
[----:B------:R-:W-:Y:S01]  /*4efc0*/  @P6 STG.E.U16 [R8.64], R17 ;  /* 0x0000001108006986 */ /* 0x000fe2000c101506 */
[----:B0-----:R-:W-:Y:S01]  /*4efd0*/  IMAD.WIDE R4, R10, 0x2, R2 ;  /* 0x000000020a047825 */ /* 0x001fe200078e0202 */
[----:B------:R-:W-:-:S02]  /*4efe0*/  ISETP.GE.AND P0, PT, R18, c[0x0][0x17c], PT ;  /* 0x00005f0012007a0c */ /* 0x000fc40003f06270 */
[----:B------:R-:W2:Y:S01]  /*4eff0*/  LDL.LU R18, [R1+0x204] ;  /* 0x0002040001127983 */ /* 0x000ea20000300800 */
[----:B---3--:R-:W-:-:S03]  /*4f000*/  PRMT R16, R28, 0x7632, R16 ;  /* 0x000076321c107816 */ /* 0x008fc60000000010 */
[----:B------:R0:W-:Y:S02]  /*4f010*/  @P4 STG.E.U16 [R4.64], R28 ;  /* 0x0000001c04004986 */ /* 0x0001e4000c101506 */
[----:B0-----:R-:W-:Y:S02]  /*4f020*/  IMAD.WIDE R4, R10, 0x2, R12 ;  /* 0x000000020a047825 */ /* 0x001fe400078e020c */
[----:B------:R-:W3:Y:S04]  /*4f030*/  LDL.LU R28, [R1+0x1b8] ;  /* 0x0001b800011c7983 */ /* 0x000ee80000300800 */
[----:B------:R-:W4:Y:S04]  /*4f040*/  LDL.LU R24, [R1+0x1a8] ;  /* 0x0001a80001187983 */ /* 0x000f280000300800 */
[----:B------:R-:W3:Y:S04]  /*4f050*/  LDL.LU R19, [R1+0x178] ;  /* 0x0001780001137983 */ /* 0x000ee80000300800 */
[----:B------:R0:W-:Y:S04]  /*4f060*/  @P2 STG.E.U16 [R4.64], R25 ;  /* 0x0000001904002986 */ /* 0x0001e8000c101506 */
[----:B0-----:R-:W3:Y:S04]  /*4f070*/  LDL.LU R25, [R1+0x1a54] ;  /* 0x001a540001197983 */ /* 0x001ee80000300800 */
[----:B------:R-:W3:Y:S04]  /*4f080*/  LDL.LU R4, [R1+0x454] ;  /* 0x0004540001047983 */ /* 0x000ee80000300800 */
[----:B------:R-:W3:Y:S01]  /*4f090*/  LDL.LU R5, [R1+0x214] ;  /* 0x0002140001057983 */ /* 0x000ee20000300800 */
[----:B------:R-:W-:-:S02]  /*4f0a0*/  ISETP.LT.AND P3, PT, R22, c[0x0][0x178], !P1 ;  /* 0x00005e0016007a0c */ /* 0x000fc40004f61270 */
[----:B------:R-:W-:Y:S01]  /*4f0b0*/  ISETP.LT.AND P1, PT, R29, c[0x0][0x178], !P1 ;  /* 0x00005e001d007a0c */ /* 0x000fe20004f21270 */
[----:B------:R-:W-:Y:S01]  /*4f0c0*/  IMAD.WIDE R6, R10, 0x2, R14 ;  /* 0x000000020a067825 */ /* 0x000fe200078e020e */
[----:B------:R-:W-:-:S03]  /*4f0d0*/  IADD3 R17, R26, 0x51, RZ ;  /* 0x000000511a117810 */ /* 0x000fc60007ffe0ff */
[----:B------:R-:W-:Y:S01]  /*4f0e0*/  IMAD.WIDE R8, R10, 0x2, R20 ;  /* 0x000000020a087825 */ /* 0x000fe200078e0214 */
[----:B------:R-:W-:Y:S02]  /*4f0f0*/  ISETP.GE.AND P4, PT, R17, c[0x0][0x17c], PT ;  /* 0x00005f0011007a0c */ /* 0x000fe40003f86270 */
[----:B--2---:R-:W-:-:S03]  /*4f100*/  PRMT R17, R18, 0x7632, R17 ;  /* 0x0000763212117816 */ /* 0x004fc60000000011 */
[----:B---3--:R-:W-:Y:S04]  /*4f110*/  @P3 STG.E.U16 [R6.64], R5 ;  /* 0x0000000506003986 */ /* 0x008fe8000c101506 */
[----:B------:R0:W-:Y:S02]  /*4f120*/  @P1 STG.E.U16 [R8.64], R18 ;  /* 0x0000001208001986 */ /* 0x0001e4000c101506 */
[----:B0-----:R-:W-:-:S04]  /*4f130*/  IADD3 R18, R26, 0x52, RZ ;  /* 0x000000521a127810 */ /* 0x001fc80007ffe0ff */
[----:B------:R-:W-:Y:S02]  /*4f140*/  ISETP.GE.AND P1, PT, R18, c[0x0][0x17c], PT ;  /* 0x00005f0012007a0c */ /* 0x000fe40003f26270 */
[----:B------:R-:W2:Y:S01]  /*4f150*/  LDL.LU R18, [R1+0x188] ;  /* 0x0001880001127983 */ /* 0x000ea20000300800 */
[----:B------:R-:W-:Y:S02]  /*4f160*/  ISETP.LT.AND P6, PT, R23, c[0x0][0x178], !P5 ;  /* 0x00005e0017007a0c */ /* 0x000fe40006fc1270 */
[----:B------:R-:W-:Y:S02]  /*4f170*/  IADD3 R0, R10, c[0x0][0x198], RZ ;  /* 0x000066000a007a10 */ /* 0x000fe40007ffe0ff */
[----:B------:R-:W-:-:S03]  /*4f180*/  ISETP.LT.AND P2, PT, R27, c[0x0][0x178], !P5 ;  /* 0x00005e001b007a0c */ /* 0x000fc60006f41270 */
[----:B------:R-:W-:Y:S01]  /*4f190*/  IMAD.WIDE R10, R0, 0x2, R2 ;  /* 0x00000002000a7825 */ /* 0x000fe200078e0202 */
[----:B------:R-:W-:-:S05]  /*4f1a0*/  ISETP.LT.AND P3, PT, R22, c[0x0][0x178], !P5 ;  /* 0x00005e0016007a0c */ /* 0x000fca0006f61270 */
[----:B------:R0:W-:Y:S01]  /*4f1b0*/  @P6 STG.E.U16 [R10.64], R16 ;  /* 0x000000100a006986 */ /* 0x0001e2000c101506 */
[----:B------:R-:W-:Y:S01]  /*4f1c0*/  ISETP.LT.AND P6, PT, R29, c[0x0][0x178], !P5 ;  /* 0x00005e001d007a0c */ /* 0x000fe20006fc1270 */
[----:B------:R-:W-:Y:S01]  /*4f1d0*/  IMAD.WIDE R6, R0, 0x2, R14 ;  /* 0x0000000200067825 */ /* 0x000fe200078e020e */
[----:B------:R-:W-:-:S03]  /*4f1e0*/  ISETP.LT.AND P5, PT, R23, c[0x0][0x178], !P0 ;  /* 0x00005e0017007a0c */ /* 0x000fc600047a1270 */
[----:B------:R-:W-:Y:S01]  /*4f1f0*/  IMAD.WIDE R8, R0, 0x2, R20 ;  /* 0x0000000200087825 */ /* 0x000fe200078e0214 */
[----:B0-----:R-:W-:Y:S02]  /*4f200*/  PRMT R11, R4, 0x7632, R11 ;  /* 0x00007632040b7816 */ /* 0x001fe4000000000b */
[----:B------:R-:W-:Y:S01]  /*4f210*/  PRMT R16, R5, 0x7632, R16 ;  /* 0x0000763205107816 */ /* 0x000fe20000000010 */
[C---:B------:R-:W-:Y:S01]  /*4f220*/  IMAD.WIDE R4, R0.reuse, 0x2, R12 ;  /* 0x0000000200047825 */ /* 0x040fe200078e020c */
[----:B------:R-:W-:-:S04]  /*4f230*/  IADD3 R10, R0, c[0x0][0x198], RZ ;  /* 0x00006600000a7a10 */ /* 0x000fc80007ffe0ff */
[----:B------:R0:W-:Y:S01]  /*4f240*/  @P2 STG.E.U16 [R4.64], R11 ;  /* 0x0000000b04002986 */ /* 0x0001e2000c101506 */
[----:B------:R-:W-:-:S03]  /*4f250*/  ISETP.LT.AND P2, PT, R27, c[0x0][0x178], !P0 ;  /* 0x00005e001b007a0c */ /* 0x000fc60004741270 */
[----:B------:R1:W-:Y:S01]  /*4f260*/  @P3 STG.E.U16 [R6.64], R16 ;  /* 0x0000001006003986 */ /* 0x0003e2000c101506 */
[----:B------:R-:W-:Y:S02]  /*4f270*/  ISETP.LT.AND P3, PT, R22, c[0x0][0x178], !P0 ;  /* 0x00005e0016007a0c */ /* 0x000fe40004761270 */
[----:B------:R-:W-:Y:S01]  /*4f280*/  ISETP.LT.AND P0, PT, R29, c[0x0][0x178], !P0 ;  /* 0x00005e001d007a0c */ /* 0x000fe20004701270 */
[----:B------:R3:W-:Y:S01]  /*4f290*/  @P6 STG.E.U16 [R8.64], R17 ;  /* 0x0000001108006986 */ /* 0x0007e2000c101506 */
[----:B------:R-:W-:Y:S01]  /*4f2a0*/  ISETP.LT.AND P6, PT, R23, c[0x0][0x178], !P4 ;  /* 0x00005e0017007a0c */ /* 0x000fe200067c1270 */
[C---:B0-----:R-:W-:Y:S01]  /*4f2b0*/  IMAD.WIDE R4, R10.reuse, 0x2, R2 ;  /* 0x000000020a047825 */ /* 0x041fe200078e0202 */
[----:B------:R-:W-:-:S04]  /*4f2c0*/  IADD3 R0, R10, c[0x0][0x198], RZ ;  /* 0x000066000a007a10 */ /* 0x000fc80007ffe0ff */
[----:B------:R0:W-:Y:S01]  /*4f2d0*/  @P5 STG.E.U16 [R4.64], R28 ;  /* 0x0000001c04005986 */ /* 0x0001e2000c101506 */
[----:B-1----:R-:W-:Y:S01]  /*4f2e0*/  IMAD.WIDE R6, R10, 0x2, R14 ;  /* 0x000000020a067825 */ /* 0x002fe200078e020e */
[----:B------:R-:W-:-:S03]  /*4f2f0*/  PRMT R16, R28, 0x7632, R16 ;  /* 0x000076321c107816 */ /* 0x000fc60000000010 */
[----:B---3--:R-:W-:-:S04]  /*4f300*/  IMAD.WIDE R8, R10, 0x2, R20 ;  /* 0x000000020a087825 */ /* 0x008fc800078e0214 */
[----:B0-----:R-:W-:Y:S01]  /*4f310*/  IMAD.WIDE R4, R10, 0x2, R12 ;  /* 0x000000020a047825 */ /* 0x001fe200078e020c */
[----:B------:R-:W3:Y:S03]  /*4f320*/  LDL.LU R28, [R1+0x428] ;  /* 0x00042800011c7983 */ /* 0x000ee60000300800 */
[----:B------:R-:W-:Y:S01]  /*4f330*/  IMAD.WIDE R10, R0, 0x2, R2 ;  /* 0x00000002000a7825 */ /* 0x000fe200078e0202 */
[----:B----4-:R-:W-:Y:S04]  /*4f340*/  @P2 STG.E.U16 [R4.64], R24 ;  /* 0x0000001804002986 */ /* 0x010fe8000c101506 */
[----:B--2---:R-:W-:Y:S04]  /*4f350*/  @P3 STG.E.U16 [R6.64], R18 ;  /* 0x0000001206003986 */ /* 0x004fe8000c101506 */
[----:B------:R-:W-:Y:S04]  /*4f360*/  @P0 STG.E.U16 [R8.64], R19 ;  /* 0x0000001308000986 */ /* 0x000fe8000c101506 */
[----:B------:R0:W-:Y:S02]  /*4f370*/  @P6 STG.E.U16 [R10.64], R16 ;  /* 0x000000100a006986 */ /* 0x0001e4000c101506 */
[----:B0-----:R-:W-:-:S02]  /*4f380*/  PRMT R11, R24, 0x7632, R11 ;  /* 0x00007632180b7816 */ /* 0x001fc4000000000b */
[----:B------:R-:W2:Y:S01]  /*4f390*/  LDL.LU R24, [R1+0x1e8] ;  /* 0x0001e80001187983 */ /* 0x000ea20000300800 */
        /* <DEDUP_REMOVED lines=19> */
[----:B------:R-:W4:Y:S04]  /*4f4d0*/  LDL.LU R18, [R1+0x198] ;  /* 0x0001980001127983 */ /* 0x000f280000300800 */
[----:B---3--:R0:W-:Y:S01]  /*4f4e0*/  @P4 STG.E.U16 [R4.64], R28 ;  /* 0x0000001c04004986 */ /* 0x0081e2000c101506 */
[----:B-1----:R-:W-:Y:S01]  /*4f4f0*/  PRMT R16, R28, 0x7632, R16 ;  /* 0x000076321c107816 */ /* 0x002fe20000000010 */
[----:B0-----:R-:W-:Y:S02]  /*4f500*/  IMAD.WIDE R4, R10, 0x2, R12 ;  /* 0x000000020a047825 */ /* 0x001fe400078e020c */
[----:B------:R-:W3:Y:S04]  /*4f510*/  LDL.LU R28, [R1+0x438] ;  /* 0x00043800011c7983 */ /* 0x000ee80000300800 */
[----:B------:R-:W3:Y:S04]  /*4f520*/  LDL R19, [R1+0x1f8] ;  /* 0x0001f80001137983 */ /* 0x000ee80000100800 */
        /* <DEDUP_REMOVED lines=10> */
[----:B------:R-:W-:-:S04]  /*4f5d0*/  IADD3 R17, R26, 0x55, RZ ;  /* 0x000000551a117810 */ /* 0x000fc80007ffe0ff */
[----:B------:R-:W-:Y:S02]  /*4f5e0*/  ISETP.GE.AND P4, PT, R17, c[0x0][0x17c], PT ;  /* 0x00005f0011007a0c */ /* 0x000fe40003f86270 */
[----:B----4-:R-:W-:Y:S01]  /*4f5f0*/  PRMT R17, R18, 0x7632, R17 ;  /* 0x0000763212117816 */ /* 0x010fe20000000011 */
[----:B--2---:R0:W-:Y:S01]  /*4f600*/  @P3 STG.E.U16 [R6.64], R5 ;  /* 0x0000000506003986 */ /* 0x0041e2000c101506 */
[----:B------:R-:W-:-:S03]  /*4f610*/  ISETP.LT.AND P3, PT, R22, c[0x0][0x178], !P5 ;  /* 0x00005e0016007a0c */ /* 0x000fc60006f61270 */
[----:B------:R-:W-:Y:S04]  /*4f620*/  @P1 STG.E.U16 [R8.64], R18 ;  /* 0x0000001208001986 */ /* 0x000fe8000c101506 */
[----:B------:R1:W-:Y:S01]  /*4f630*/  @P6 STG.E.U16 [R10.64], R16 ;  /* 0x000000100a006986 */ /* 0x0003e2000c101506 */
[----:B------:R-:W-:Y:S02]  /*4f640*/  ISETP.LT.AND P6, PT, R29, c[0x0][0x178], !P5 ;  /* 0x00005e001d007a0c */ /* 0x000fe40006fc1270 */
[----:B------:R-:W-:Y:S01]  /*4f650*/  ISETP.LT.AND P5, PT, R23, c[0x0][0x178], !P0 ;  /* 0x00005e0017007a0c */ /* 0x000fe200047a1270 */
[----:B0-----:R-:W-:Y:S01]  /*4f660*/  IMAD.WIDE R6, R0, 0x2, R14 ;  /* 0x0000000200067825 */ /* 0x001fe200078e020e */
[----:B-1----:R-:W-:-:S03]  /*4f670*/  PRMT R16, R5, 0x7632, R16 ;  /* 0x0000763205107816 */ /* 0x002fc60000000010 */
[----:B------:R-:W-:Y:S01]  /*4f680*/  IMAD.WIDE R4, R0, 0x2, R12 ;  /* 0x0000000200047825 */ /* 0x000fe200078e020c */
[----:B------:R-:W-:Y:S02]  /*4f690*/  PRMT R11, R24, 0x7632, R11 ;  /* 0x00007632180b7816 */ /* 0x000fe4000000000b */
[C---:B------:R-:W-:Y:S01]  /*4f6a0*/  IADD3 R10, R0.reuse, c[0x0][0x198], RZ ;  /* 0x00006600000a7a10 */ /* 0x040fe20007ffe0ff */
[----:B------:R-:W-:Y:S01]  /*4f6b0*/  IMAD.WIDE R8, R0, 0x2, R20 ;  /* 0x0000000200087825 */ /* 0x000fe200078e0214 */
[----:B------:R-:W2:Y:S04]  /*4f6c0*/  LDL.LU R24, [R1+0x168] ;  /* 0x0001680001187983 */ /* 0x000ea80000300800 */
[----:B------:R0:W-:Y:S01]  /*4f6d0*/  @P2 STG.E.U16 [R4.64], R11 ;  /* 0x0000000b04002986 */ /* 0x0001e2000c101506 */
[----:B------:R-:W-:-:S03]  /*4f6e0*/  ISETP.LT.AND P2, PT, R27, c[0x0][0x178], !P0 ;  /* 0x00005e001b007a0c */ /* 0x000fc60004741270 */
[----:B------:R1:W-:Y:S04]  /*4f6f0*/  @P3 STG.E.U16 [R6.64], R16 ;  /* 0x0000001006003986 */ /* 0x0003e8000c101506 */
[----:B------:R-:W-:Y:S01]  /*4f700*/  @P6 STG.E.U16 [R8.64], R17 ;  /* 0x0000001108006986 */ /* 0x000fe2000c101506 */
[----:B0-----:R-:W-:-:S05]  /*4f710*/  IMAD.WIDE R4, R10, 0x2, R2 ;  /* 0x000000020a047825 */ /* 0x001fca00078e0202 */
[----:B---3--:R0:W-:Y:S01]  /*4f720*/  @P5 STG.E.U16 [R4.64], R28 ;  /* 0x0000001c04005986 */ /* 0x0081e2000c101506 */
[----:B-1----:R-:W-:Y:S01]  /*4f730*/  PRMT R16, R28, 0x7632, R16 ;  /* 0x000076321c107816 */ /* 0x002fe20000000010 */
[----:B0-----:R-:W-:Y:S02]  /*4f740*/  IMAD.WIDE R4, R10, 0x2, R12 ;  /* 0x000000020a047825 */ /* 0x001fe400078e020c */
[----:B------:R-:W3:Y:S04]  /*4f750*/  LDL.LU R28, [R1+0x448] ;  /* 0x00044800011c7983 */ /* 0x000ee80000300800 */
[----:B------:R0:W-:Y:S04]  /*4f760*/  @P2 STG.E.U16 [R4.64], R19 ;  /* 0x0000001304002986 */ /* 0x0001e8000c101506 */
[----:B0-----:R-:W4:Y:S04]  /*4f770*/  LDL.LU R19, [R1+0x1a50] ;  /* 0x001a500001137983 */ /* 0x001f280000300800 */
[----:B------:R-:W2:Y:S04]  /*4f780*/  LDL.LU R4, [R1+0x1f8] ;  /* 0x0001f80001047983 */ /* 0x000ea80000300800 */
[----:B------:R-:W2:Y:S01]  /*4f790*/  LDL.LU R5, [R1+0x1d8] ;  /* 0x0001d80001057983 */ /* 0x000ea20000300800 */
[----:B------:R-:W-:-:S02]  /*4f7a0*/  ISETP.LT.AND P3, PT, R22, c[0x0][0x178], !P0 ;  /* 0x00005e0016007a0c */ /* 0x000fc40004761270 */
[----:B------:R-:W-:Y:S02]  /*4f7b0*/  ISETP.LT.AND P0, PT, R29, c[0x0][0x178], !P0 ;  /* 0x00005e001d007a0c */ /* 0x000fe40004701270 */
[----:B------:R-:W-:Y:S02]  /*4f7c0*/  ISETP.LT.AND P6, PT, R23, c[0x0][0x178], !P4 ;  /* 0x00005e0017007a0c */ /* 0x000fe400067c1270 */
[C---:B------:R-:W-:Y:S01]  /*4f7d0*/  IADD3 R0, R10.reuse, c[0x0][0x198], RZ ;  /* 0x000066000a007a10 */ /* 0x040fe20007ffe0ff */
[----:B------:R-:W-:Y:S01]  /*4f7e0*/  IMAD.WIDE R6, R10, 0x2, R14 ;  /* 0x000000020a067825 */ /* 0x000fe200078e020e */
[----:B------:R-:W-:-:S03]  /*4f7f0*/  IADD3 R18, R26, 0x56, RZ ;  /* 0x000000561a127810 */ /* 0x000fc60007ffe0ff */
[----:B------:R-:W-:Y:S01]  /*4f800*/  IMAD.WIDE R8, R10, 0x2, R20 ;  /* 0x000000020a087825 */ /* 0x000fe200078e0214 */
[----:B------:R-:W-:-:S03]  /*4f810*/  ISETP.GE.AND P1, PT, R18, c[0x0][0x17c], PT ;  /* 0x00005f0012007a0c */ /* 0x000fc60003f26270 */
[----:B------:R-:W-:Y:S01]  /*4f820*/  IMAD.WIDE R10, R0, 0x2, R2 ;  /* 0x00000002000a7825 */ /* 0x000fe200078e0202 */
[----:B--2---:R0:W-:Y:S04]  /*4f830*/  @P3 STG.E.U16 [R6.64], R5 ;  /* 0x0000000506003986 */ /* 0x0041e8000c101506 */
[----:B------:R-:W-:Y:S04]  /*4f840*/  @P0 STG.E.U16 [R8.64], R24 ;  /* 0x0000001808000986 */ /* 0x000fe8000c101506 */
[----:B------:R1:W-:Y:S01]  /*4f850*/  @P6 STG.E.U16 [R10.64], R16 ;  /* 0x000000100a006986 */ /* 0x0003e2000c101506 */
[----:B------:R-:W-:-:S03]  /*4f860*/  ISETP.LT.AND P6, PT, R23, c[0x0][0x178], !P1 ;  /* 0x00005e0017007a0c */ /* 0x000fc60004fc1270 */
[----:B------:R-:W2:Y:S01]  /*4f870*/  LDL.LU R23, [R1+0x208] ;  /* 0x0002080001177983 */ /* 0x000ea20000300800 */
[----:B------:R-:W-:Y:S02]  /*4f880*/  ISETP.LT.AND P2, PT, R27, c[0x0][0x178], !P4 ;  /* 0x00005e001b007a0c */ /* 0x000fe40006741270 */
[----:B------:R-:W-:Y:S02]  /*4f890*/  ISETP.LT.AND P0, PT, R22, c[0x0][0x178], !P4 ;  /* 0x00005e0016007a0c */ /* 0x000fe40006701270 */
[----:B------:R-:W-:Y:S02]  /*4f8a0*/  IADD3 R17, R26, 0x57, RZ ;  /* 0x000000571a117810 */ /* 0x000fe40007ffe0ff */
[----:B------:R-:W-:Y:S02]  /*4f8b0*/  PRMT R18, R5, 0x7632, R18 ;  /* 0x0000763205127816 */ /* 0x000fe40000000012 */
[----:B------:R-:W-:Y:S02]  /*4f8c0*/  ISETP.GE.AND P5, PT, R17, c[0x0][0x17c], PT ;  /* 0x00005f0011007a0c */ /* 0x000fe40003fa6270 */
[----:B------:R-:W-:Y:S01]  /*4f8d0*/  PRMT R17, R4, 0x7632, R17 ;  /* 0x0000763204117816 */ /* 0x000fe20000000011 */
[----:B0-----:R-:W-:Y:S01]  /*4f8e0*/  IMAD.WIDE R4, R0, 0x2, R12 ;  /* 0x0000000200047825 */ /* 0x001fe200078e020c */
[----:B------:R-:W-:-:S03]  /*4f8f0*/  ISETP.LT.AND P4, PT, R29, c[0x0][0x178], !P4 ;  /* 0x00005e001d007a0c */ /* 0x000fc60006781270 */
[C---:B------:R-:W-:Y:S01]  /*4f900*/  IMAD.WIDE R6, R0.reuse, 0x2, R14 ;  /* 0x0000000200067825 */ /* 0x040fe200078e020e */
[----:B-1----:R-:W-:Y:S01]  /*4f910*/  IADD3 R16, R0, c[0x0][0x198], RZ ;  /* 0x0000660000107a10 */ /* 0x002fe20007ffe0ff */
[----:B------:R-:W-:Y:S01]  /*4f920*/  @P2 STG.E.U16 [R4.64], R17 ;  /* 0x0000001104002986 */ /* 0x000fe2000c101506 */
[----:B----4-:R-:W-:Y:S01]  /*4f930*/  PRMT R19, R24, 0x7632, R19 ;  /* 0x0000763218137816 */ /* 0x010fe20000000013 */
[----:B------:R-:W-:Y:S01]  /*4f940*/  IMAD.WIDE R8, R0, 0x2, R20 ;  /* 0x0000000200087825 */ /* 0x000fe200078e0214 */
[----:B------:R-:W-:Y:S01]  /*4f950*/  IADD3 R22, R26, 0x58, RZ ;  /* 0x000000581a167810 */ /* 0x000fe20007ffe0ff */
[----:B------:R0:W-:Y:S02]  /*4f960*/  @P0 STG.E.U16 [R6.64], R18 ;  /* 0x0000001206000986 */ /* 0x0001e4000c101506 */
[----:B------:R-:W-:Y:S01]  /*4f970*/  IMAD.WIDE R10, R16, 0x2, R2 ;  /* 0x00000002100a7825 */ /* 0x000fe200078e0202 */
[----:B------:R-:W-:Y:S01]  /*4f980*/  ISETP.GE.AND P2, PT, R22, c[0x0][0x17c], PT ;  /* 0x00005f0016007a0c */ /* 0x000fe20003f46270 */
[----:B------:R-:W-:Y:S04]  /*4f990*/  @P4 STG.E.U16 [R8.64], R19 ;  /* 0x0000001308004986 */ /* 0x000fe8000c101506 */
[----:B---3--:R-:W-:Y:S04]  /*4f9a0*/  @P6 STG.E.U16 [R10.64], R28 ;  /* 0x0000001c0a006986 */ /* 0x008fe8000c101506 */
[----:B--2---:R1:W-:Y:S04]  /*4f9b0*/  STL [R1+0x1a4c], R23 ;  /* 0x001a4c1701007387 */ /* 0x0043e80000100800 */
[----:B0-----:R-:W2:Y:S04]  /*4f9c0*/  LDL R18, [R1+0xff0] ;  /* 0x000ff00001127983 */ /* 0x001ea80000100800 */
[----:B------:R-:W3:Y:S04]  /*4f9d0*/  LDL R22, [R1+0xfe8] ;  /* 0x000fe80001167983 */ /* 0x000ee80000100800 */
[----:B-1----:R-:W4:Y:S04]  /*4f9e0*/  LDL R23, [R1+0x218] ;  /* 0x0002180001177983 */ /* 0x002f280000100800 */
[----:B------:R-:W3:Y:S01]  /*4f9f0*/  LDL.LU R11, [R1+0x458] ;  /* 0x00045800010b7983 */ /* 0x000ee20000300800 */
[----:B------:R-:W-:Y:S01]  /*4fa00*/  ISETP.LT.AND P3, PT, R27, c[0x0][0x178], !P1 ;  /* 0x00005e001b007a0c */ /* 0x000fe20004f61270 */
[----:B------:R-:W-:Y:S01]  /*4fa10*/  IMAD.WIDE R4, R16, 0x2, R12 ;  /* 0x0000000210047825 */ /* 0x000fe200078e020c */
[----:B------:R-:W-:Y:S01]  /*4fa20*/  PRMT R17, R28, 0x7632, R17 ;  /* 0x000076321c117816 */ /* 0x000fe20000000011 */
[----:B------:R-:W4:Y:S02]  /*4fa30*/  LDL.LU R19, [R1+0x1bc] ;  /* 0x0001bc0001137983 */ /* 0x000f240000300800 */
[----:B------:R-:W-:-:S02]  /*4fa40*/  IMAD.MOV.U32 R24, RZ, RZ, R25 ;  /* 0x000000ffff187224 */ /* 0x000fc400078e0019 */
[----:B------:R-:W4:Y:S04]  /*4fa50*/  LDL.LU R28, [R1+0x1ac] ;  /* 0x0001ac00011c7983 */ /* 0x000f280000300800 */
[----:B------:R-:W4:Y:S01]  /*4fa60*/  LDL.LU R25, [R1+0x18c] ;  /* 0x00018c0001197983 */ /* 0x000f220000300800 */
[----:B--2---:R-:W-:-:S03]  /*4fa70*/  ISETP.LT.AND P4, PT, R18, c[0x0][0x178], !P1 ;  /* 0x00005e0012007a0c */ /* 0x004fc60004f81270 */
[----:B---3--:R0:W-:Y:S02]  /*4fa80*/  @P3 STG.E.U16 [R4.64], R11 ;  /* 0x0000000b04003986 */ /* 0x0081e4000c101506 */
[----:B0-----:R-:W-:-:S08]  /*4fa90*/  IMAD.WIDE R4, R16, 0x2, R14 ;  /* 0x0000000210047825 */ /* 0x001fd000078e020e */
[----:B----4-:R0:W-:Y:S04]  /*4faa0*/  @P4 STG.E.U16 [R4.64], R23 ;  /* 0x0000001704004986 */ /* 0x0101e8000c101506 */
[----:B0-----:R-:W2:Y:S04]  /*4fab0*/  LDL.LU R23, [R1+0x1a4c] ;  /* 0x001a4c0001177983 */ /* 0x001ea80000300800 */
[----:B------:R-:W3:Y:S01]  /*4fac0*/  LDL.LU R5, [R1+0x218] ;  /* 0x0002180001057983 */ /* 0x000ee20000300800 */
[----:B------:R-:W-:Y:S02]  /*4fad0*/  ISETP.LT.AND P1, PT, R29, c[0x0][0x178], !P1 ;  /* 0x00005e001d007a0c */ /* 0x000fe40004f21270 */
[----:B------:R-:W-:-:S02]  /*4fae0*/  ISETP.LT.AND P6, PT, R22, c[0x0][0x178], !P5 ;  /* 0x00005e0016007a0c */ /* 0x000fc40006fc1270 */
[----:B------:R-:W-:Y:S02]  /*4faf0*/  IADD3 R6, R26, 0x59, RZ ;  /* 0x000000591a067810 */ /* 0x000fe40007ffe0ff */
[----:B------:R-:W-:Y:S02]  /*4fb00*/  IADD3 R0, R16, c[0x0][0x198], RZ ;  /* 0x0000660010007a10 */ /* 0x000fe40007ffe0ff */
[----:B------:R-:W-:Y:S01]  /*4fb10*/  ISETP.GE.AND P0, PT, R6, c[0x0][0x17c], PT ;  /* 0x00005f0006007a0c */ /* 0x000fe20003f06270 */
[----:B------:R-:W-:Y:S01]  /*4fb20*/  IMAD.WIDE R6, R16, 0x2, R20 ;  /* 0x0000000210067825 */ /* 0x000fe200078e0214 */
[----:B------:R-:W-:-:S03]  /*4fb30*/  ISETP.LT.AND P3, PT, R27, c[0x0][0x178], !P5 ;  /* 0x00005e001b007a0c */ /* 0x000fc60006f61270 */
[----:B------:R-:W-:Y:S01]  /*4fb40*/  IMAD.WIDE R8, R0, 0x2, R2 ;  /* 0x0000000200087825 */ /* 0x000fe200078e0202 */
[----:B------:R-:W-:-:S03]  /*4fb50*/  PRMT R16, R11, 0x7632, R16 ;  /* 0x000076320b107816 */ /* 0x000fc60000000010 */
[----:B------:R-:W-:Y:S01]  /*4fb60*/  IMAD.WIDE R10, R0, 0x2, R12 ;  /* 0x00000002000a7825 */ /* 0x000fe200078e020c */
[----:B--2---:R-:W-:Y:S01]  /*4fb70*/  @P1 STG.E.U16 [R6.64], R23 ;  /* 0x0000001706001986 */ /* 0x004fe2000c101506 */
[----:B------:R-:W-:-:S03]  /*4fb80*/  ISETP.LT.AND P1, PT, R18, c[0x0][0x178], !P5 ;  /* 0x00005e0012007a0c */ /* 0x000fc60006f21270 */
[----:B------:R0:W-:Y:S01]  /*4fb90*/  @P6 STG.E.U16 [R8.64], R17 ;  /* 0x0000001108006986 */ /* 0x0001e2000c101506 */
[----:B------:R-:W-:-:S03]  /*4fba0*/  ISETP.LT.AND P5, PT, R29, c[0x0][0x178], !P5 ;  /* 0x00005e001d007a0c */ /* 0x000fc60006fa1270 */
[----:B------:R1:W-:Y:S01]  /*4fbb0*/  @P3 STG.E.U16 [R10.64], R16 ;  /* 0x000000100a003986 */ /* 0x0003e2000c101506 */
[----:B------:R-:W-:Y:S02]  /*4fbc0*/  ISETP.LT.AND P3, PT, R22, c[0x0][0x178], !P2 ;  /* 0x00005e0016007a0c */ /* 0x000fe40005761270 */
[----:B0-----:R-:W-:Y:S02]  /*4fbd0*/  PRMT R9, R23, 0x7632, R9 ;  /* 0x0000763217097816 */ /* 0x001fe40000000009 */
[----:B------:R-:W2:Y:S01]  /*4fbe0*/  LDL.LU R23, [R1+0x17c] ;  /* 0x00017c0001177983 */ /* 0x000ea20000300800 */
[----:B---3--:R-:W-:Y:S01]  /*4fbf0*/  PRMT R8, R5, 0x7632, R8 ;  /* 0x0000763205087816 */ /* 0x008fe20000000008 */
[C---:B------:R-:W-:Y:S01]  /*4fc00*/  IMAD.WIDE R4, R0.reuse, 0x2, R14 ;  /* 0x0000000200047825 */ /* 0x040fe200078e020e */
[----:B------:R-:W-:Y:S02]  /*4fc10*/  ISETP.LT.AND P6, PT, R27, c[0x0][0x178], !P2 ;  /* 0x00005e001b007a0c */ /* 0x000fe400057c1270 */
[C---:B-1----:R-:W-:Y:S01]  /*4fc20*/  IADD3 R11, R0.reuse, c[0x0][0x198], RZ ;  /* 0x00006600000b7a10 */ /* 0x042fe20007ffe0ff */
[----:B------:R-:W-:Y:S01]  /*4fc30*/  IMAD.WIDE R6, R0, 0x2, R20 ;  /* 0x0000000200067825 */ /* 0x000fe200078e0214 */
[----:B------:R0:W-:Y:S01]  /*4fc40*/  @P1 STG.E.U16 [R4.64], R8 ;  /* 0x0000000804001986 */ /* 0x0001e2000c101506 */
[----:B------:R-:W-:-:S03]  /*4fc50*/  IADD3 R10, R26, 0x5a, RZ ;  /* 0x0000005a1a0a7810 */ /* 0x000fc60007ffe0ff */
[----:B------:R1:W-:Y:S01]  /*4fc60*/  @P5 STG.E.U16 [R6.64], R9 ;  /* 0x0000000906005986 */ /* 0x0003e2000c101506 */
[----:B------:R-:W-:Y:S02]  /*4fc70*/  ISETP.GE.AND P1, PT, R10, c[0x0][0x17c], PT ;  /* 0x00005f000a007a0c */ /* 0x000fe40003f26270 */
[----:B------:R-:W-:Y:S01]  /*4fc80*/  PRMT R10, R28, 0x7632, R10 ;  /* 0x000076321c0a7816 */ /* 0x000fe2000000000a */
[----:B0-----:R-:W-:-:S04]  /*4fc90*/  IMAD.WIDE R4, R11, 0x2, R12 ;  /* 0x000000020b047825 */ /* 0x001fc800078e020c */
[----:B-1----:R-:W-:Y:S01]  /*4fca0*/  IMAD.WIDE R8, R11, 0x2, R2 ;  /* 0x000000020b087825 */ /* 0x002fe200078e0202 */
[----:B------:R-:W-:-:S04]  /*4fcb0*/  PRMT R0, R19, 0x7632, R0 ;  /* 0x0000763213007816 */ /* 0x000fc80000000000 */
[----:B------:R-:W-:Y:S04]  /*4fcc0*/  @P3 STG.E.U16 [R8.64], R19 ;  /* 0x0000001308003986 */ /* 0x000fe8000c101506 */
[----:B------:R0:W-:Y:S04]  /*4fcd0*/  @P6 STG.E.U16 [R4.64], R28 ;  /* 0x0000001c04006986 */ /* 0x0001e8000c101506 */
[----:B0-----:R-:W3:Y:S04]  /*4fce0*/  LDL.LU R28, [R1+0x42c] ;  /* 0x00042c00011c7983 */ /* 0x001ee80000300800 */
[----:B------:R-:W4:Y:S01]  /*4fcf0*/  LDL.LU R19, [R1+0x1ec] ;  /* 0x0001ec0001137983 */ /* 0x000f220000300800 */
[----:B------:R-:W-:-:S02]  /*4fd00*/  ISETP.LT.AND P4, PT, R18, c[0x0][0x178], !P2 ;  /* 0x00005e0012007a0c */ /* 0x000fc40005781270 */
        /* <DEDUP_REMOVED lines=8> */
[----:B------:R-:W-:Y:S02]  /*4fd90*/  ISETP.LT.AND P0, PT, R29, c[0x0][0x178], !P0 ;  /* 0x00005e001d007a0c */ /* 0x000fe40004701270 */
[C---:B------:R-:W-:Y:S02]  /*4fda0*/  IADD3 R16, R26.reuse, 0x5b, RZ ;  /* 0x0000005b1a107810 */ /* 0x040fe40007ffe0ff */
[----:B------:R-:W-:Y:S01]  /*4fdb0*/  IADD3 R17, R26, 0x5c, RZ ;  /* 0x0000005c1a117810 */ /* 0x000fe20007ffe0ff */
[----:B0-----:R-:W-:Y:S01]  /*4fdc0*/  IMAD.WIDE R6, R11, 0x2, R12 ;  /* 0x000000020b067825 */ /* 0x001fe200078e020c */
[----:B------:R-:W-:Y:S02]  /*4fdd0*/  ISETP.GE.AND P5, PT, R16, c[0x0][0x17c], PT ;  /* 0x00005f0010007a0c */ /* 0x000fe40003fa6270 */
[----:B------:R-:W-:Y:S01]  /*4fde0*/  PRMT R16, R25, 0x7632, R16 ;  /* 0x0000763219107816 */ /* 0x000fe20000000010 */
[----:B------:R-:W-:Y:S01]  /*4fdf0*/  IMAD.WIDE R8, R11, 0x2, R14 ;  /* 0x000000020b087825 */ /* 0x000fe200078e020e */
[----:B------:R-:W4:Y:S04]  /*4fe00*/  LDL.LU R25, [R1+0x1cc] ;  /* 0x0001cc0001197983 */ /* 0x000f280000300800 */
[----:B--2---:R0:W-:Y:S01]  /*4fe10*/  @P2 STG.E.U16 [R4.64], R23 ;  /* 0x0000001704002986 */ /* 0x0041e2000c101506 */
[----:B------:R-:W-:-:S02]  /*4fe20*/  ISETP.GE.AND P2, PT, R17, c[0x0][0x17c], PT ;  /* 0x00005f0011007a0c */ /* 0x000fc40003f46270 */
[----:B------:R-:W-:Y:S01]  /*4fe30*/  PRMT R17, R23, 0x7632, R17 ;  /* 0x0000763217117816 */ /* 0x000fe20000000011 */
[----:B0-----:R-:W-:Y:S01]  /*4fe40*/  IMAD.WIDE R4, R11, 0x2, R2 ;  /* 0x000000020b047825 */ /* 0x001fe200078e0202 */
[----:B------:R-:W2:Y:S04]  /*4fe50*/  LDL.LU R23, [R1+0x43c] ;  /* 0x00043c0001177983 */ /* 0x000ea80000300800 */
[----:B------:R0:W-:Y:S01]  /*4fe60*/  @P3 STG.E.U16 [R4.64], R0 ;  /* 0x0000000004003986 */ /* 0x0001e2000c101506 */
[----:B------:R-:W-:-:S03]  /*4fe70*/  ISETP.LT.AND P3, PT, R27, c[0x0][0x178], !P1 ;  /* 0x00005e001b007a0c */ /* 0x000fc60004f61270 */
[----:B------:R1:W-:Y:S01]  /*4fe80*/  @P6 STG.E.U16 [R6.64], R10 ;  /* 0x0000000a06006986 */ /* 0x0003e2000c101506 */
[----:B------:R-:W-:-:S03]  /*4fe90*/  ISETP.LT.AND P6, PT, R22, c[0x0][0x178], !P1 ;  /* 0x00005e0016007a0c */ /* 0x000fc60004fc1270 */
[----:B------:R1:W-:Y:S01]  /*4fea0*/  @P4 STG.E.U16 [R8.64], R16 ;  /* 0x0000001008004986 */ /* 0x0003e2000c101506 */
[C---:B0-----:R-:W-:Y:S01]  /*4feb0*/  IMAD.WIDE R4, R11.reuse, 0x2, R20 ;  /* 0x000000020b047825 */ /* 0x041fe200078e0214 */
[----:B------:R-:W-:Y:S02]  /*4fec0*/  IADD3 R0, R11, c[0x0][0x198], RZ ;  /* 0x000066000b007a10 */ /* 0x000fe40007ffe0ff */
[----:B-1----:R-:W-:Y:S02]  /*4fed0*/  IADD3 R6, R26, 0x5d, RZ ;  /* 0x0000005d1a067810 */ /* 0x002fe40007ffe0ff */
[----:B------:R-:W-:Y:S01]  /*4fee0*/  @P0 STG.E.U16 [R4.64], R17 ;  /* 0x0000001104000986 */ /* 0x000fe2000c101506 */
[----:B------:R-:W-:Y:S01]  /*4fef0*/  IMAD.WIDE R8, R0, 0x2, R2 ;  /* 0x0000000200087825 */ /* 0x000fe200078e0202 */
[----:B------:R-:W-:-:S03]  /*4ff00*/  ISETP.GE.AND P0, PT, R6, c[0x0][0x17c], PT ;  /* 0x00005f0006007a0c */ /* 0x000fc60003f06270 */
[----:B------:R-:W-:Y:S01]  /*4ff10*/  IMAD.WIDE R6, R0, 0x2, R12 ;  /* 0x0000000200067825 */ /* 0x000fe200078e020c */
[----:B---3--:R-:W-:Y:S04]  /*4ff20*/  @P6 STG.E.U16 [R8.64], R28 ;  /* 0x0000001c08006986 */ /* 0x008fe8000c101506 */
[----:B----4-:R0:W-:Y:S04]  /*4ff30*/  @P3 STG.E.U16 [R6.64], R19 ;  /* 0x0000001306003986 */ /* 0x0101e8000c101506 */
[----:B0-----:R-:W3:Y:S01]  /*4ff40*/  LDL.LU R7, [R1+0x19c] ;  /* 0x00019c0001077983 */ /* 0x001ee20000300800 */
[----:B------:R-:W-:-:S02]  /*4ff50*/  ISETP.LT.AND P4, PT, R18, c[0x0][0x178], !P1 ;  /* 0x00005e0012007a0c */ /* 0x000fc40004f81270 */
[----:B------:R-:W-:Y:S01]  /*4ff60*/  ISETP.LT.AND P1, PT, R29, c[0x0][0x178], !P1 ;  /* 0x00005e001d007a0c */ /* 0x000fe20004f21270 */
[----:B------:R-:W-:-:S04]  /*4ff70*/  IMAD.WIDE R4, R0, 0x2, R14 ;  /* 0x0000000200047825 */ /* 0x000fc800078e020e */
[----:B------:R-:W-:Y:S01]  /*4ff80*/  IMAD.WIDE R8, R0, 0x2, R20 ;  /* 0x0000000200087825 */ /* 0x000fe200078e0214 */
[----:B------:R-:W-:Y:S02]  /*4ff90*/  ISETP.LT.AND P3, PT, R22, c[0x0][0x178], !P5 ;  /* 0x00005e0016007a0c */ /* 0x000fe40006f61270 */
[----:B------:R-:W-:Y:S02]  /*4ffa0*/  IADD3 R0, R0, c[0x0][0x198], RZ ;  /* 0x0000660000007a10 */ /* 0x000fe40007ffe0ff */
[----:B------:R-:W-:Y:S01]  /*4ffb0*/  IADD3 R10, R26, 0x5e, RZ ;  /* 0x0000005e1a0a7810 */ /* 0x000fe20007ffe0ff */
[----:B------:R0:W-:Y:S01]  /*4ffc0*/  @P4 STG.E.U16 [R4.64], R25 ;  /* 0x0000001904004986 */ /* 0x0001e2000c101506 */
[----:B------:R-:W-:Y:S02]  /*4ffd0*/  ISETP.LT.AND P4, PT, R27, c[0x0][0x178], !P5 ;  /* 0x00005e001b007a0c */ /* 0x000fe40006f81270 */
[----:B------:R-:W-:Y:S02]  /*4ffe0*/  ISETP.GE.AND P6, PT, R10, c[0x0][0x17c], PT ;  /* 0x00005f000a007a0c */ /* 0x000fe40003fc6270 */
[----:B------:R-:W-:-:S02]  /*4fff0*/  PRMT R16, R28, 0x7632, R16 ;  /* 0x000076321c107816 */ /* 0x000fc40000000010 */
[----:B------:R-:W-:Y:S01]  /*50000*/  PRMT R17, R19, 0x7632, R17 ;  /* 0x0000763213117816 */ /* 0x000fe20000000011 */
[----:B------:R-:W4:Y:S01]  /*50010*/  LDL.LU R28, [R1+0x1a48] ;  /* 0x001a4800011c7983 */ /* 0x000f220000300800 */
[----:B------:R-:W-:Y:S01]  /*50020*/  PRMT R11, R25, 0x7632, R11 ;  /* 0x00007632190b7816 */ /* 0x000fe2000000000b */
[----:B0-----:R-:W-:Y:S02]  /*50030*/  IMAD.WIDE R4, R0, 0x2, R2 ;  /* 0x0000000200047825 */ /* 0x001fe400078e0202 */
[----:B------:R-:W2:Y:S04]  /*50040*/  LDL.LU R19, [R1+0x1dc] ;  /* 0x0001dc0001137983 */ /* 0x000ea80000300800 */
[----:B------:R-:W2:Y:S04]  /*50050*/  LDL.LU R25, [R1+0x16c] ;  /* 0x00016c0001197983 */ /* 0x000ea80000300800 */
[----:B---3--:R0:W-:Y:S01]  /*50060*/  @P1 STG.E.U16 [R8.64], R7 ;  /* 0x0000000708001986 */ /* 0x0081e2000c101506 */
[----:B------:R-:W-:Y:S01]  /*50070*/  ISETP.LT.AND P1, PT, R18, c[0x0][0x178], !P5 ;  /* 0x00005e0012007a0c */ /* 0x000fe20006f21270 */
[----:B0-----:R-:W-:-:S02]  /*50080*/  IMAD.MOV.U32 R9, RZ, RZ, R7 ;  /* 0x000000ffff097224 */ /* 0x001fc400078e0007 */
[----:B------:R-:W-:-:S03]  /*50090*/  IMAD.WIDE R6, R0, 0x2, R12 ;  /* 0x0000000200067825 */ /* 0x000fc600078e020c */
[----:B------:R-:W-:Y:S01]  /*500a0*/  PRMT R10, R9, 0x7632, R10 ;  /* 0x00007632090a7816 */ /* 0x000fe2000000000a */
[C---:B------:R-:W-:Y:S01]  /*500b0*/  IMAD.WIDE R8, R0.reuse, 0x2, R14 ;  /* 0x0000000200087825 */ /* 0x040fe200078e020e */
[----:B------:R-:W-:Y:S04]  /*500c0*/  @P3 STG.E.U16 [R4.64], R16 ;  /* 0x0000001004003986 */ /* 0x000fe8000c101506 */
[----:B------:R-:W-:Y:S04]  /*500d0*/  @P4 STG.E.U16 [R6.64], R17 ;  /* 0x0000001106004986 */ /* 0x000fe8000c101506 */
[----:B------:R0:W-:Y:S04]  /*500e0*/  @P1 STG.E.U16 [R8.64], R11 ;  /* 0x0000000b08001986 */ /* 0x0001e8000c101506 */
[----:B0-----:R-:W3:Y:S01]  /*500f0*/  LDL.LU R11, [R1+0x1fc] ;  /* 0x0001fc00010b7983 */ /* 0x001ee20000300800 */
[----:B------:R-:W-:Y:S01]  /*50100*/  ISETP.LT.AND P5, PT, R29, c[0x0][0x178], !P5 ;  /* 0x00005e001d007a0c */ /* 0x000fe20006fa1270 */
[----:B------:R-:W-:Y:S01]  /*50110*/  IMAD.WIDE R4, R0, 0x2, R20 ;  /* 0x0000000200047825 */ /* 0x000fe200078e0214 */
[----:B------:R-:W-:-:S02]  /*50120*/  ISETP.LT.AND P3, PT, R22, c[0x0][0x178], !P2 ;  /* 0x00005e0016007a0c */ /* 0x000fc40005761270 */
[----:B------:R-:W-:Y:S02]  /*50130*/  ISETP.LT.AND P4, PT, R27, c[0x0][0x178], !P2 ;  /* 0x00005e001b007a0c */ /* 0x000fe40005781270 */
[----:B------:R-:W-:Y:S02]  /*50140*/  IADD3 R0, R0, c[0x0][0x198], RZ ;  /* 0x0000660000007a10 */ /* 0x000fe40007ffe0ff */
[----:B------:R-:W-:-:S05]  /*50150*/  IADD3 R8, R26, 0x5f, RZ ;  /* 0x0000005f1a087810 */ /* 0x000fca0007ffe0ff */
[----:B------:R0:W-:Y:S01]  /*50160*/  @P5 STG.E.U16 [R4.64], R10 ;  /* 0x0000000a04005986 */ /* 0x0001e2000c101506 */
[----:B------:R-:W-:Y:S01]  /*50170*/  ISETP.LT.AND P5, PT, R18, c[0x0][0x178], !P2 ;  /* 0x00005e0012007a0c */ /* 0x000fe200057a1270 */
[----:B------:R-:W-:Y:S01]  /*50180*/  IMAD.WIDE R6, R0, 0x2, R2 ;  /* 0x0000000200067825 */ /* 0x000fe200078e0202 */
[----:B------:R-:W-:Y:S02]  /*50190*/  ISETP.LT.AND P2, PT, R29, c[0x0][0x178], !P2 ;  /* 0x00005e001d007a0c */ /* 0x000fe40005741270 */
[----:B------:R-:W-:Y:S02]  /*501a0*/  ISETP.GE.AND P1, PT, R8, c[0x0][0x17c], PT ;  /* 0x00005f0008007a0c */ /* 0x000fe40003f26270 */
[----:B------:R-:W-:Y:S01]  /*501b0*/  IADD3 R8, R26, 0x60, RZ ;  /* 0x000000601a087810 */ /* 0x000fe20007ffe0ff */
[----:B--2---:R1:W-:Y:S01]  /*501c0*/  @P3 STG.E.U16 [R6.64], R23 ;  /* 0x0000001706003986 */ /* 0x0043e2000c101506 */
[----:B0-----:R-:W-:Y:S02]  /*501d0*/  IMAD.WIDE R4, R0, 0x2, R12 ;  /* 0x0000000200047825 */ /* 0x001fe400078e020c */
[----:B------:R-:W-:-:S02]  /*501e0*/  ISETP.GE.AND P3, PT, R8, c[0x0][0x17c], PT ;  /* 0x00005f0008007a0c */ /* 0x000fc40003f66270 */
[----:B------:R-:W-:Y:S01]  /*501f0*/  PRMT R8, R23, 0x7632, R8 ;  /* 0x0000763217087816 */ /* 0x000fe20000000008 */
[----:B-1----:R-:W-:Y:S01]  /*50200*/  IMAD.WIDE R6, R0, 0x2, R14 ;  /* 0x0000000200067825 */ /* 0x002fe200078e020e */
[----:B------:R-:W-:-:S03]  /*50210*/  PRMT R16, R19, 0x7632, R16 ;  /* 0x0000763213107816 */ /* 0x000fc60000000010 */
[----:B------:R-:W-:Y:S01]  /*50220*/  IMAD.MOV.U32 R23, RZ, RZ, R24 ;  /* 0x000000ffff177224 */ /* 0x000fe200078e0018 */
[----:B------:R-:W-:Y:S01]  /*50230*/  PRMT R9, R25, 0x7632, R9 ;  /* 0x0000763219097816 */ /* 0x000fe20000000009 */
[----:B------:R-:W2:Y:S04]  /*50240*/  LDL.LU R24, [R1+0x44c] ;  /* 0x00044c0001187983 */ /* 0x000ea80000300800 */
[----:B---3--:R0:W-:Y:S04]  /*50250*/  @P4 STG.E.U16 [R4.64], R11 ;  /* 0x0000000b04004986 */ /* 0x0081e8000c101506 */
[----:B------:R1:W-:Y:S01]  /*50260*/  @P5 STG.E.U16 [R6.64], R19 ;  /* 0x0000001306005986 */ /* 0x0003e2000c101506 */
[----:B0-----:R-:W-:-:S03]  /*50270*/  IMAD.WIDE R4, R0, 0x2, R20 ;  /* 0x0000000200047825 */ /* 0x001fc600078e0214 */
[----:B-1----:R-:W3:Y:S04]  /*50280*/  LDL.LU R19, [R1+0x21c] ;  /* 0x00021c0001137983 */ /* 0x002ee80000300800 */
[----:B------:R0:W-:Y:S04]  /*50290*/  @P2 STG.E.U16 [R4.64], R25 ;  /* 0x0000001904002986 */ /* 0x0001e8000c101506 */
[----:B0-----:R-:W3:Y:S01]  /*502a0*/  LDL.LU R25, [R1+0x20c] ;  /* 0x00020c0001197983 */ /* 0x001ee20000300800 */
[----:B------:R-:W-:Y:S02]  /*502b0*/  ISETP.LT.AND P4, PT, R22, c[0x0][0x178], !P0 ;  /* 0x00005e0016007a0c */ /* 0x000fe40004781270 */
[----:B------:R-:W-:-:S02]  /*502c0*/  IADD3 R0, R0, c[0x0][0x198], RZ ;  /* 0x0000660000007a10 */ /* 0x000fc40007ffe0ff */
[----:B------:R-:W-:Y:S02]  /*502d0*/  ISETP.LT.AND P5, PT, R27, c[0x0][0x178], !P0 ;  /* 0x00005e001b007a0c */ /* 0x000fe400047a1270 */
[----:B------:R-:W-:Y:S01]  /*502e0*/  ISETP.LT.AND P2, PT, R18, c[0x0][0x178], !P0 ;  /* 0x00005e0012007a0c */ /* 0x000fe20004741270 */
[C---:B------:R-:W-:Y:S01]  /*502f0*/  IMAD.WIDE R4, R0.reuse, 0x2, R2 ;  /* 0x0000000200047825 */ /* 0x040fe200078e0202 */
[----:B------:R-:W-:Y:S02]  /*50300*/  ISETP.LT.AND P0, PT, R29, c[0x0][0x178], !P0 ;  /* 0x00005e001d007a0c */ /* 0x000fe40004701270 */
[----:B------:R-:W-:Y:S01]  /*50310*/  PRMT R10, R11, 0x7632, R10 ;  /* 0x000076320b0a7816 */ /* 0x000fe2000000000a */
[----:B------:R-:W-:Y:S02]  /*50320*/  IMAD.WIDE R6, R0, 0x2, R12 ;  /* 0x0000000200067825 */ /* 0x000fe400078e020c */
[----:B------:R0:W-:Y:S01]  /*50330*/  @P4 STG.E.U16 [R4.64], R8 ;  /* 0x0000000804004986 */ /* 0x0001e2000c101506 */
[----:B------:R-:W-:-:S02]  /*50340*/  ISETP.LT.AND P4, PT, R22, c[0x0][0x178], !P6 ;  /* 0x00005e0016007a0c */ /* 0x000fc40007781270 */
[C---:B------:R-:W-:Y:S01]  /*50350*/  IADD3 R11, R0.reuse, c[0x0][0x198], RZ ;  /* 0x00006600000b7a10 */ /* 0x040fe20007ffe0ff */
[----:B------:R1:W-:Y:S01]  /*50360*/  @P5 STG.E.U16 [R6.64], R10 ;  /* 0x0000000a06005986 */ /* 0x0003e2000c101506 */
[----:B0-----:R-:W-:-:S04]  /*50370*/  IMAD.WIDE R4, R0, 0x2, R14 ;  /* 0x0000000200047825 */ /* 0x001fc800078e020e */
[----:B-1----:R-:W-:Y:S01]  /*50380*/  IMAD.WIDE R6, R0, 0x2, R20 ;  /* 0x0000000200067825 */ /* 0x002fe200078e0214 */
[----:B------:R0:W-:Y:S01]  /*50390*/  @P2 STG.E.U16 [R4.64], R16 ;  /* 0x0000001004002986 */ /* 0x0001e2000c101506 */
[----:B------:R-:W-:Y:S02]  /*503a0*/  IADD3 R8, R26, 0x61, RZ ;  /* 0x000000611a087810 */ /* 0x000fe40007ffe0ff */
[----:B------:R-:W-:Y:S01]  /*503b0*/  ISETP.LT.AND P2, PT, R27, c[0x0][0x178], !P6 ;  /* 0x00005e001b007a0c */ /* 0x000fe20007741270 */
[----:B------:R-:W-:Y:S01]  /*503c0*/  STL.64 [R1+0x1a40], R26 ;  /* 0x001a401a01007387 */ /* 0x000fe20000100a00 */
[----:B--2---:R-:W-:-:S03]  /*503d0*/  PRMT R10, R24, 0x7632, R10 ;  /* 0x00007632180a7816 */ /* 0x004fc6000000000a */
[----:B------:R1:W-:Y:S01]  /*503e0*/  @P0 STG.E.U16 [R6.64], R9 ;  /* 0x0000000906000986 */ /* 0x0003e2000c101506 */
[----:B0-----:R-:W-:-:S05]  /*503f0*/  IMAD.WIDE R4, R11, 0x2, R2 ;  /* 0x000000020b047825 */ /* 0x001fca00078e0202 */
[----:B------:R-:W-:Y:S01]  /*50400*/  @P4 STG.E.U16 [R4.64], R24 ;  /* 0x0000001804004986 */ /* 0x000fe2000c101506 */
[----:B-1----:R-:W-:-:S03]  /*50410*/  IMAD.MOV.U32 R7, RZ, RZ, R23 ;  /* 0x000000ffff077224 */ /* 0x002fc600078e0017 */
[----:B---3--:R-:W-:Y:S04]  /*50420*/  STL [R1+0x1a3c], R25 ;  /* 0x001a3c1901007387 */ /* 0x008fe80000100800 */
[----:B----4-:R-:W0:Y:S04]  /*50430*/  LDS.128 R24, [R28] ;  /* 0x000000001c187984 */ /* 0x010e280000000c00 */
[----:B------:R-:W2:Y:S04]  /*50440*/  LDL.LU R23, [R1+0x240] ;  /* 0x0002400001177983 */ /* 0x000ea80000300800 */
[----:B0-----:R-:W-:Y:S04]  /*50450*/  STL [R1+0x4], R25 ;  /* 0x0000041901007387 */ /* 0x001fe80000100800 */
[----:B------:R0:W-:Y:S04]  /*50460*/  STL.64 [R1+0x8], R26 ;  /* 0x0000081a01007387 */ /* 0x0001e80000100a00 */
[----:B0-----:R-:W3:Y:S04]  /*50470*/  LDL.LU.64 R26, [R1+0x1a40] ;  /* 0x001a4000011a7983 */ /* 0x001ee80000300a00 */
[----:B------:R-:W4:Y:S01]  /*50480*/  LDL.LU R25, [R1+0x1a3c] ;  /* 0x001a3c0001197983 */ /* 0x000f220000300800 */
[----:B------:R-:W-:Y:S01]  /*50490*/  ISETP.LT.AND P0, PT, R18, c[0x0][0x178], !P6 ;  /* 0x00005e0012007a0c */ /* 0x000fe20007701270 */
[----:B------:R-:W-:Y:S01]  /*504a0*/  IMAD.MOV.U32 R28, RZ, RZ, R7 ;  /* 0x000000ffff1c7224 */ /* 0x000fe200078e0007 */
[----:B------:R-:W-:Y:S01]  /*504b0*/  ISETP.GE.AND P5, PT, R8, c[0x0][0x17c], PT ;  /* 0x00005f0008007a0c */ /* 0x000fe20003fa6270 */
[----:B------:R-:W-:Y:S01]  /*504c0*/  IMAD.WIDE R8, R11, 0x2, R12 ;  /* 0x000000020b087825 */ /* 0x000fe200078e020c */
[----:B------:R-:W-:-:S02]  /*504d0*/  ISETP.LT.AND P6, PT, R29, c[0x0][0x178], !P6 ;  /* 0x00005e001d007a0c */ /* 0x000fc400077c1270 */
[----:B------:R-:W-:Y:S01]  /*504e0*/  ISETP.LT.AND P4, PT, R22, c[0x0][0x178], !P1 ;  /* 0x00005e0016007a0c */ /* 0x000fe20004f81270 */
[----:B------:R-:W-:Y:S01]  /*504f0*/  IMAD.WIDE R4, R11, 0x2, R14 ;  /* 0x000000020b047825 */ /* 0x000fe200078e020e */
[----:B------:R0:W-:Y:S01]  /*50500*/  @P2 STG.E.U16 [R8.64], R28 ;  /* 0x0000001c08002986 */ /* 0x0001e2000c101506 */
[----:B------:R-:W-:Y:S02]  /*50510*/  PRMT R0, R7, 0x7632, R0 ;  /* 0x0000763207007816 */ /* 0x000fe40000000000 */
[C---:B------:R-:W-:Y:S02]  /*50520*/  IMAD.WIDE R6, R11.reuse, 0x2, R20 ;  /* 0x000000020b067825 */ /* 0x040fe400078e0214 */
[----:B------:R1:W-:Y:S01]  /*50530*/  @P0 STG.E.U16 [R4.64], R19 ;  /* 0x0000001304000986 */ /* 0x0003e2000c101506 */
[----:B0-----:R-:W-:-:S05]  /*50540*/  IADD3 R8, R11, c[0x0][0x198], RZ ;  /* 0x000066000b087a10 */ /* 0x001fca0007ffe0ff */
[----:B-1----:R-:W-:Y:S01]  /*50550*/  IMAD.WIDE R4, R8, 0x2, R2 ;  /* 0x0000000208047825 */ /* 0x002fe200078e0202 */
[----:B------:R-:W-:Y:S02]  /*50560*/  ISETP.LT.AND P2, PT, R18, c[0x0][0x178], !P1 ;  /* 0x00005e0012007a0c */ /* 0x000fe40004f41270 */
[----:B---3--:R-:W-:Y:S01]  /*50570*/  ISETP.LT.AND P0, PT, R27, c[0x0][0x178], !P1 ;  /* 0x00005e001b007a0c */ /* 0x008fe20004f01270 */
[----:B----4-:R-:W-:Y:S01]  /*50580*/  @P6 STG.E.U16 [R6.64], R25 ;  /* 0x0000001906006986 */ /* 0x010fe2000c101506 */
[----:B------:R-:W-:-:S03]  /*50590*/  ISETP.LT.AND P1, PT, R29, c[0x0][0x178], !P1 ;  /* 0x00005e001d007a0c */ /* 0x000fc60004f21270 */
[----:B------:R0:W-:Y:S01]  /*505a0*/  @P4 STG.E.U16 [R4.64], R10 ;  /* 0x0000000a04004986 */ /* 0x0001e2000c101506 */
[----:B------:R-:W-:-:S03]  /*505b0*/  PRMT R17, R25, 0x7632, R17 ;  /* 0x0000763219117816 */ /* 0x000fc60000000011 */
[----:B------:R-:W3:Y:S04]  /*505c0*/  LDL.LU R29, [R1+0x1a38] ;  /* 0x001a3800011d7983 */ /* 0x000ee80000300800 */
[----:B------:R-:W4:Y:S01]  /*505d0*/  LDL.LU R28, [R1+0x230] ;  /* 0x00023000011c7983 */ /* 0x000f220000300800 */
[----:B0-----:R-:W-:-:S03]  /*505e0*/  IMAD.WIDE R4, R8, 0x2, R12 ;  /* 0x0000000208047825 */ /* 0x001fc600078e020c */
[----:B------:R-:W3:Y:S04]  /*505f0*/  LDL.LU R25, [R1+0x220] ;  /* 0x0002200001197983 */ /* 0x000ee80000300800 */
[----:B------:R0:W-:Y:S04]  /*50600*/  @P0 STG.E.U16 [R4.64], R0 ;  /* 0x0000000004000986 */ /* 0x0001e8000c101506 */
[----:B0-----:R-:W3:Y:S01]  /*50610*/  LDL R5, [R1+0xff0] ;  /* 0x000ff00001057983 */ /* 0x001ee20000100800 */
[----:B------:R-:W-:Y:S01]  /*50620*/  PRMT R16, R19, 0x7632, R16 ;  /* 0x0000763213107816 */ /* 0x000fe20000000010 */
[----:B------:R-:W-:-:S05]  /*50630*/  IMAD.WIDE R6, R8, 0x2, R14 ;  /* 0x0000000208067825 */ /* 0x000fca00078e020e */
[----:B------:R-:W-:Y:S01]  /*50640*/  @P2 STG.E.U16 [R6.64], R16 ;  /* 0x0000001006002986 */ /* 0x000fe2000c101506 */
[----:B------:R-:W-:-:S04]  /*50650*/  IADD3 R19, R26, 0x62, RZ ;  /* 0x000000621a137810 */ /* 0x000fc80007ffe0ff */
[----:B------:R-:W-:Y:S02]  /*50660*/  ISETP.GE.AND P4, PT, R19, c[0x0][0x17c], PT ;  /* 0x00005f0013007a0c */ /* 0x000fe40003f86270 */
[----:B------:R-:W4:Y:S01]  /*50670*/  LDL R19, [R1+0xff4] ;  /* 0x000ff40001137983 */ /* 0x000f220000100800 */
[C---:B------:R-:W-:Y:S01]  /*50680*/  IADD3 R18, R8.reuse, c[0x0][0x198], RZ ;  /* 0x0000660008127a10 */ /* 0x040fe20007ffe0ff */
[----:B------:R-:W-:Y:S01]  /*50690*/  IMAD.WIDE R8, R8, 0x2, R20 ;  /* 0x0000000208087825 */ /* 0x000fe200078e0214 */
[----:B------:R-:W-:-:S04]  /*506a0*/  ISETP.LT.AND P6, PT, R22, c[0x0][0x178], !P3 ;  /* 0x00005e0016007a0c */ /* 0x000fc80005fc1270 */
[----:B------:R0:W-:Y:S01]  /*506b0*/  @P1 STG.E.U16 [R8.64], R17 ;  /* 0x0000001108001986 */ /* 0x0001e2000c101506 */
[----:B------:R-:W-:Y:S01]  /*506c0*/  ISETP.LT.AND P1, PT, R27, c[0x0][0x178], !P3 ;  /* 0x00005e001b007a0c */ /* 0x000fe20005f21270 */
[----:B------:R-:W-:-:S07]  /*506d0*/  IMAD.WIDE R10, R18, 0x2, R2 ;  /* 0x00000002120a7825 */ /* 0x000fce00078e0202 */
[----:B--2---:R1:W-:Y:S01]  /*506e0*/  @P6 STG.E.U16 [R10.64], R23 ;  /* 0x000000170a006986 */ /* 0x0043e2000c101506 */
[----:B0-----:R-:W-:-:S04]  /*506f0*/  IMAD.WIDE R8, R18, 0x2, R12 ;  /* 0x0000000212087825 */ /* 0x001fc800078e020c */
[----:B-1----:R-:W-:Y:S01]  /*50700*/  IMAD.WIDE R10, R18, 0x2, R14 ;  /* 0x00000002120a7825 */ /* 0x002fe200078e020e */
[----:B---3--:R-:W-:Y:S02]  /*50710*/  ISETP.LT.AND P2, PT, R5, c[0x0][0x178], !P3 ;  /* 0x00005e0005007a0c */ /* 0x008fe40005f41270 */
[----:B------:R0:W1:Y:S04]  /*50720*/  LDS.128 R4, [R29] ;  /* 0x000000001d047984 */ /* 0x0000680000000c00 */
[----:B0-----:R-:W2:Y:S04]  /*50730*/  LDL R29, [R1+0xfe8] ;  /* 0x000fe800011d7983 */ /* 0x001ea80000100800 */
[----:B----4-:R-:W-:Y:S04]  /*50740*/  @P1 STG.E.U16 [R8.64], R28 ;  /* 0x0000001c08001986 */ /* 0x010fe8000c101506 */
[----:B------:R-:W-:Y:S01]  /*50750*/  @P2 STG.E.U16 [R10.64], R25 ;  /* 0x000000190a002986 */ /* 0x000fe2000c101506 */
[----:B------:R-:W-:-:S03]  /*50760*/  ISETP.LT.AND P2, PT, R27, c[0x0][0x178], !P5 ;  /* 0x00005e001b007a0c */ /* 0x000fc60006f41270 */
[----:B-1----:R-:W-:Y:S04]  /*50770*/  STL [R1+0x1a28], R5 ;  /* 0x001a280501007387 */ /* 0x002fe80000100800 */
[----:B------:R0:W-:Y:S04]  /*50780*/  STL [R1+0x1a30], R5 ;  /* 0x001a300501007387 */ /* 0x0001e80000100800 */
[----:B0-----:R-:W3:Y:S04]  /*50790*/  LDL R5, [R1+0xff4] ;  /* 0x000ff40001057983 */ /* 0x001ee80000100800 */
[----:B------:R0:W-:Y:S04]  /*507a0*/  STL [R1+0x1a1c], R6 ;  /* 0x001a1c0601007387 */ /* 0x0001e80000100800 */
[----:B0-----:R-:W4:Y:S04]  /*507b0*/  LDL R6, [R1+0xff0] ;  /* 0x000ff00001067983 */ /* 0x001f280000100800 */
[----:B------:R0:W-:Y:S04]  /*507c0*/  STL [R1+0x1a14], R7 ;  /* 0x001a140701007387 */ /* 0x0001e80000100800 */
[----:B0-----:R-:W3:Y:S04]  /*507d0*/  LDL.LU R7, [R1+0x270] ;  /* 0x0002700001077983 */ /* 0x001ee80000300800 */
[----:B------:R-:W3:Y:S01]  /*507e0*/  LDL.LU R27, [R1+0x1a34] ;  /* 0x001a3400011b7983 */ /* 0x000ee20000300800 */
[----:B------:R-:W-:-:S02]  /*507f0*/  ISETP.LT.AND P3, PT, R19, c[0x0][0x178], !P3 ;  /* 0x00005e0013007a0c */ /* 0x000fc40005f61270 */
[----:B------:R-:W-:Y:S02]  /*50800*/  ISETP.LT.AND P6, PT, R22, c[0x0][0x178], !P5 ;  /* 0x00005e0016007a0c */ /* 0x000fe40006fc1270 */
[C---:B------:R-:W-:Y:S01]  /*50810*/  IADD3 R16, R18.reuse, c[0x0][0x198], RZ ;  /* 0x0000660012107a10 */ /* 0x040fe20007ffe0ff */
[----:B------:R-:W-:Y:S01]  /*50820*/  IMAD.WIDE R18, R18, 0x2, R20 ;  /* 0x0000000212127825 */ /* 0x000fe200078e0214 */
[----:B------:R-:W-:-:S03]  /*50830*/  PRMT R0, R23, 0x7632, R0 ;  /* 0x0000763217007816 */ /* 0x000fc60000000000 */
[----:B------:R-:W-:-:S04]  /*50840*/  IMAD.WIDE R22, R16, 0x2, R2 ;  /* 0x0000000210167825 */ /* 0x000fc800078e0202 */
[----:B------:R-:W-:Y:S01]  /*50850*/  @P3 STG.E.U16 [R18.64], R24 ;  /* 0x0000001812003986 */ /* 0x000fe2000c101506 */
[----:B------:R-:W-:-:S03]  /*50860*/  IMAD.WIDE R8, R16, 0x2, R12 ;  /* 0x0000000210087825 */ /* 0x000fc600078e020c */
[----:B------:R0:W-:Y:S01]  /*50870*/  @P6 STG.E.U16 [R22.64], R0 ;  /* 0x0000000016006986 */ /* 0x0001e2000c101506 */
[----:B------:R-:W-:Y:S01]  /*50880*/  IMAD.WIDE R10, R16, 0x2, R14 ;  /* 0x00000002100a7825 */ /* 0x000fe200078e020e */
[----:B0-----:R-:W-:Y:S02]  /*50890*/  PRMT R0, R28, 0x7632, R0 ;  /* 0x000076321c007816 */ /* 0x001fe40000000000 */
[----:B------:R-:W-:Y:S01]  /*508a0*/  PRMT R22, R25, 0x7632, R22 ;  /* 0x0000763219167816 */ /* 0x000fe20000000016 */
[----:B------:R-:W3:Y:S04]  /*508b0*/  LDL.LU R28, [R1+0x250] ;  /* 0x00025000011c7983 */ /* 0x000ee80000300800 */
[----:B------:R0:W-:Y:S01]  /*508c0*/  @P2 STG.E.U16 [R8.64], R0 ;  /* 0x0000000008002986 */ /* 0x0001e2000c101506 */
[----:B------:R-:W-:-:S02]  /*508d0*/  IADD3 R25, R26, 0x64, RZ ;  /* 0x000000641a197810 */ /* 0x000fc40007ffe0ff */
[----:B------:R-:W-:Y:S02]  /*508e0*/  IADD3 R17, R26, 0x63, RZ ;  /* 0x000000631a117810 */ /* 0x000fe40007ffe0ff */
[----:B------:R-:W-:Y:S02]  /*508f0*/  PRMT R23, R24, 0x7632, R23 ;  /* 0x0000763218177816 */ /* 0x000fe40000000017 */
[C---:B------:R-:W-:Y:S02]  /*50900*/  IADD3 R24, R16.reuse, c[0x0][0x198], RZ ;  /* 0x0000660010187a10 */ /* 0x040fe40007ffe0ff */
[----:B------:R-:W-:Y:S01]  /*50910*/  ISETP.GE.AND P0, PT, R17, c[0x0][0x17c], PT ;  /* 0x00005f0011007a0c */ /* 0x000fe20003f06270 */
[----:B------:R-:W-:Y:S01]  /*50920*/  IMAD.WIDE R16, R16, 0x2, R20 ;  /* 0x0000000210107825 */ /* 0x000fe200078e0214 */
[----:B------:R-:W-:Y:S02]  /*50930*/  ISETP.GE.AND P1, PT, R25, c[0x0][0x17c], PT ;  /* 0x00005f0019007a0c */ /* 0x000fe40003f26270 */
[----:B------:R-:W3:Y:S01]  /*50940*/  LDL R25, [R1+0xfec] ;  /* 0x000fec0001197983 */ /* 0x000ee20000100800 */
[----:B------:R-:W-:Y:S01]  /*50950*/  IMAD.WIDE R18, R24, 0x2, R2 ;  /* 0x0000000218127825 */ /* 0x000fe200078e0202 */
[----:B--2---:R-:W-:-:S02]  /*50960*/  ISETP.LT.AND P6, PT, R29, c[0x0][0x178], !P4 ;  /* 0x00005e001d007a0c */ /* 0x004fc400067c1270 */
[----:B----4-:R-:W-:-:S13]  /*50970*/  ISETP.LT.AND P3, PT, R6, c[0x0][0x178], !P5 ;  /* 0x00005e0006007a0c */ /* 0x010fda0006f61270 */
[----:B------:R-:W-:Y:S04]  /*50980*/  @P3 STG.E.U16 [R10.64], R22 ;  /* 0x000000160a003986 */ /* 0x000fe8000c101506 */
[----:B---3--:R-:W1:Y:S01]  /*50990*/  LDS.128 R8, [R27] ;  /* 0x000000001b087984 */ /* 0x008e620000000c00 */
[----:B------:R-:W-:Y:S02]  /*509a0*/  ISETP.LT.AND P5, PT, R5, c[0x0][0x178], !P5 ;  /* 0x00005e0005007a0c */ /* 0x000fe40006fa1270 */
[----:B0-----:R-:W-:-:S11]  /*509b0*/  PRMT R0, R7, 0x7632, R0 ;  /* 0x0000763207007816 */ /* 0x001fd60000000000 */
[----:B------:R0:W-:Y:S04]  /*509c0*/  @P5 STG.E.U16 [R16.64], R23 ;  /* 0x0000001710005986 */ /* 0x0001e8000c101506 */
[----:B------:R2:W-:Y:S01]  /*509d0*/  @P6 STG.E.U16 [R18.64], R7 ;  /* 0x0000000712006986 */ /* 0x0005e2000c101506 */
[----:B0-----:R-:W-:-:S03]  /*509e0*/  IADD3 R23, R26, 0x65, RZ ;  /* 0x000000651a177810 */ /* 0x001fc60007ffe0ff */
[----:B--2---:R-:W2:Y:S01]  /*509f0*/  LDL.LU R7, [R1+0x2c0] ;  /* 0x0002c00001077983 */ /* 0x004ea20000300800 */
[----:B------:R-:W-:-:S03]  /*50a00*/  ISETP.GE.AND P3, PT, R23, c[0x0][0x17c], PT ;  /* 0x00005f0017007a0c */ /* 0x000fc60003f66270 */
[----:B-1----:R-:W-:Y:S04]  /*50a10*/  STL [R1+0x1a24], R9 ;  /* 0x001a240901007387 */ /* 0x002fe80000100800 */
[----:B------:R0:W-:Y:S04]  /*50a20*/  STL [R1+0x1a18], R10 ;  /* 0x001a180a01007387 */ /* 0x0001e80000100800 */
[----:B0-----:R-:W3:Y:S04]  /*50a30*/  LDL R10, [R1+0xfec] ;  /* 0x000fec00010a7983 */ /* 0x001ee80000100800 */
[----:B------:R0:W-:Y:S04]  /*50a40*/  STL [R1+0x1a10], R11 ;  /* 0x001a100b01007387 */ /* 0x0001e80000100800 */
[----:B0-----:R-:W4:Y:S04]  /*50a50*/  LDL.LU R11, [R1+0xee4] ;  /* 0x000ee400010b7983 */ /* 0x001f280000300800 */
[----:B------:R-:W2:Y:S01]  /*50a60*/  LDL.LU R23, [R1+0x260] ;  /* 0x0002600001177983 */ /* 0x000ea20000300800 */
[----:B------:R-:W-:-:S02]  /*50a70*/  ISETP.LT.AND P2, PT, R25, c[0x0][0x178], !P4 ;  /* 0x00005e0019007a0c */ /* 0x000fc40006741270 */
[----:B------:R-:W-:Y:S02]  /*50a80*/  ISETP.LT.AND P5, PT, R6, c[0x0][0x178], !P4 ;  /* 0x00005e0006007a0c */ /* 0x000fe400067a1270 */
[----:B------:R-:W-:Y:S01]  /*50a90*/  ISETP.LT.AND P4, PT, R5, c[0x0][0x178], !P4 ;  /* 0x00005e0005007a0c */ /* 0x000fe20006781270 */
[C---:B------:R-:W-:Y:S01]  /*50aa0*/  IMAD.WIDE R16, R24.reuse, 0x2, R12 ;  /* 0x0000000218107825 */ /* 0x040fe200078e020c */
[----:B------:R-:W-:-:S03]  /*50ab0*/  IADD3 R22, R24, c[0x0][0x198], RZ ;  /* 0x0000660018167a10 */ /* 0x000fc60007ffe0ff */
[----:B------:R-:W-:-:S04]  /*50ac0*/  IMAD.WIDE R18, R24, 0x2, R14 ;  /* 0x0000000218127825 */ /* 0x000fc800078e020e */
[----:B------:R-:W-:Y:S01]  /*50ad0*/  IMAD.WIDE R24, R24, 0x2, R20 ;  /* 0x0000000218187825 */ /* 0x000fe200078e0214 */
[----:B------:R-:W-:-:S03]  /*50ae0*/  ISETP.LT.AND P6, PT, R29, c[0x0][0x178], !P0 ;  /* 0x00005e001d007a0c */ /* 0x000fc600047c1270 */
[----:B------:R-:W-:Y:S01]  /*50af0*/  IMAD.WIDE R26, R22, 0x2, R2 ;  /* 0x00000002161a7825 */ /* 0x000fe200078e0202 */
[----:B--2---:R-:W-:Y:S04]  /*50b00*/  @P2 STG.E.U16 [R16.64], R23 ;  /* 0x0000001710002986 */ /* 0x004fe8000c101506 */
[----:B------:R-:W-:Y:S04]  /*50b10*/  @P5 STG.E.U16 [R18.64], R28 ;  /* 0x0000001c12005986 */ /* 0x000fe8000c101506 */
[----:B------:R0:W-:Y:S01]  /*50b20*/  @P4 STG.E.U16 [R24.64], R4 ;  /* 0x0000000418004986 */ /* 0x0001e2000c101506 */
[----:B---3--:R-:W-:-:S02]  /*50b30*/  ISETP.LT.AND P4, PT, R10, c[0x0][0x178], !P0 ;  /* 0x00005e000a007a0c */ /* 0x008fc40004781270 */
[----:B------:R-:W-:Y:S02]  /*50b40*/  ISETP.LT.AND P5, PT, R6, c[0x0][0x178], !P0 ;  /* 0x00005e0006007a0c */ /* 0x000fe400047a1270 */
[----:B------:R-:W-:Y:S02]  /*50b50*/  ISETP.LT.AND P0, PT, R5, c[0x0][0x178], !P0 ;  /* 0x00005e0005007a0c */ /* 0x000fe40004701270 */
[----:B------:R-:W2:Y:S01]  /*50b60*/  LDL.LU R5, [R1+0x2b0] ;  /* 0x0002b00001057983 */ /* 0x000ea20000300800 */
[----:B0-----:R-:W-:Y:S02]  /*50b70*/  PRMT R4, R28, 0x7632, R4 ;  /* 0x000076321c047816 */ /* 0x001fe40000000004 */
[----:B----4-:R-:W-:-:S04]  /*50b80*/  IADD3 R28, R11, 0x66, RZ ;  /* 0x000000660b1c7810 */ /* 0x010fc80007ffe0ff */
[----:B------:R-:W-:Y:S02]  /*50b90*/  ISETP.GE.AND P2, PT, R28, c[0x0][0x17c], PT ;  /* 0x00005f001c007a0c */ /* 0x000fe40003f46270 */
[----:B------:R-:W3:Y:S01]  /*50ba0*/  LDL R28, [R1+0xff4] ;  /* 0x000ff400011c7983 */ /* 0x000ee20000100800 */
[----:B------:R-:W-:-:S03]  /*50bb0*/  IMAD.WIDE R16, R22, 0x2, R12 ;  /* 0x0000000216107825 */ /* 0x000fc600078e020c */
[----:B------:R0:W-:Y:S02]  /*50bc0*/  @P6 STG.E.U16 [R26.64], R0 ;  /* 0x000000001a006986 */ /* 0x0001e4000c101506 */
[----:B0-----:R-:W-:-:S05]  /*50bd0*/  PRMT R0, R23, 0x7632, R0 ;  /* 0x0000763217007816 */ /* 0x001fca0000000000 */
[----:B------:R0:W-:Y:S04]  /*50be0*/  @P4 STG.E.U16 [R16.64], R0 ;  /* 0x0000000010004986 */ /* 0x0001e8000c101506 */
[----:B0-----:R-:W4:Y:S01]  /*50bf0*/  LDL R17, [R1+0xfe8] ;  /* 0x000fe80001117983 */ /* 0x001f220000100800 */
[----:B------:R-:W-:-:S03]  /*50c00*/  ISETP.LT.AND P6, PT, R29, c[0x0][0x178], !P1 ;  /* 0x00005e001d007a0c */ /* 0x000fc60004fc1270 */
[----:B------:R-:W0:Y:S01]  /*50c10*/  S2R R29, SR_TID.X ;  /* 0x00000000001d7919 */ /* 0x000e220000002100 */
[----:B------:R-:W-:Y:S01]  /*50c20*/  IMAD.WIDE R18, R22, 0x2, R14 ;  /* 0x0000000216127825 */ /* 0x000fe200078e020e */
[----:B------:R-:W-:-:S04]  /*50c30*/  ISETP.LT.AND P4, PT, R10, c[0x0][0x178], !P1 ;  /* 0x00005e000a007a0c */ /* 0x000fc80004f81270 */
[----:B------:R-:W-:Y:S01]  /*50c40*/  @P5 STG.E.U16 [R18.64], R4 ;  /* 0x0000000412005986 */ /* 0x000fe2000c101506 */
[----:B------:R-:W-:Y:S02]  /*50c50*/  ISETP.LT.AND P5, PT, R6, c[0x0][0x178], !P1 ;  /* 0x00005e0006007a0c */ /* 0x000fe40004fa1270 */
[C---:B------:R-:W-:Y:S01]  /*50c60*/  IADD3 R26, R22.reuse, c[0x0][0x198], RZ ;  /* 0x00006600161a7a10 */ /* 0x040fe20007ffe0ff */
[----:B------:R-:W-:Y:S01]  /*50c70*/  IMAD.WIDE R22, R22, 0x2, R20 ;  /* 0x0000000216167825 */ /* 0x000fe200078e0214 */
[----:B------:R-:W-:-:S03]  /*50c80*/  PRMT R27, R4, 0x7632, R27 ;  /* 0x00007632041b7816 */ /* 0x000fc6000000001b */
[C---:B------:R-:W-:Y:S02]  /*50c90*/  IMAD.WIDE R24, R26.reuse, 0x2, R2 ;  /* 0x000000021a187825 */ /* 0x040fe400078e0202 */
[----:B------:R1:W-:Y:S04]  /*50ca0*/  @P0 STG.E.U16 [R22.64], R27 ;  /* 0x0000001b16000986 */ /* 0x0003e8000c101506 */
[----:B------:R0:W-:Y:S01]  /*50cb0*/  @P6 STG.E.U16 [R24.64], R7 ;  /* 0x0000000718006986 */ /* 0x0001e2000c101506 */
[----:B------:R-:W-:Y:S01]  /*50cc0*/  PRMT R9, R7, 0x7632, R9 ;  /* 0x0000763207097816 */ /* 0x000fe20000000009 */
[----:B-1----:R-:W-:Y:S02]  /*50cd0*/  IMAD.WIDE R22, R26, 0x2, R12 ;  /* 0x000000021a167825 */ /* 0x002fe400078e020c */
[----:B0-----:R-:W2:Y:S01]  /*50ce0*/  LDL.LU R7, [R1+0x2d0] ;  /* 0x0002d00001077983 */ /* 0x001ea20000300800 */
[----:B---3--:R-:W-:-:S02]  /*50cf0*/  ISETP.LT.AND P1, PT, R28, c[0x0][0x178], !P1 ;  /* 0x00005e001c007a0c */ /* 0x008fc40004f21270 */
[C---:B------:R-:W-:Y:S01]  /*50d00*/  LOP3.LUT R28, R29.reuse, 0x7f, RZ, 0xc0, !PT ;  /* 0x0000007f1d1c7812 */ /* 0x040fe200078ec0ff */
[----:B------:R-:W-:-:S05]  /*50d10*/  IMAD.SHL.U32 R29, R29, 0x400, RZ ;  /* 0x000004001d1d7824 */ /* 0x000fca00078e00ff */
[----:B------:R-:W-:-:S05]  /*50d20*/  LOP3.LUT R29, R29, 0x1800, RZ, 0xc0, !PT ;  /* 0x000018001d1d7812 */ /* 0x000fca00078ec0ff */
[----:B------:R-:W-:-:S05]  /*50d30*/  IMAD R29, R28, 0x10, R29 ;  /* 0x000000101c1d7824 */ /* 0x000fca00078e021d */
[----:B------:R-:W-:Y:S02]  /*50d40*/  LOP3.LUT R29, R29, 0x60, RZ, 0x3c, !PT ;  /* 0x000000601d1d7812 */ /* 0x000fe400078e3cff */
[----:B----4-:R-:W-:-:S03]  /*50d50*/  ISETP.LT.AND P6, PT, R17, c[0x0][0x178], !P3 ;  /* 0x00005e0011007a0c */ /* 0x010fc60005fc1270 */
[----:B------:R-:W0:Y:S04]  /*50d60*/  LDS.128 R16, [R29] ;  /* 0x000000001d107984 */ /* 0x000e280000000c00 */
[----:B--2---:R-:W-:Y:S04]  /*50d70*/  @P4 STG.E.U16 [R22.64], R5 ;  /* 0x0000000516004986 */ /* 0x004fe8000c101506 */
[----:B0-----:R-:W-:Y:S04]  /*50d80*/  STL [R1+0x1a2c], R17 ;  /* 0x001a2c1101007387 */ /* 0x001fe80000100800 */
[----:B------:R0:W-:Y:S04]  /*50d90*/  STL [R1+0x1a20], R18 ;  /* 0x001a201201007387 */ /* 0x0001e80000100800 */
[----:B0-----:R-:W2:Y:S04]  /*50da0*/  LDL R18, [R1+0xfe8] ;  /* 0x000fe80001127983 */ /* 0x001ea80000100800 */
[----:B------:R0:W-:Y:S04]  /*50db0*/  STL [R1+0x1a0c], R19 ;  /* 0x001a0c1301007387 */ /* 0x0001e80000100800 */
[----:B0-----:R-:W3:Y:S04]  /*50dc0*/  LDL.LU R19, [R1+0xff4] ;  /* 0x000ff40001137983 */ /* 0x001ee80000300800 */
[----:B------:R-:W4:Y:S01]  /*50dd0*/  LDL.LU R23, [R1+0x290] ;  /* 0x0002900001177983 */ /* 0x000f220000300800 */
[C---:B------:R-:W-:Y:S01]  /*50de0*/  IADD3 R0, R26.reuse, c[0x0][0x198], RZ ;  /* 0x000066001a007a10 */ /* 0x040fe20007ffe0ff */
[----:B------:R-:W-:-:S02]  /*50df0*/  IMAD.WIDE R24, R26, 0x2, R14 ;  /* 0x000000021a187825 */ /* 0x000fc400078e020e */
[----:B------:R-:W2:Y:S02]  /*50e00*/  LDL.LU R17, [R1+0x2a0] ;  /* 0x0002a00001117983 */ /* 0x000ea40000300800 */
[----:B------:R-:W-:-:S04]  /*50e10*/  IMAD.WIDE R26, R26, 0x2, R20 ;  /* 0x000000021a1a7825 */ /* 0x000fc800078e0214 */
[----:B------:R-:W-:Y:S01]  /*50e20*/  IMAD.WIDE R28, R0, 0x2, R2 ;  /* 0x00000002001c7825 */ /* 0x000fe200078e0202 */
[----:B------:R-:W-:Y:S02]  /*50e30*/  ISETP.LT.AND P4, PT, R10, c[0x0][0x178], !P3 ;  /* 0x00005e000a007a0c */ /* 0x000fe40005f81270 */
[----:B------:R-:W-:Y:S01]  /*50e40*/  IADD3 R4, R11, 0x67, RZ ;  /* 0x000000670b047810 */ /* 0x000fe20007ffe0ff */
[----:B----4-:R-:W-:Y:S04]  /*50e50*/  @P5 STG.E.U16 [R24.64], R23 ;  /* 0x0000001718005986 */ /* 0x010fe8000c101506 */
[----:B------:R-:W-:Y:S04]  /*50e60*/  @P1 STG.E.U16 [R26.64], R8 ;  /* 0x000000081a001986 */ /* 0x000fe8000c101506 */
[----:B------:R0:W-:Y:S04]  /*50e70*/  @P6 STG.E.U16 [R28.64], R9 ;  /* 0x000000091c006986 */ /* 0x0001e8000c101506 */
[----:B0-----:R-:W4:Y:S01]  /*50e80*/  LDL.LU R9, [R1+0x280] ;  /* 0x0002800001097983 */ /* 0x001f220000300800 */
[----:B------:R-:W-:-:S03]  /*50e90*/  PRMT R29, R5, 0x7632, R29 ;  /* 0x00007632051d7816 */ /* 0x000fc6000000001d */
[----:B------:R-:W4:Y:S01]  /*50ea0*/  LDL.LU R5, [R1+0x1a30] ;  /* 0x001a300001057983 */ /* 0x000f220000300800 */
[----:B------:R-:W-:Y:S02]  /*50eb0*/  ISETP.LT.AND P5, PT, R6, c[0x0][0x178], !P3 ;  /* 0x00005e0006007a0c */ /* 0x000fe40005fa1270 */
[----:B---3--:R-:W-:Y:S01]  /*50ec0*/  ISETP.LT.AND P6, PT, R19, c[0x0][0x178], !P3 ;  /* 0x00005e0013007a0c */ /* 0x008fe20005fc1270 */
[----:B------:R-:W-:Y:S01]  /*50ed0*/  IMAD.WIDE R26, R0, 0x2, R12 ;  /* 0x00000002001a7825 */ /* 0x000fe200078e020c */
[----:B------:R-:W-:Y:S02]  /*50ee0*/  ISETP.GE.AND P0, PT, R4, c[0x0][0x17c], PT ;  /* 0x00005f0004007a0c */ /* 0x000fe40003f06270 */
[----:B------:R-:W-:Y:S01]  /*50ef0*/  PRMT R4, R23, 0x7632, R4 ;  /* 0x0000763217047816 */ /* 0x000fe20000000004 */
[----:B------:R-:W-:Y:S01]  /*50f00*/  IMAD.WIDE R24, R0, 0x2, R14 ;  /* 0x0000000200187825 */ /* 0x000fe200078e020e */
[----:B--2---:R-:W-:Y:S02]  /*50f10*/  ISETP.LT.AND P1, PT, R18, c[0x0][0x178], !P2 ;  /* 0x00005e0012007a0c */ /* 0x004fe40005721270 */
[----:B------:R-:W-:Y:S01]  /*50f20*/  PRMT R8, R8, 0x7632, R8 ;  /* 0x0000763208087816 */ /* 0x000fe20000000008 */
[C---:B------:R-:W-:Y:S01]  /*50f30*/  IMAD.WIDE R22, R0.reuse, 0x2, R20 ;  /* 0x0000000200167825 */ /* 0x040fe200078e0214 */
[----:B------:R-:W-:Y:S01]  /*50f40*/  IADD3 R0, R0, c[0x0][0x198], RZ ;  /* 0x0000660000007a10 */ /* 0x000fe20007ffe0ff */
[----:B------:R0:W-:Y:S01]  /*50f50*/  @P4 STG.E.U16 [R26.64], R29 ;  /* 0x0000001d1a004986 */ /* 0x0001e2000c101506 */
[----:B------:R-:W-:-:S03]  /*50f60*/  ISETP.LT.AND P4, PT, R10, c[0x0][0x178], !P2 ;  /* 0x00005e000a007a0c */ /* 0x000fc60005781270 */
[----:B------:R1:W-:Y:S01]  /*50f70*/  @P5 STG.E.U16 [R24.64], R4 ;  /* 0x0000000418005986 */ /* 0x0003e2000c101506 */
[----:B------:R-:W-:Y:S02]  /*50f80*/  ISETP.LT.AND P5, PT, R6, c[0x0][0x178], !P2 ;  /* 0x00005e0006007a0c */ /* 0x000fe400057a1270 */
[----:B------:R-:W-:Y:S01]  /*50f90*/  ISETP.LT.AND P2, PT, R19, c[0x0][0x178], !P2 ;  /* 0x00005e0013007a0c */ /* 0x000fe20005741270 */
[----:B------:R2:W-:Y:S01]  /*50fa0*/  @P6 STG.E.U16 [R22.64], R8 ;  /* 0x0000000816006986 */ /* 0x0005e2000c101506 */
[----:B------:R-:W-:Y:S02]  /*50fb0*/  ISETP.LT.AND P6, PT, R18, c[0x0][0x178], !P0 ;  /* 0x00005e0012007a0c */ /* 0x000fe400047c1270 */
[----:B------:R-:W-:Y:S01]  /*50fc0*/  IADD3 R28, R11, 0x68, RZ ;  /* 0x000000680b1c7810 */ /* 0x000fe20007ffe0ff */
[C---:B0-----:R-:W-:Y:S01]  /*50fd0*/  IMAD.WIDE R26, R0.reuse, 0x2, R20 ;  /* 0x00000002001a7825 */ /* 0x041fe200078e0214 */
[----:B-1----:R-:W-:-:S03]  /*50fe0*/  IADD3 R4, R0, c[0x0][0x198], RZ ;  /* 0x0000660000047a10 */ /* 0x002fc60007ffe0ff */
[----:B--2---:R-:W-:Y:S01]  /*50ff0*/  IMAD.WIDE R22, R0, 0x2, R2 ;  /* 0x0000000200167825 */ /* 0x004fe200078e0202 */
[----:B------:R-:W-:-:S03]  /*51000*/  ISETP.GE.AND P3, PT, R28, c[0x0][0x17c], PT ;  /* 0x00005f001c007a0c */ /* 0x000fc60003f66270 */
[----:B------:R-:W-:Y:S01]  /*51010*/  IMAD.WIDE R24, R0, 0x2, R12 ;  /* 0x0000000200187825 */ /* 0x000fe200078e020c */
[----:B------:R0:W-:Y:S03]  /*51020*/  @P1 STG.E.U16 [R22.64], R7 ;  /* 0x0000000716001986 */ /* 0x0001e6000c101506 */
[----:B------:R-:W-:Y:S01]  /*51030*/  IMAD.WIDE R28, R4, 0x2, R2 ;  /* 0x00000002041c7825 */ /* 0x000fe200078e0202 */
[----:B------:R-:W-:Y:S03]  /*51040*/  @P4 STG.E.U16 [R24.64], R17 ;  /* 0x0000001118004986 */ /* 0x000fe6000c101506 */
[----:B0-----:R-:W-:-:S05]  /*51050*/  IMAD.WIDE R22, R0, 0x2, R14 ;  /* 0x0000000200167825 */ /* 0x001fca00078e020e */
[----:B----4-:R-:W-:Y:S01]  /*51060*/  @P5 STG.E.U16 [R22.64], R9 ;  /* 0x0000000916005986 */ /* 0x010fe2000c101506 */
[----:B------:R-:W-:-:S03]  /*51070*/  PRMT R5, R7, 0x7632, R5 ;  /* 0x0000763207057816 */ /* 0x000fc60000000005 */
[----:B------:R-:W-:Y:S04]  /*51080*/  @P2 STG.E.U16 [R26.64], R16 ;  /* 0x000000101a002986 */ /* 0x000fe8000c101506 */
[----:B------:R-:W2:Y:S04]  /*51090*/  LDL.LU R7, [R1+0x244] ;  /* 0x0002440001077983 */ /* 0x000ea80000300800 */
[----:B------:R0:W-:Y:S04]  /*510a0*/  @P6 STG.E.U16 [R28.64], R5 ;  /* 0x000000051c006986 */ /* 0x0001e8000c101506 */
[----:B0-----:R-:W3:Y:S01]  /*510b0*/  LDL.LU R5, [R1+0x234] ;  /* 0x0002340001057983 */ /* 0x001ee20000300800 */
[----:B------:R-:W-:Y:S01]  /*510c0*/  ISETP.LT.AND P4, PT, R10, c[0x0][0x178], !P0 ;  /* 0x00005e000a007a0c */ /* 0x000fe20004781270 */
[----:B------:R-:W-:Y:S01]  /*510d0*/  IMAD.WIDE R22, R4, 0x2, R12 ;  /* 0x0000000204167825 */ /* 0x000fe200078e020c */
[----:B------:R-:W-:-:S02]  /*510e0*/  ISETP.LT.AND P5, PT, R6, c[0x0][0x178], !P0 ;  /* 0x00005e0006007a0c */ /* 0x000fc400047a1270 */
[----:B------:R-:W-:Y:S02]  /*510f0*/  PRMT R0, R17, 0x7632, R0 ;  /* 0x0000763211007816 */ /* 0x000fe40000000000 */
[----:B------:R-:W-:Y:S01]  /*51100*/  IADD3 R8, R11, 0x69, RZ ;  /* 0x000000690b087810 */ /* 0x000fe20007ffe0ff */
[----:B------:R-:W-:Y:S01]  /*51110*/  IMAD.WIDE R24, R4, 0x2, R14 ;  /* 0x0000000204187825 */ /* 0x000fe200078e020e */
[----:B------:R-:W-:Y:S01]  /*51120*/  ISETP.LT.AND P6, PT, R19, c[0x0][0x178], !P0 ;  /* 0x00005e0013007a0c */ /* 0x000fe200047c1270 */
[----:B------:R-:W4:Y:S01]  /*51130*/  LDL.LU R17, [R1+0x1a2c] ;  /* 0x001a2c0001117983 */ /* 0x000f220000300800 */
[----:B------:R-:W-:Y:S01]  /*51140*/  ISETP.LT.AND P0, PT, R18, c[0x0][0x178], !P3 ;  /* 0x00005e0012007a0c */ /* 0x000fe20005f01270 */
[----:B------:R-:W-:Y:S02]  /*51150*/  IMAD.WIDE R26, R4, 0x2, R20 ;  /* 0x00000002041a7825 */ /* 0x000fe400078e0214 */
[----:B------:R0:W-:Y:S01]  /*51160*/  @P4 STG.E.U16 [R22.64], R0 ;  /* 0x0000000016004986 */ /* 0x0001e2000c101506 */
[----:B------:R-:W-:-:S02]  /*51170*/  ISETP.LT.AND P4, PT, R10, c[0x0][0x178], !P3 ;  /* 0x00005e000a007a0c */ /* 0x000fc40005f81270 */
[----:B------:R-:W-:Y:S02]  /*51180*/  ISETP.GE.AND P1, PT, R8, c[0x0][0x17c], PT ;  /* 0x00005f0008007a0c */ /* 0x000fe40003f26270 */
[----:B------:R-:W-:Y:S02]  /*51190*/  IADD3 R4, R4, c[0x0][0x198], RZ ;  /* 0x0000660004047a10 */ /* 0x000fe40007ffe0ff */
[----:B------:R-:W-:Y:S02]  /*511a0*/  PRMT R8, R9, 0x7632, R8 ;  /* 0x0000763209087816 */ /* 0x000fe40000000008 */
[----:B------:R-:W-:Y:S01]  /*511b0*/  PRMT R16, R16, 0x7632, R16 ;  /* 0x0000763210107816 */ /* 0x000fe20000000010 */
[C---:B0-----:R-:W-:Y:S02]  /*511c0*/  IMAD.WIDE R22, R4.reuse, 0x2, R2 ;  /* 0x0000000204167825 */ /* 0x041fe400078e0202 */
[----:B------:R0:W-:Y:S04]  /*511d0*/  @P5 STG.E.U16 [R24.64], R8 ;  /* 0x0000000818005986 */ /* 0x0001e8000c101506 */
[----:B------:R-:W-:Y:S01]  /*511e0*/  @P6 STG.E.U16 [R26.64], R16 ;  /* 0x000000101a006986 */ /* 0x000fe2000c101506 */
[----:B0-----:R-:W-:-:S03]  /*511f0*/  IMAD.WIDE R24, R4, 0x2, R12 ;  /* 0x0000000204187825 */ /* 0x001fc600078e020c */
[----:B--2---:R0:W-:Y:S01]  /*51200*/  @P0 STG.E.U16 [R22.64], R7 ;  /* 0x0000000716000986 */ /* 0x0041e2000c101506 */
[----:B------:R-:W-:-:S03]  /*51210*/  PRMT R8, R7, 0x7632, R8 ;  /* 0x0000763207087816 */ /* 0x000fc60000000008 */
[----:B0-----:R-:W2:Y:S04]  /*51220*/  LDL.LU R7, [R1+0x274] ;  /* 0x0002740001077983 */ /* 0x001ea80000300800 */
[----:B------:R-:W2:Y:S04]  /*51230*/  LDL.LU R9, [R1+0x264] ;  /* 0x0002640001097983 */ /* 0x000ea80000300800 */
[----:B---3--:R0:W-:Y:S04]  /*51240*/  @P4 STG.E.U16 [R24.64], R5 ;  /* 0x0000000518004986 */ /* 0x0081e8000c101506 */
[----:B0-----:R-:W3:Y:S04]  /*51250*/  LDL.LU R24, [R1+0x224] ;  /* 0x0002240001187983 */ /* 0x001ee80000300800 */
[----:B------:R-:W2:Y:S01]  /*51260*/  LDL.LU R25, [R1+0x4] ;  /* 0x0000040001197983 */ /* 0x000ea20000300800 */
[----:B------:R-:W-:-:S02]  /*51270*/  ISETP.LT.AND P5, PT, R6, c[0x0][0x178], !P3 ;  /* 0x00005e0006007a0c */ /* 0x000fc40005fa1270 */
[----:B------:R-:W-:Y:S02]  /*51280*/  ISETP.LT.AND P3, PT, R19, c[0x0][0x178], !P3 ;  /* 0x00005e0013007a0c */ /* 0x000fe40005f61270 */
[----:B------:R-:W-:Y:S02]  /*51290*/  ISETP.LT.AND P6, PT, R18, c[0x0][0x178], !P1 ;  /* 0x00005e0012007a0c */ /* 0x000fe40004fc1270 */
[----:B------:R-:W-:Y:S02]  /*512a0*/  IADD3 R28, R11, 0x6a, RZ ;  /* 0x0000006a0b1c7810 */ /* 0x000fe40007ffe0ff */
[----:B------:R-:W-:Y:S02]  /*512b0*/  IADD3 R0, R4, c[0x0][0x198], RZ ;  /* 0x0000660004007a10 */ /* 0x000fe40007ffe0ff */
[----:B------:R-:W-:Y:S01]  /*512c0*/  ISETP.LT.AND P4, PT, R10, c[0x0][0x178], !P1 ;  /* 0x00005e000a007a0c */ /* 0x000fe20004f81270 */
[----:B------:R-:W-:Y:S01]  /*512d0*/  IMAD.WIDE R22, R4, 0x2, R14 ;  /* 0x0000000204167825 */ /* 0x000fe200078e020e */
[----:B------:R-:W-:-:S03]  /*512e0*/  ISETP.GE.AND P2, PT, R28, c[0x0][0x17c], PT ;  /* 0x00005f001c007a0c */ /* 0x000fc60003f46270 */
[----:B------:R-:W-:Y:S01]  /*512f0*/  IMAD.WIDE R26, R4, 0x2, R20 ;  /* 0x00000002041a7825 */ /* 0x000fe200078e0214 */
[----:B------:R-:W-:-:S03]  /*51300*/  IADD3 R16, R11, 0x6b, RZ ;  /* 0x0000006b0b107810 */ /* 0x000fc60007ffe0ff */
[----:B------:R-:W-:Y:S01]  /*51310*/  IMAD.WIDE R28, R0, 0x2, R2 ;  /* 0x00000002001c7825 */ /* 0x000fe200078e0202 */
[----:B------:R-:W-:Y:S02]  /*51320*/  PRMT R4, R5, 0x7632, R4 ;  /* 0x0000763205047816 */ /* 0x000fe40000000004 */
[----:B------:R-:W-:Y:S01]  /*51330*/  ISETP.GE.AND P0, PT, R16, c[0x0][0x17c], PT ;  /* 0x00005f0010007a0c */ /* 0x000fe20003f06270 */
[----:B------:R-:W4:Y:S04]  /*51340*/  LDL.LU R5, [R1+0x1a28] ;  /* 0x001a280001057983 */ /* 0x000f280000300800 */
[----:B---3--:R0:W-:Y:S01]  /*51350*/  @P5 STG.E.U16 [R22.64], R24 ;  /* 0x0000001816005986 */ /* 0x0081e2000c101506 */
[----:B------:R-:W-:-:S03]  /*51360*/  ISETP.LT.AND P5, PT, R6, c[0x0][0x178], !P1 ;  /* 0x00005e0006007a0c */ /* 0x000fc60004fa1270 */
[----:B--2---:R1:W-:Y:S01]  /*51370*/  @P3 STG.E.U16 [R26.64], R25 ;  /* 0x000000191a003986 */ /* 0x0043e2000c101506 */
[----:B------:R-:W-:-:S03]  /*51380*/  PRMT R16, R25, 0x7632, R16 ;  /* 0x0000763219107816 */ /* 0x000fc60000000010 */
[----:B------:R2:W-:Y:S01]  /*51390*/  @P6 STG.E.U16 [R28.64], R8 ;  /* 0x000000081c006986 */ /* 0x0005e2000c101506 */
[----:B------:R-:W-:Y:S01]  /*513a0*/  ISETP.LT.AND P6, PT, R19, c[0x0][0x178], !P1 ;  /* 0x00005e0013007a0c */ /* 0x000fe20004fc1270 */
[----:B0-----:R-:W-:Y:S01]  /*513b0*/  IMAD.WIDE R22, R0, 0x2, R12 ;  /* 0x0000000200167825 */ /* 0x001fe200078e020c */
[----:B------:R-:W-:-:S03]  /*513c0*/  ISETP.LT.AND P1, PT, R18, c[0x0][0x178], !P2 ;  /* 0x00005e0012007a0c */ /* 0x000fc60005721270 */
[----:B-1----:R-:W-:Y:S01]  /*513d0*/  IMAD.WIDE R26, R0, 0x2, R20 ;  /* 0x00000002001a7825 */ /* 0x002fe200078e0214 */
[----:B------:R0:W-:Y:S01]  /*513e0*/  @P4 STG.E.U16 [R22.64], R4 ;  /* 0x0000000416004986 */ /* 0x0001e2000c101506 */
[----:B------:R-:W-:Y:S02]  /*513f0*/  ISETP.LT.AND P4, PT, R10, c[0x0][0x178], !P2 ;  /* 0x00005e000a007a0c */ /* 0x000fe40005781270 */
[----:B--2---:R-:W-:Y:S01]  /*51400*/  PRMT R8, R24, 0x7632, R8 ;  /* 0x0000763218087816 */ /* 0x004fe20000000008 */
[C---:B------:R-:W-:Y:S01]  /*51410*/  IMAD.WIDE R24, R0.reuse, 0x2, R14 ;  /* 0x0000000200187825 */ /* 0x040fe200078e020e */
[----:B------:R-:W-:-:S04]  /*51420*/  IADD3 R0, R0, c[0x0][0x198], RZ ;  /* 0x0000660000007a10 */ /* 0x000fc80007ffe0ff */
[----:B------:R1:W-:Y:S01]  /*51430*/  @P5 STG.E.U16 [R24.64], R8 ;  /* 0x0000000818005986 */ /* 0x0003e2000c101506 */
[----:B0-----:R-:W-:-:S03]  /*51440*/  IMAD.WIDE R22, R0, 0x2, R2 ;  /* 0x0000000200167825 */ /* 0x001fc600078e0202 */
[----:B------:R-:W-:Y:S01]  /*51450*/  @P6 STG.E.U16 [R26.64], R16 ;  /* 0x000000101a006986 */ /* 0x000fe2000c101506 */
[----:B------:R-:W-:Y:S02]  /*51460*/  PRMT R4, R7, 0x7632, R4 ;  /* 0x0000763207047816 */ /* 0x000fe40000000004 */
[----:B------:R-:W-:Y:S01]  /*51470*/  ISETP.LT.AND P6, PT, R18, c[0x0][0x178], !P0 ;  /* 0x00005e0012007a0c */ /* 0x000fe200047c1270 */
[----:B------:R0:W-:Y:S01]  /*51480*/  @P1 STG.E.U16 [R22.64], R7 ;  /* 0x0000000716001986 */ /* 0x0001e2000c101506 */
[----:B-1----:R-:W-:-:S05]  /*51490*/  IMAD.WIDE R24, R0, 0x2, R12 ;  /* 0x0000000200187825 */ /* 0x002fca00078e020c */
[----:B------:R1:W-:Y:S04]  /*514a0*/  @P4 STG.E.U16 [R24.64], R9 ;  /* 0x0000000918004986 */ /* 0x0003e8000c101506 */
[----:B0-----:R-:W2:Y:S04]  /*514b0*/  LDL.LU R7, [R1+0x2c4] ;  /* 0x0002c40001077983 */ /* 0x001ea80000300800 */
[----:B------:R-:W3:Y:S04]  /*514c0*/  LDL.LU R18, [R1+0x294] ;  /* 0x0002940001127983 */ /* 0x000ee80000300800 */
[----:B-1----:R-:W2:Y:S01]  /*514d0*/  LDL.LU R25, [R1+0x254] ;  /* 0x0002540001197983 */ /* 0x002ea20000300800 */
[----:B------:R-:W-:-:S02]  /*514e0*/  ISETP.LT.AND P5, PT, R6, c[0x0][0x178], !P2 ;  /* 0x00005e0006007a0c */ /* 0x000fc400057a1270 */
[----:B------:R-:W-:Y:S02]  /*514f0*/  ISETP.LT.AND P2, PT, R19, c[0x0][0x178], !P2 ;  /* 0x00005e0013007a0c */ /* 0x000fe40005741270 */
[----:B------:R-:W-:Y:S02]  /*51500*/  IADD3 R28, R11, 0x6c, RZ ;  /* 0x0000006c0b1c7810 */ /* 0x000fe40007ffe0ff */
[C---:B------:R-:W-:Y:S01]  /*51510*/  IADD3 R8, R0.reuse, c[0x0][0x198], RZ ;  /* 0x0000660000087a10 */ /* 0x040fe20007ffe0ff */
[----:B------:R-:W-:Y:S01]  /*51520*/  IMAD.WIDE R22, R0, 0x2, R14 ;  /* 0x0000000200167825 */ /* 0x000fe200078e020e */
[----:B------:R-:W-:-:S03]  /*51530*/  ISETP.GE.AND P3, PT, R28, c[0x0][0x17c], PT ;  /* 0x00005f001c007a0c */ /* 0x000fc60003f66270 */
[----:B------:R-:W-:-:S04]  /*51540*/  IMAD.WIDE R26, R0, 0x2, R20 ;  /* 0x00000002001a7825 */ /* 0x000fc800078e0214 */
[----:B------:R-:W-:Y:S01]  /*51550*/  IMAD.WIDE R28, R8, 0x2, R2 ;  /* 0x00000002081c7825 */ /* 0x000fe200078e0202 */
[----:B--2---:R-:W-:Y:S04]  /*51560*/  @P5 STG.E.U16 [R22.64], R25 ;  /* 0x0000001916005986 */ /* 0x004fe8000c101506 */
[----:B----4-:R-:W-:Y:S04]  /*51570*/  @P2 STG.E.U16 [R26.64], R5 ;  /* 0x000000051a002986 */ /* 0x010fe8000c101506 */
[----:B------:R0:W-:Y:S04]  /*51580*/  @P6 STG.E.U16 [R28.64], R4 ;  /* 0x000000041c006986 */ /* 0x0001e8000c101506 */
[----:B0-----:R-:W2:Y:S01]  /*51590*/  LDL.LU R29, [R1+0xfe8] ;  /* 0x000fe800011d7983 */ /* 0x001ea20000300800 */
[----:B------:R-:W-:-:S02]  /*515a0*/  ISETP.LT.AND P4, PT, R10, c[0x0][0x178], !P0 ;  /* 0x00005e000a007a0c */ /* 0x000fc40004781270 */
[----:B------:R-:W-:Y:S02]  /*515b0*/  IADD3 R16, R11, 0x6d, RZ ;  /* 0x0000006d0b107810 */ /* 0x000fe40007ffe0ff */
[----:B------:R-:W-:Y:S02]  /*515c0*/  ISETP.LT.AND P5, PT, R6, c[0x0][0x178], !P0 ;  /* 0x00005e0006007a0c */ /* 0x000fe400047a1270 */
[----:B------:R-:W-:Y:S02]  /*515d0*/  ISETP.LT.AND P6, PT, R19, c[0x0][0x178], !P0 ;  /* 0x00005e0013007a0c */ /* 0x000fe400047c1270 */
[----:B------:R-:W-:Y:S01]  /*515e0*/  ISETP.GE.AND P1, PT, R16, c[0x0][0x17c], PT ;  /* 0x00005f0010007a0c */ /* 0x000fe20003f26270 */
[C---:B------:R-:W-:Y:S01]  /*515f0*/  IMAD.WIDE R22, R8.reuse, 0x2, R14 ;  /* 0x0000000208167825 */ /* 0x040fe200078e020e */
[----:B------:R-:W-:Y:S02]  /*51600*/  PRMT R16, R25, 0x7632, R16 ;  /* 0x0000763219107816 */ /* 0x000fe40000000010 */
[----:B------:R-:W-:Y:S01]  /*51610*/  PRMT R26, R5, 0x7632, R26 ;  /* 0x00007632051a7816 */ /* 0x000fe2000000001a */
[----:B------:R-:W-:Y:S01]  /*51620*/  IMAD.WIDE R4, R8, 0x2, R12 ;  /* 0x0000000208047825 */ /* 0x000fe200078e020c */
[----:B------:R-:W-:-:S02]  /*51630*/  PRMT R0, R9, 0x7632, R0 ;  /* 0x0000763209007816 */ /* 0x000fc40000000000 */
[----:B------:R-:W4:Y:S01]  /*51640*/  LDL.LU R9, [R1+0x1a24] ;  /* 0x001a240001097983 */ /* 0x000f220000300800 */
[C---:B------:R-:W-:Y:S01]  /*51650*/  IMAD.WIDE R24, R8.reuse, 0x2, R20 ;  /* 0x0000000208187825 */ /* 0x040fe200078e0214 */
[----:B------:R-:W-:Y:S02]  /*51660*/  IADD3 R8, R8, c[0x0][0x198], RZ ;  /* 0x0000660008087a10 */ /* 0x000fe40007ffe0ff */
[----:B------:R0:W-:Y:S04]  /*51670*/  @P4 STG.E.U16 [R4.64], R0 ;  /* 0x0000000004004986 */ /* 0x0001e8000c101506 */
[----:B------:R1:W-:Y:S04]  /*51680*/  @P5 STG.E.U16 [R22.64], R16 ;  /* 0x0000001016005986 */ /* 0x0003e8000c101506 */
[----:B------:R3:W-:Y:S01]  /*51690*/  @P6 STG.E.U16 [R24.64], R26 ;  /* 0x0000001a18006986 */ /* 0x0007e2000c101506 */
[----:B0-----:R-:W-:Y:S01]  /*516a0*/  IMAD.WIDE R4, R8, 0x2, R2 ;  /* 0x0000000208047825 */ /* 0x001fe200078e0202 */
[----:B------:R-:W-:-:S02]  /*516b0*/  PRMT R0, R7, 0x7632, R0 ;  /* 0x0000763207007816 */ /* 0x000fc40000000000 */
[C---:B-1----:R-:W-:Y:S01]  /*516c0*/  IADD3 R16, R8.reuse, c[0x0][0x198], RZ ;  /* 0x0000660008107a10 */ /* 0x042fe20007ffe0ff */
[----:B------:R-:W-:-:S04]  /*516d0*/  IMAD.WIDE R22, R8, 0x2, R12 ;  /* 0x0000000208167825 */ /* 0x000fc800078e020c */
[----:B---3--:R-:W-:Y:S01]  /*516e0*/  IMAD.WIDE R24, R8, 0x2, R20 ;  /* 0x0000000208187825 */ /* 0x008fe200078e0214 */
[----:B--2---:R-:W-:-:S13]  /*516f0*/  ISETP.LT.AND P0, PT, R29, c[0x0][0x178], !P3 ;  /* 0x00005e001d007a0c */ /* 0x004fda0005f01270 */
[----:B------:R0:W-:Y:S04]  /*51700*/  @P0 STG.E.U16 [R4.64], R7 ;  /* 0x0000000704000986 */ /* 0x0001e8000c101506 */
[----:B0-----:R-:W2:Y:S01]  /*51710*/  LDL.LU R7, [R1+0x2d4] ;  /* 0x0002d40001077983 */ /* 0x001ea20000300800 */
[----:B------:R-:W-:-:S03]  /*51720*/  IMAD.WIDE R4, R8, 0x2, R14 ;  /* 0x0000000208047825 */ /* 0x000fc600078e020e */
[----:B------:R-:W3:Y:S01]  /*51730*/  LDL.LU R8, [R1+0x2b4] ;  /* 0x0002b40001087983 */ /* 0x000ee20000300800 */
[----:B------:R-:W-:Y:S02]  /*51740*/  ISETP.LT.AND P4, PT, R10, c[0x0][0x178], !P3 ;  /* 0x00005e000a007a0c */ /* 0x000fe40005f81270 */
[----:B------:R-:W-:Y:S02]  /*51750*/  ISETP.LT.AND P5, PT, R6, c[0x0][0x178], !P3 ;  /* 0x00005e0006007a0c */ /* 0x000fe40005fa1270 */
[----:B------:R-:W-:Y:S02]  /*51760*/  ISETP.LT.AND P3, PT, R19, c[0x0][0x178], !P3 ;  /* 0x00005e0013007a0c */ /* 0x000fe40005f61270 */
[----:B------:R-:W-:Y:S02]  /*51770*/  ISETP.LT.AND P6, PT, R29, c[0x0][0x178], !P1 ;  /* 0x00005e001d007a0c */ /* 0x000fe40004fc1270 */
[----:B------:R-:W-:-:S04]  /*51780*/  IADD3 R27, R11, 0x6e, RZ ;  /* 0x0000006e0b1b7810 */ /* 0x000fc80007ffe0ff */
[----:B------:R-:W-:Y:S01]  /*51790*/  ISETP.GE.AND P2, PT, R27, c[0x0][0x17c], PT ;  /* 0x00005f001b007a0c */ /* 0x000fe20003f46270 */
[----:B------:R-:W-:Y:S01]  /*517a0*/  IMAD.WIDE R26, R16, 0x2, R2 ;  /* 0x00000002101a7825 */ /* 0x000fe200078e0202 */
[----:B------:R-:W-:-:S04]  /*517b0*/  IADD3 R28, R11, 0x6f, RZ ;  /* 0x0000006f0b1c7810 */ /* 0x000fc80007ffe0ff */
[----:B------:R-:W-:Y:S02]  /*517c0*/  ISETP.GE.AND P0, PT, R28, c[0x0][0x17c], PT ;  /* 0x00005f001c007a0c */ /* 0x000fe40003f06270 */
[----:B------:R-:W2:Y:S04]  /*517d0*/  LDL.LU R28, [R1+0x284] ;  /* 0x00028400011c7983 */ /* 0x000ea80000300800 */
[----:B---3--:R-:W-:Y:S01]  /*517e0*/  @P4 STG.E.U16 [R22.64], R8 ;  /* 0x0000000816004986 */ /* 0x008fe2000c101506 */
[----:B------:R-:W-:-:S03]  /*517f0*/  ISETP.LT.AND P4, PT, R10, c[0x0][0x178], !P1 ;  /* 0x00005e000a007a0c */ /* 0x000fc60004f81270 */
[----:B------:R0:W-:Y:S01]  /*51800*/  @P5 STG.E.U16 [R4.64], R18 ;  /* 0x0000001204005986 */ /* 0x0001e2000c101506 */
[----:B------:R-:W-:-:S03]  /*51810*/  ISETP.LT.AND P5, PT, R6, c[0x0][0x178], !P1 ;  /* 0x00005e0006007a0c */ /* 0x000fc60004fa1270 */
[----:B----4-:R1:W-:Y:S04]  /*51820*/  @P3 STG.E.U16 [R24.64], R9 ;  /* 0x0000000918003986 */ /* 0x0103e8000c101506 */
[----:B------:R3:W-:Y:S01]  /*51830*/  @P6 STG.E.U16 [R26.64], R0 ;  /* 0x000000001a006986 */ /* 0x0007e2000c101506 */
[----:B------:R-:W-:Y:S02]  /*51840*/  ISETP.LT.AND P6, PT, R19, c[0x0][0x178], !P1 ;  /* 0x00005e0013007a0c */ /* 0x000fe40004fc1270 */
[----:B------:R-:W-:Y:S01]  /*51850*/  ISETP.LT.AND P1, PT, R29, c[0x0][0x178], !P2 ;  /* 0x00005e001d007a0c */ /* 0x000fe20005721270 */
[----:B0-----:R-:W-:Y:S01]  /*51860*/  IMAD.WIDE R4, R16, 0x2, R12 ;  /* 0x0000000210047825 */ /* 0x001fe200078e020c */
[----:B-1----:R-:W-:-:S03]  /*51870*/  PRMT R25, R9, 0x7632, R25 ;  /* 0x0000763209197816 */ /* 0x002fc60000000019 */
[----:B------:R-:W-:Y:S01]  /*51880*/  IMAD.WIDE R22, R16, 0x2, R20 ;  /* 0x0000000210167825 */ /* 0x000fe200078e0214 */
[----:B---3--:R-:W-:-:S03]  /*51890*/  PRMT R0, R8, 0x7632, R0 ;  /* 0x0000763208007816 */ /* 0x008fc60000000000 */
[C---:B------:R-:W-:Y:S01]  /*518a0*/  IMAD.WIDE R8, R16.reuse, 0x2, R14 ;  /* 0x0000000210087825 */ /* 0x040fe200078e020e */
[----:B------:R-:W-:Y:S02]  /*518b0*/  IADD3 R16, R16, c[0x0][0x198], RZ ;  /* 0x0000660010107a10 */ /* 0x000fe40007ffe0ff */
[----:B------:R-:W-:Y:S01]  /*518c0*/  PRMT R24, R18, 0x7632, R24 ;  /* 0x0000763212187816 */ /* 0x000fe20000000018 */
[----:B------:R0:W-:Y:S01]  /*518d0*/  @P4 STG.E.U16 [R4.64], R0 ;  /* 0x0000000004004986 */ /* 0x0001e2000c101506 */
[----:B------:R-:W-:-:S03]  /*518e0*/  IADD3 R26, R11, 0x70, RZ ;  /* 0x000000700b1a7810 */ /* 0x000fc60007ffe0ff */
[----:B------:R1:W-:Y:S01]  /*518f0*/  @P5 STG.E.U16 [R8.64], R24 ;  /* 0x0000001808005986 */ /* 0x0003e2000c101506 */
[----:B------:R-:W-:-:S03]  /*51900*/  ISETP.GE.AND P3, PT, R26, c[0x0][0x17c], PT ;  /* 0x00005f001a007a0c */ /* 0x000fc60003f66270 */
[----:B------:R3:W-:Y:S01]  /*51910*/  @P6 STG.E.U16 [R22.64], R25 ;  /* 0x0000001916006986 */ /* 0x0007e2000c101506 */
[C---:B0-----:R-:W-:Y:S01]  /*51920*/  IMAD.WIDE R4, R16.reuse, 0x2, R2 ;  /* 0x0000000210047825 */ /* 0x041fe200078e0202 */
[----:B--2---:R-:W-:Y:S02]  /*51930*/  PRMT R0, R7, 0x7632, R0 ;  /* 0x0000763207007816 */ /* 0x004fe40000000000 */
[C---:B------:R-:W-:Y:S02]  /*51940*/  IADD3 R26, R16.reuse, c[0x0][0x198], RZ ;  /* 0x00006600101a7a10 */ /* 0x040fe40007ffe0ff */
[----:B------:R0:W-:Y:S01]  /*51950*/  @P1 STG.E.U16 [R4.64], R7 ;  /* 0x0000000704001986 */ /* 0x0001e2000c101506 */
[----:B-1----:R-:W-:-:S04]  /*51960*/  IMAD.WIDE R8, R16, 0x2, R12 ;  /* 0x0000000210087825 */ /* 0x002fc800078e020c */
[C---:B---3--:R-:W-:Y:S01]  /*51970*/  IMAD.WIDE R22, R16.reuse, 0x2, R20 ;  /* 0x0000000210167825 */ /* 0x048fe200078e0214 */
[----:B0-----:R-:W2:Y:S03]  /*51980*/  LDL.LU R7, [R1+0x248] ;  /* 0x0002480001077983 */ /* 0x001ea60000300800 */
[----:B------:R-:W-:Y:S01]  /*51990*/  IMAD.WIDE R4, R16, 0x2, R14 ;  /* 0x0000000210047825 */ /* 0x000fe200078e020e */
[----:B------:R-:W3:Y:S04]  /*519a0*/  LDL.LU R18, [R1+0x238] ;  /* 0x0002380001127983 */ /* 0x000ee80000300800 */
[----:B------:R-:W4:Y:S01]  /*519b0*/  LDL.LU R16, [R1+0x2a4] ;  /* 0x0002a40001107983 */ /* 0x000f220000300800 */
[----:B------:R-:W-:-:S02]  /*519c0*/  ISETP.LT.AND P4, PT, R10, c[0x0][0x178], !P2 ;  /* 0x00005e000a007a0c */ /* 0x000fc40005781270 */
[----:B------:R-:W-:Y:S02]  /*519d0*/  ISETP.LT.AND P5, PT, R6, c[0x0][0x178], !P2 ;  /* 0x00005e0006007a0c */ /* 0x000fe400057a1270 */
[----:B------:R-:W-:Y:S02]  /*519e0*/  ISETP.LT.AND P2, PT, R19, c[0x0][0x178], !P2 ;  /* 0x00005e0013007a0c */ /* 0x000fe40005741270 */
[----:B------:R-:W-:Y:S01]  /*519f0*/  ISETP.LT.AND P6, PT, R29, c[0x0][0x178], !P0 ;  /* 0x00005e001d007a0c */ /* 0x000fe200047c1270 */
[----:B------:R-:W-:-:S06]  /*51a00*/  IMAD.WIDE R24, R26, 0x2, R2 ;  /* 0x000000021a187825 */ /* 0x000fcc00078e0202 */
[----:B----4-:R-:W-:Y:S01]  /*51a10*/  @P4 STG.E.U16 [R8.64], R16 ;  /* 0x0000001008004986 */ /* 0x010fe2000c101506 */
[----:B------:R-:W-:-:S03]  /*51a20*/  ISETP.LT.AND P4, PT, R10, c[0x0][0x178], !P0 ;  /* 0x00005e000a007a0c */ /* 0x000fc60004781270 */
[----:B------:R0:W-:Y:S01]  /*51a30*/  @P5 STG.E.U16 [R4.64], R28 ;  /* 0x0000001c04005986 */ /* 0x0001e2000c101506 */
[----:B------:R-:W-:-:S03]  /*51a40*/  ISETP.LT.AND P5, PT, R6, c[0x0][0x178], !P0 ;  /* 0x00005e0006007a0c */ /* 0x000fc600047a1270 */
[----:B------:R-:W-:Y:S04]  /*51a50*/  @P2 STG.E.U16 [R22.64], R17 ;  /* 0x0000001116002986 */ /* 0x000fe8000c101506 */
[----:B------:R1:W-:Y:S01]  /*51a60*/  @P6 STG.E.U16 [R24.64], R0 ;  /* 0x0000000018006986 */ /* 0x0003e2000c101506 */
[----:B0-----:R-:W-:Y:S01]  /*51a70*/  IMAD.WIDE R4, R26, 0x2, R12 ;  /* 0x000000021a047825 */ /* 0x001fe200078e020c */
[----:B------:R-:W-:Y:S02]  /*51a80*/  ISETP.LT.AND P6, PT, R19, c[0x0][0x178], !P0 ;  /* 0x00005e0013007a0c */ /* 0x000fe400047c1270 */
[----:B------:R-:W-:Y:S02]  /*51a90*/  ISETP.LT.AND P2, PT, R29, c[0x0][0x178], !P3 ;  /* 0x00005e001d007a0c */ /* 0x000fe40005f41270 */
[----:B-1----:R-:W-:Y:S01]  /*51aa0*/  PRMT R0, R16, 0x7632, R0 ;  /* 0x0000763210007816 */ /* 0x002fe20000000000 */
[----:B------:R-:W-:Y:S01]  /*51ab0*/  IMAD.WIDE R8, R26, 0x2, R14 ;  /* 0x000000021a087825 */ /* 0x000fe200078e020e */
[----:B------:R-:W-:Y:S01]  /*51ac0*/  PRMT R23, R17, 0x7632, R23 ;  /* 0x0000763211177816 */ /* 0x000fe20000000017 */
[----:B------:R-:W4:Y:S01]  /*51ad0*/  LDL.LU R25, [R1+0x8] ;  /* 0x0000080001197983 */ /* 0x000f220000300800 */
[----:B------:R-:W-:Y:S01]  /*51ae0*/  PRMT R22, R28, 0x7632, R22 ;  /* 0x000076321c167816 */ /* 0x000fe20000000016 */
[----:B------:R-:W-:-:S02]  /*51af0*/  IMAD.WIDE R16, R26, 0x2, R20 ;  /* 0x000000021a107825 */ /* 0x000fc400078e0214 */
[----:B------:R0:W-:Y:S01]  /*51b00*/  @P4 STG.E.U16 [R4.64], R0 ;  /* 0x0000000004004986 */ /* 0x0001e2000c101506 */
[----:B------:R-:W-:Y:S02]  /*51b10*/  ISETP.LT.AND P4, PT, R10, c[0x0][0x178], !P3 ;  /* 0x00005e000a007a0c */ /* 0x000fe40005f81270 */
[----:B------:R-:W-:Y:S01]  /*51b20*/  IADD3 R26, R26, c[0x0][0x198], RZ ;  /* 0x000066001a1a7a10 */ /* 0x000fe20007ffe0ff */
[----:B------:R1:W-:Y:S04]  /*51b30*/  @P5 STG.E.U16 [R8.64], R22 ;  /* 0x0000001608005986 */ /* 0x0003e8000c101506 */
[----:B------:R-:W-:Y:S01]  /*51b40*/  @P6 STG.E.U16 [R16.64], R23 ;  /* 0x0000001710006986 */ /* 0x000fe2000c101506 */
[----:B0-----:R-:W-:-:S03]  /*51b50*/  IMAD.WIDE R4, R26, 0x2, R2 ;  /* 0x000000021a047825 */ /* 0x001fc600078e0202 */
[----:B------:R-:W4:Y:S01]  /*51b60*/  LDL.LU R28, [R1+0x278] ;  /* 0x00027800011c7983 */ /* 0x000f220000300800 */
[----:B-1----:R-:W-:-:S03]  /*51b70*/  IMAD.WIDE R8, R26, 0x2, R12 ;  /* 0x000000021a087825 */ /* 0x002fc600078e020c */
[----:B--2---:R0:W-:Y:S01]  /*51b80*/  @P2 STG.E.U16 [R4.64], R7 ;  /* 0x0000000704002986 */ /* 0x0041e2000c101506 */
[----:B------:R-:W-:-:S03]  /*51b90*/  PRMT R22, R7, 0x7632, R22 ;  /* 0x0000763207167816 */ /* 0x000fc60000000016 */
[----:B---3--:R1:W-:Y:S04]  /*51ba0*/  @P4 STG.E.U16 [R8.64], R18 ;  /* 0x0000001208004986 */ /* 0x0083e8000c101506 */
[----:B0-----:R-:W2:Y:S04]  /*51bb0*/  LDL.LU R7, [R1+0x258] ;  /* 0x0002580001077983 */ /* 0x001ea80000300800 */
[----:B-1----:R-:W3:Y:S01]  /*51bc0*/  LDL.LU R9, [R1+0x228] ;  /* 0x0002280001097983 */ /* 0x002ee20000300800 */
[----:B------:R-:W-:Y:S02]  /*51bd0*/  IADD3 R27, R11, 0x71, RZ ;  /* 0x000000710b1b7810 */ /* 0x000fe40007ffe0ff */
[----:B------:R-:W-:-:S02]  /*51be0*/  ISETP.LT.AND P5, PT, R6, c[0x0][0x178], !P3 ;  /* 0x00005e0006007a0c */ /* 0x000fc40005fa1270 */
[----:B------:R-:W-:Y:S02]  /*51bf0*/  ISETP.GE.AND P1, PT, R27, c[0x0][0x17c], PT ;  /* 0x00005f001b007a0c */ /* 0x000fe40003f26270 */
[----:B------:R-:W-:Y:S01]  /*51c00*/  ISETP.LT.AND P3, PT, R19, c[0x0][0x178], !P3 ;  /* 0x00005e0013007a0c */ /* 0x000fe20005f61270 */
[C---:B------:R-:W-:Y:S01]  /*51c10*/  IMAD.WIDE R4, R26.reuse, 0x2, R14 ;  /* 0x000000021a047825 */ /* 0x040fe200078e020e */
[----:B------:R-:W-:Y:S02]  /*51c20*/  ISETP.LT.AND P6, PT, R29, c[0x0][0x178], !P1 ;  /* 0x00005e001d007a0c */ /* 0x000fe40004fc1270 */
[C---:B------:R-:W-:Y:S01]  /*51c30*/  IADD3 R0, R26.reuse, c[0x0][0x198], RZ ;  /* 0x000066001a007a10 */ /* 0x040fe20007ffe0ff */
[----:B------:R-:W-:Y:S01]  /*51c40*/  IMAD.WIDE R26, R26, 0x2, R20 ;  /* 0x000000021a1a7825 */ /* 0x000fe200078e0214 */
[----:B------:R-:W-:Y:S02]  /*51c50*/  ISETP.LT.AND P4, PT, R10, c[0x0][0x178], !P1 ;  /* 0x00005e000a007a0c */ /* 0x000fe40004f81270 */
[C---:B------:R-:W-:Y:S01]  /*51c60*/  IADD3 R23, R11.reuse, 0x73, RZ ;  /* 0x000000730b177810 */ /* 0x040fe20007ffe0ff */
[----:B------:R-:W-:Y:S01]  /*51c70*/  IMAD.WIDE R16, R0, 0x2, R2 ;  /* 0x0000000200107825 */ /* 0x000fe200078e0202 */
[----:B------:R-:W-:-:S02]  /*51c80*/  IADD3 R24, R11, 0x72, RZ ;  /* 0x000000720b187810 */ /* 0x000fc40007ffe0ff */
[----:B------:R-:W-:Y:S02]  /*51c90*/  ISETP.GE.AND P2, PT, R23, c[0x0][0x17c], PT ;  /* 0x00005f0017007a0c */ /* 0x000fe40003f46270 */
[----:B------:R-:W-:Y:S01]  /*51ca0*/  ISETP.GE.AND P0, PT, R24, c[0x0][0x17c], PT ;  /* 0x00005f0018007a0c */ /* 0x000fe20003f06270 */
[----:B---3--:R0:W-:Y:S01]  /*51cb0*/  @P5 STG.E.U16 [R4.64], R9 ;  /* 0x0000000904005986 */ /* 0x0081e2000c101506 */
[----:B------:R-:W-:-:S03]  /*51cc0*/  ISETP.LT.AND P5, PT, R6, c[0x0][0x178], !P1 ;  /* 0x00005e0006007a0c */ /* 0x000fc60004fa1270 */
[----:B----4-:R1:W-:Y:S01]  /*51cd0*/  @P3 STG.E.U16 [R26.64], R25 ;  /* 0x000000191a003986 */ /* 0x0103e2000c101506 */
[----:B------:R-:W-:-:S03]  /*51ce0*/  PRMT R23, R9, 0x7632, R23 ;  /* 0x0000763209177816 */ /* 0x000fc60000000017 */
[----:B------:R3:W-:Y:S01]  /*51cf0*/  @P6 STG.E.U16 [R16.64], R22 ;  /* 0x0000001610006986 */ /* 0x0007e2000c101506 */
[----:B0-----:R-:W-:-:S04]  /*51d00*/  IMAD.WIDE R4, R0, 0x2, R12 ;  /* 0x0000000200047825 */ /* 0x001fc800078e020c */
[----:B------:R-:W-:Y:S01]  /*51d10*/  IMAD.WIDE R8, R0, 0x2, R14 ;  /* 0x0000000200087825 */ /* 0x000fe200078e020e */
[----:B-1----:R-:W4:Y:S01]  /*51d20*/  LDL.LU R27, [R1+0x268] ;  /* 0x00026800011b7983 */ /* 0x002f220000300800 */
[----:B---3--:R-:W-:-:S03]  /*51d30*/  PRMT R22, R18, 0x7632, R22 ;  /* 0x0000763212167816 */ /* 0x008fc60000000016 */
[----:B------:R-:W3:Y:S04]  /*51d40*/  LDL.LU R18, [R1+0x1a20] ;  /* 0x001a200001127983 */ /* 0x000ee80000300800 */
[----:B------:R0:W-:Y:S04]  /*51d50*/  @P4 STG.E.U16 [R4.64], R22 ;  /* 0x0000001604004986 */ /* 0x0001e8000c101506 */
[----:B------:R-:W-:Y:S01]  /*51d60*/  @P5 STG.E.U16 [R8.64], R23 ;  /* 0x0000001708005986 */ /* 0x000fe2000c101506 */
[----:B------:R-:W-:-:S03]  /*51d70*/  ISETP.LT.AND P5, PT, R6, c[0x0][0x178], !P0 ;  /* 0x00005e0006007a0c */ /* 0x000fc600047a1270 */
[----:B------:R-:W3:Y:S01]  /*51d80*/  LDL.LU R6, [R1+0x1a1c] ;  /* 0x001a1c0001067983 */ /* 0x000ee20000300800 */
[----:B------:R-:W-:Y:S02]  /*51d90*/  ISETP.LT.AND P6, PT, R19, c[0x0][0x178], !P1 ;  /* 0x00005e0013007a0c */ /* 0x000fe40004fc1270 */
[----:B------:R-:W-:Y:S01]  /*51da0*/  ISETP.LT.AND P1, PT, R29, c[0x0][0x178], !P0 ;  /* 0x00005e001d007a0c */ /* 0x000fe20004721270 */
[C---:B------:R-:W-:Y:S01]  /*51db0*/  IMAD.WIDE R16, R0.reuse, 0x2, R20 ;  /* 0x0000000200107825 */ /* 0x040fe200078e0214 */
[----:B------:R-:W-:Y:S02]  /*51dc0*/  IADD3 R0, R0, c[0x0][0x198], RZ ;  /* 0x0000660000007a10 */ /* 0x000fe40007ffe0ff */
[----:B------:R-:W-:Y:S02]  /*51dd0*/  PRMT R24, R25, 0x7632, R24 ;  /* 0x0000763219187816 */ /* 0x000fe40000000018 */
[C---:B------:R-:W-:Y:S01]  /*51de0*/  IADD3 R25, R11.reuse, 0x74, RZ ;  /* 0x000000740b197810 */ /* 0x040fe20007ffe0ff */
[----:B0-----:R-:W-:Y:S01]  /*51df0*/  IMAD.WIDE R4, R0, 0x2, R2 ;  /* 0x0000000200047825 */ /* 0x001fe200078e0202 */
[----:B------:R-:W-:-:S02]  /*51e00*/  IADD3 R26, R11, 0x75, RZ ;  /* 0x000000750b1a7810 */ /* 0x000fc40007ffe0ff */
[----:B------:R-:W-:Y:S01]  /*51e10*/  ISETP.GE.AND P3, PT, R25, c[0x0][0x17c], PT ;  /* 0x00005f0019007a0c */ /* 0x000fe20003f66270 */
[----:B------:R-:W-:Y:S01]  /*51e20*/  @P6 STG.E.U16 [R16.64], R24 ;  /* 0x0000001810006986 */ /* 0x000fe2000c101506 */
[----:B------:R-:W-:-:S03]  /*51e30*/  PRMT R25, R28, 0x7632, R25 ;  /* 0x000076321c197816 */ /* 0x000fc60000000019 */
[----:B------:R0:W-:Y:S01]  /*51e40*/  @P1 STG.E.U16 [R4.64], R28 ;  /* 0x0000001c04001986 */ /* 0x0001e2000c101506 */
[----:B------:R-:W-:-:S03]  /*51e50*/  ISETP.GE.AND P1, PT, R26, c[0x0][0x17c], PT ;  /* 0x00005f001a007a0c */ /* 0x000fc60003f26270 */
[----:B0-----:R-:W3:Y:S04]  /*51e60*/  LDL.LU R28, [R1+0x2c8] ;  /* 0x0002c800011c7983 */ /* 0x001ee80000300800 */
[----:B------:R-:W3:Y:S01]  /*51e70*/  LDL.LU R26, [R1+0xff0] ;  /* 0x000ff000011a7983 */ /* 0x000ee20000300800 */
[----:B------:R-:W-:Y:S02]  /*51e80*/  ISETP.LT.AND P4, PT, R10, c[0x0][0x178], !P0 ;  /* 0x00005e000a007a0c */ /* 0x000fe40004781270 */
[----:B------:R-:W-:Y:S02]  /*51e90*/  ISETP.LT.AND P0, PT, R19, c[0x0][0x178], !P0 ;  /* 0x00005e0013007a0c */ /* 0x000fe40004701270 */
[----:B------:R-:W-:Y:S02]  /*51ea0*/  ISETP.LT.AND P6, PT, R29, c[0x0][0x178], !P2 ;  /* 0x00005e001d007a0c */ /* 0x000fe400057c1270 */
[C---:B------:R-:W-:Y:S01]  /*51eb0*/  IADD3 R24, R0.reuse, c[0x0][0x198], RZ ;  /* 0x0000660000187a10 */ /* 0x040fe20007ffe0ff */
[----:B------:R-:W-:-:S04]  /*51ec0*/  IMAD.WIDE R8, R0, 0x2, R12 ;  /* 0x0000000200087825 */ /* 0x000fc800078e020c */
[----:B------:R-:W-:-:S04]  /*51ed0*/  IMAD.WIDE R4, R0, 0x2, R14 ;  /* 0x0000000200047825 */ /* 0x000fc800078e020e */
[----:B------:R-:W-:-:S04]  /*51ee0*/  IMAD.WIDE R16, R0, 0x2, R20 ;  /* 0x0000000200107825 */ /* 0x000fc800078e0214 */
[----:B------:R-:W-:Y:S01]  /*51ef0*/  IMAD.WIDE R22, R24, 0x2, R2 ;  /* 0x0000000218167825 */ /* 0x000fe200078e0202 */
[----:B----4-:R-:W-:Y:S04]  /*51f00*/  @P4 STG.E.U16 [R8.64], R27 ;  /* 0x0000001b08004986 */ /* 0x010fe8000c101506 */
[----:B--2---:R-:W-:Y:S01]  /*51f10*/  @P5 STG.E.U16 [R4.64], R7 ;  /* 0x0000000704005986 */ /* 0x004fe2000c101506 */
[----:B------:R-:W-:-:S03]  /*51f20*/  ISETP.LT.AND P5, PT, R10, c[0x0][0x178], !P3 ;  /* 0x00005e000a007a0c */ /* 0x000fc60005fa1270 */
[----:B---3--:R-:W-:Y:S04]  /*51f30*/  @P0 STG.E.U16 [R16.64], R6 ;  /* 0x0000000610000986 */ /* 0x008fe8000c101506 */
[----:B------:R0:W-:Y:S01]  /*51f40*/  @P6 STG.E.U16 [R22.64], R25 ;  /* 0x0000001916006986 */ /* 0x0001e2000c101506 */
[----:B------:R-:W-:-:S03]  /*51f50*/  ISETP.LT.AND P0, PT, R10, c[0x0][0x178], !P2 ;  /* 0x00005e000a007a0c */ /* 0x000fc60005701270 */
[----:B0-----:R-:W2:Y:S01]  /*51f60*/  LDL.LU R23, [R1+0x2b8] ;  /* 0x0002b80001177983 */ /* 0x001ea20000300800 */
[----:B------:R-:W-:-:S03]  /*51f70*/  PRMT R6, R7, 0x7632, R6 ;  /* 0x0000763207067816 */ /* 0x000fc60000000006 */
[----:B------:R-:W3:Y:S04]  /*51f80*/  LDL.LU R7, [R1+0x298] ;  /* 0x0002980001077983 */ /* 0x000ee80000300800 */
[----:B------:R-:W4:Y:S01]  /*51f90*/  LDL.LU R10, [R1+0x1a18] ;  /* 0x001a1800010a7983 */ /* 0x000f220000300800 */
[----:B------:R-:W-:Y:S01]  /*51fa0*/  PRMT R22, R27, 0x7632, R22 ;  /* 0x000076321b167816 */ /* 0x000fe20000000016 */
[----:B------:R-:W-:Y:S01]  /*51fb0*/  IMAD.WIDE R8, R24, 0x2, R12 ;  /* 0x0000000218087825 */ /* 0x000fe200078e020c */
[----:B------:R-:W-:Y:S02]  /*51fc0*/  ISETP.LT.AND P4, PT, R26, c[0x0][0x178], !P2 ;  /* 0x00005e001a007a0c */ /* 0x000fe40005781270 */
[----:B------:R-:W-:Y:S01]  /*51fd0*/  ISETP.LT.AND P2, PT, R19, c[0x0][0x178], !P2 ;  /* 0x00005e0013007a0c */ /* 0x000fe20005741270 */
[C---:B------:R-:W-:Y:S01]  /*51fe0*/  IMAD.WIDE R4, R24.reuse, 0x2, R14 ;  /* 0x0000000218047825 */ /* 0x040fe200078e020e */
[----:B------:R-:W-:-:S02]  /*51ff0*/  IADD3 R0, R24, c[0x0][0x198], RZ ;  /* 0x0000660018007a10 */ /* 0x000fc40007ffe0ff */
[----:B------:R-:W-:Y:S01]  /*52000*/  PRMT R16, R6, 0x7632, R16 ;  /* 0x0000763206107816 */ /* 0x000fe20000000010 */
[----:B------:R-:W-:Y:S01]  /*52010*/  IMAD.WIDE R24, R24, 0x2, R20 ;  /* 0x0000000218187825 */ /* 0x000fe200078e0214 */
[----:B------:R0:W-:Y:S01]  /*52020*/  @P0 STG.E.U16 [R8.64], R22 ;  /* 0x0000001608000986 */ /* 0x0001e2000c101506 */
[----:B------:R-:W-:-:S04]  /*52030*/  ISETP.LT.AND P6, PT, R29, c[0x0][0x178], !P3 ;  /* 0x00005e001d007a0c */ /* 0x000fc80005fc1270 */
[----:B------:R-:W-:Y:S04]  /*52040*/  @P4 STG.E.U16 [R4.64], R6 ;  /* 0x0000000604004986 */ /* 0x000fe8000c101506 */
[----:B------:R1:W-:Y:S01]  /*52050*/  @P2 STG.E.U16 [R24.64], R16 ;  /* 0x0000001018002986 */ /* 0x0003e2000c101506 */
[----:B0-----:R-:W-:-:S03]  /*52060*/  IMAD.WIDE R8, R0, 0x2, R2 ;  /* 0x0000000200087825 */ /* 0x001fc600078e0202 */
[----:B-1----:R-:W4:Y:S01]  /*52070*/  LDL.LU R25, [R1+0xfec] ;  /* 0x000fec0001197983 */ /* 0x002f220000300800 */
[----:B------:R-:W-:Y:S02]  /*52080*/  IADD3 R6, R11, 0x77, RZ ;  /* 0x000000770b067810 */ /* 0x000fe40007ffe0ff */
[----:B------:R-:W-:Y:S01]  /*52090*/  ISETP.LT.AND P4, PT, R26, c[0x0][0x178], !P3 ;  /* 0x00005e001a007a0c */ /* 0x000fe20005f81270 */
[----:B------:R0:W-:Y:S01]  /*520a0*/  @P6 STG.E.U16 [R8.64], R28 ;  /* 0x0000001c08006986 */ /* 0x0001e2000c101506 */
[----:B------:R-:W-:Y:S01]  /*520b0*/  ISETP.LT.AND P3, PT, R19, c[0x0][0x178], !P3 ;  /* 0x00005e0013007a0c */ /* 0x000fe20005f61270 */
[----:B------:R-:W-:Y:S01]  /*520c0*/  IMAD.WIDE R4, R0, 0x2, R12 ;  /* 0x0000000200047825 */ /* 0x000fe200078e020c */
[----:B------:R-:W-:Y:S01]  /*520d0*/  ISETP.LT.AND P6, PT, R29, c[0x0][0x178], !P1 ;  /* 0x00005e001d007a0c */ /* 0x000fe20004fc1270 */
[----:B------:R-:W4:Y:S01]  /*520e0*/  LDL.LU R27, [R1+0x2a8] ;  /* 0x0002a800011b7983 */ /* 0x000f220000300800 */
[----:B------:R-:W-:Y:S02]  /*520f0*/  ISETP.GE.AND P2, PT, R6, c[0x0][0x17c], PT ;  /* 0x00005f0006007a0c */ /* 0x000fe40003f46270 */
[----:B------:R-:W-:-:S02]  /*52100*/  IADD3 R17, R11, 0x76, RZ ;  /* 0x000000760b117810 */ /* 0x000fc40007ffe0ff */
[C---:B------:R-:W-:Y:S02]  /*52110*/  IADD3 R6, R0.reuse, c[0x0][0x198], RZ ;  /* 0x0000660000067a10 */ /* 0x040fe40007ffe0ff */
[----:B------:R-:W-:Y:S01]  /*52120*/  ISETP.GE.AND P0, PT, R17, c[0x0][0x17c], PT ;  /* 0x00005f0011007a0c */ /* 0x000fe20003f06270 */
[----:B0-----:R-:W-:Y:S01]  /*52130*/  IMAD.WIDE R8, R0, 0x2, R20 ;  /* 0x0000000200087825 */ /* 0x001fe200078e0214 */
[----:B------:R-:W-:Y:S02]  /*52140*/  PRMT R24, R28, 0x7632, R24 ;  /* 0x000076321c187816 */ /* 0x000fe40000000018 */
[----:B------:R-:W4:Y:S01]  /*52150*/  LDL.LU R28, [R1+0x288] ;  /* 0x00028800011c7983 */ /* 0x000f220000300800 */
[----:B------:R-:W-:-:S03]  /*52160*/  IMAD.WIDE R16, R6, 0x2, R2 ;  /* 0x0000000206107825 */ /* 0x000fc600078e0202 */
[----:B--2---:R0:W-:Y:S02]  /*52170*/  @P5 STG.E.U16 [R4.64], R23 ;  /* 0x0000001704005986 */ /* 0x0041e4000c101506 */
[----:B0-----:R-:W-:-:S05]  /*52180*/  IMAD.WIDE R4, R0, 0x2, R14 ;  /* 0x0000000200047825 */ /* 0x001fca00078e020e */
[----:B---3--:R-:W-:Y:S04]  /*52190*/  @P4 STG.E.U16 [R4.64], R7 ;  /* 0x0000000704004986 */ /* 0x008fe8000c101506 */
[----:B----4-:R-:W-:Y:S04]  /*521a0*/  @P3 STG.E.U16 [R8.64], R10 ;  /* 0x0000000a08003986 */ /* 0x010fe8000c101506 */
[----:B------:R0:W-:Y:S04]  /*521b0*/  @P6 STG.E.U16 [R16.64], R24 ;  /* 0x0000001810006986 */ /* 0x0001e8000c101506 */
[----:B0-----:R-:W2:Y:S01]  /*521c0*/  LDL.LU R24, [R1+0x2d8] ;  /* 0x0002d80001187983 */ /* 0x001ea20000300800 */
[----:B------:R-:W-:Y:S01]  /*521d0*/  PRMT R0, R23, 0x7632, R0 ;  /* 0x0000763217007816 */ /* 0x000fe20000000000 */
[----:B------:R-:W-:Y:S01]  /*521e0*/  IMAD.WIDE R22, R6, 0x2, R12 ;  /* 0x0000000206167825 */ /* 0x000fe200078e020c */
[----:B------:R-:W-:-:S02]  /*521f0*/  ISETP.LT.AND P3, PT, R26, c[0x0][0x178], !P1 ;  /* 0x00005e001a007a0c */ /* 0x000fc40004f61270 */
[----:B------:R-:W-:Y:S02]  /*52200*/  ISETP.LT.AND P5, PT, R25, c[0x0][0x178], !P1 ;  /* 0x00005e0019007a0c */ /* 0x000fe40004fa1270 */
[----:B------:R-:W-:Y:S02]  /*52210*/  ISETP.LT.AND P1, PT, R19, c[0x0][0x178], !P1 ;  /* 0x00005e0013007a0c */ /* 0x000fe40004f21270 */
[----:B------:R-:W-:Y:S01]  /*52220*/  ISETP.LT.AND P6, PT, R29, c[0x0][0x178], !P0 ;  /* 0x00005e001d007a0c */ /* 0x000fe200047c1270 */
[----:B------:R-:W-:Y:S01]  /*52230*/  IMAD.WIDE R4, R6, 0x2, R14 ;  /* 0x0000000206047825 */ /* 0x000fe200078e020e */
[----:B------:R-:W-:Y:S02]  /*52240*/  PRMT R16, R7, 0x7632, R16 ;  /* 0x0000763207107816 */ /* 0x000fe40000000010 */
[----:B------:R-:W-:Y:S01]  /*52250*/  ISETP.LT.AND P4, PT, R26, c[0x0][0x178], !P0 ;  /* 0x00005e001a007a0c */ /* 0x000fe20004781270 */
[----:B------:R-:W-:Y:S01]  /*52260*/  IMAD.WIDE R8, R6, 0x2, R20 ;  /* 0x0000000206087825 */ /* 0x000fe200078e0214 */
[----:B------:R-:W-:Y:S01]  /*52270*/  PRMT R10, R10, 0x7632, R10 ;  /* 0x000076320a0a7816 */ /* 0x000fe2000000000a */
[----:B------:R-:W3:Y:S04]  /*52280*/  LDL.LU R7, [R1+0x1a14] ;  /* 0x001a140001077983 */ /* 0x000ee80000300800 */
[----:B------:R0:W-:Y:S01]  /*52290*/  @P5 STG.E.U16 [R22.64], R0 ;  /* 0x0000000016005986 */ /* 0x0001e2000c101506 */
[----:B------:R-:W-:-:S02]  /*522a0*/  ISETP.LT.AND P5, PT, R25, c[0x0][0x178], !P0 ;  /* 0x00005e0019007a0c */ /* 0x000fc400047a1270 */
[----:B------:R-:W-:Y:S01]  /*522b0*/  IADD3 R17, R11, 0x78, RZ ;  /* 0x000000780b117810 */ /* 0x000fe20007ffe0ff */
[----:B------:R1:W-:Y:S01]  /*522c0*/  @P3 STG.E.U16 [R4.64], R16 ;  /* 0x0000001004003986 */ /* 0x0003e2000c101506 */
[----:B0-----:R-:W-:-:S03]  /*522d0*/  IADD3 R0, R6, c[0x0][0x198], RZ ;  /* 0x0000660006007a10 */ /* 0x001fc60007ffe0ff */
[----:B------:R0:W-:Y:S01]  /*522e0*/  @P1 STG.E.U16 [R8.64], R10 ;  /* 0x0000000a08001986 */ /* 0x0001e2000c101506 */
[----:B------:R-:W-:Y:S01]  /*522f0*/  ISETP.GE.AND P3, PT, R17, c[0x0][0x17c], PT ;  /* 0x00005f0011007a0c */ /* 0x000fe20003f66270 */
[C---:B-1----:R-:W-:Y:S01]  /*52300*/  IMAD.WIDE R4, R0.reuse, 0x2, R2 ;  /* 0x0000000200047825 */ /* 0x042fe200078e0202 */
[----:B------:R-:W-:Y:S01]  /*52310*/  IADD3 R6, R11, 0x79, RZ ;  /* 0x000000790b067810 */ /* 0x000fe20007ffe0ff */
[----:B------:R-:W4:Y:S02]  /*52320*/  LDL.LU R23, [R1+0xc] ;  /* 0x00000c0001177983 */ /* 0x000f240000300800 */
[----:B------:R-:W-:-:S04]  /*52330*/  IMAD.WIDE R16, R0, 0x2, R14 ;  /* 0x0000000200107825 */ /* 0x000fc800078e020e */
[----:B0-----:R-:W-:Y:S01]  /*52340*/  IMAD.WIDE R8, R0, 0x2, R12 ;  /* 0x0000000200087825 */ /* 0x001fe200078e020c */
[----:B------:R-:W-:Y:S02]  /*52350*/  ISETP.LT.AND P0, PT, R19, c[0x0][0x178], !P0 ;  /* 0x00005e0013007a0c */ /* 0x000fe40004701270 */
[----:B------:R-:W-:Y:S02]  /*52360*/  ISETP.GE.AND P1, PT, R6, c[0x0][0x17c], PT ;  /* 0x00005f0006007a0c */ /* 0x000fe40003f26270 */
[----:B------:R-:W-:Y:S02]  /*52370*/  IADD3 R6, R0, c[0x0][0x198], RZ ;  /* 0x0000660000067a10 */ /* 0x000fe40007ffe0ff */
[----:B------:R-:W-:Y:S01]  /*52380*/  PRMT R10, R27, 0x7632, R10 ;  /* 0x000076321b0a7816 */ /* 0x000fe2000000000a */
[----:B--2---:R0:W-:Y:S04]  /*52390*/  @P6 STG.E.U16 [R4.64], R24 ;  /* 0x0000001804006986 */ /* 0x0041e8000c101506 */
[----:B------:R1:W-:Y:S01]  /*523a0*/  @P5 STG.E.U16 [R8.64], R27 ;  /* 0x0000001b08005986 */ /* 0x0003e2000c101506 */
[----:B------:R-:W-:-:S03]  /*523b0*/  ISETP.LT.AND P5, PT, R29, c[0x0][0x178], !P2 ;  /* 0x00005e001d007a0c */ /* 0x000fc600057a1270 */
[----:B------:R2:W-:Y:S01]  /*523c0*/  @P4 STG.E.U16 [R16.64], R28 ;  /* 0x0000001c10004986 */ /* 0x0005e2000c101506 */
[----:B------:R-:W-:Y:S02]  /*523d0*/  ISETP.LT.AND P4, PT, R25, c[0x0][0x178], !P2 ;  /* 0x00005e0019007a0c */ /* 0x000fe40005781270 */
[----:B------:R-:W-:Y:S01]  /*523e0*/  ISETP.LT.AND P6, PT, R26, c[0x0][0x178], !P2 ;  /* 0x00005e001a007a0c */ /* 0x000fe200057c1270 */
[----:B0-----:R-:W-:Y:S01]  /*523f0*/  IMAD.WIDE R4, R0, 0x2, R20 ;  /* 0x0000000200047825 */ /* 0x001fe200078e0214 */
[----:B------:R-:W-:Y:S02]  /*52400*/  PRMT R22, R24, 0x7632, R22 ;  /* 0x0000763218167816 */ /* 0x000fe40000000016 */
[----:B------:R-:W-:Y:S01]  /*52410*/  ISETP.LT.AND P2, PT, R19, c[0x0][0x178], !P2 ;  /* 0x00005e0013007a0c */ /* 0x000fe20005741270 */
[C---:B-1----:R-:W-:Y:S01]  /*52420*/  IMAD.WIDE R8, R6.reuse, 0x2, R2 ;  /* 0x0000000206087825 */ /* 0x042fe200078e0202 */
[----:B------:R0:W-:Y:S03]  /*52430*/  @P0 STG.E.U16 [R4.64], R18 ;  /* 0x0000001204000986 */ /* 0x0001e6000c101506 */
[C---:B--2---:R-:W-:Y:S01]  /*52440*/  IMAD.WIDE R16, R6.reuse, 0x2, R12 ;  /* 0x0000000206107825 */ /* 0x044fe200078e020c */
[----:B------:R1:W-:Y:S04]  /*52450*/  @P5 STG.E.U16 [R8.64], R22 ;  /* 0x0000001608005986 */ /* 0x0003e8000c101506 */
[----:B------:R2:W-:Y:S01]  /*52460*/  @P4 STG.E.U16 [R16.64], R10 ;  /* 0x0000000a10004986 */ /* 0x0005e2000c101506 */
[----:B0-----:R-:W-:Y:S01]  /*52470*/  IMAD.WIDE R4, R6, 0x2, R14 ;  /* 0x0000000206047825 */ /* 0x001fe200078e020e */
[----:B------:R-:W-:-:S03]  /*52480*/  PRMT R18, R18, 0x7632, R18 ;  /* 0x0000763212127816 */ /* 0x000fc60000000012 */
[----:B-1----:R-:W-:Y:S01]  /*52490*/  IMAD.WIDE R8, R6, 0x2, R20 ;  /* 0x0000000206087825 */ /* 0x002fe200078e0214 */
[----:B------:R-:W3:Y:S01]  /*524a0*/  LDL.LU R22, [R1+0x22c] ;  /* 0x00022c0001167983 */ /* 0x000ee20000300800 */
[----:B--2---:R-:W-:-:S03]  /*524b0*/  PRMT R10, R28, 0x7632, R10 ;  /* 0x000076321c0a7816 */ /* 0x004fc6000000000a */
[----:B------:R-:W2:Y:S04]  /*524c0*/  LDL.LU R17, [R1+0x23c] ;  /* 0x00023c0001117983 */ /* 0x000ea80000300800 */
[----:B------:R-:W4:Y:S04]  /*524d0*/  LDL.LU R24, [R1+0x27c] ;  /* 0x00027c0001187983 */ /* 0x000f280000300800 */
[----:B------:R-:W4:Y:S04]  /*524e0*/  LDL.LU R28, [R1+0x26c] ;  /* 0x00026c00011c7983 */ /* 0x000f280000300800 */
[----:B------:R-:W-:Y:S04]  /*524f0*/  @P6 STG.E.U16 [R4.64], R10 ;  /* 0x0000000a04006986 */ /* 0x000fe8000c101506 */
[----:B------:R-:W4:Y:S04]  /*52500*/  LDL.LU R27, [R1+0x25c] ;  /* 0x00025c00011b7983 */ /* 0x000f280000300800 */
[----:B------:R0:W-:Y:S04]  /*52510*/  @P2 STG.E.U16 [R8.64], R18 ;  /* 0x0000001208002986 */ /* 0x0001e8000c101506 */
[----:B0-----:R-:W4:Y:S01]  /*52520*/  LDL.LU R18, [R1+0x24c] ;  /* 0x00024c0001127983 */ /* 0x001f220000300800 */
[----:B------:R-:W-:-:S02]  /*52530*/  IADD3 R0, R11, 0x7a, RZ ;  /* 0x0000007a0b007810 */ /* 0x000fc40007ffe0ff */
[----:B------:R-:W-:Y:S02]  /*52540*/  ISETP.LT.AND P4, PT, R29, c[0x0][0x178], !P3 ;  /* 0x00005e001d007a0c */ /* 0x000fe40005f81270 */
[----:B------:R-:W-:Y:S02]  /*52550*/  ISETP.GE.AND P0, PT, R0, c[0x0][0x17c], PT ;  /* 0x00005f0000007a0c */ /* 0x000fe40003f06270 */
[----:B------:R-:W-:Y:S02]  /*52560*/  ISETP.LT.AND P5, PT, R25, c[0x0][0x178], !P3 ;  /* 0x00005e0019007a0c */ /* 0x000fe40005fa1270 */
[----:B------:R-:W-:Y:S02]  /*52570*/  IADD3 R0, R6, c[0x0][0x198], RZ ;  /* 0x0000660006007a10 */ /* 0x000fe40007ffe0ff */
[----:B------:R-:W-:Y:S02]  /*52580*/  ISETP.LT.AND P6, PT, R26, c[0x0][0x178], !P3 ;  /* 0x00005e001a007a0c */ /* 0x000fe40005fc1270 */
[----:B------:R-:W-:Y:S01]  /*52590*/  ISETP.LT.AND P3, PT, R19, c[0x0][0x178], !P3 ;  /* 0x00005e0013007a0c */ /* 0x000fe20005f61270 */
[----:B------:R-:W-:-:S04]  /*525a0*/  IMAD.WIDE R4, R0, 0x2, R2 ;  /* 0x0000000200047825 */ /* 0x000fc800078e0202 */
[----:B------:R-:W-:Y:S01]  /*525b0*/  IMAD.WIDE R8, R0, 0x2, R12 ;  /* 0x0000000200087825 */ /* 0x000fe200078e020c */
[----:B------:R-:W-:-:S04]  /*525c0*/  IADD3 R6, R11, 0x7b, RZ ;  /* 0x0000007b0b067810 */ /* 0x000fc80007ffe0ff */
[----:B------:R-:W-:Y:S02]  /*525d0*/  ISETP.GE.AND P2, PT, R6, c[0x0][0x17c], PT ;  /* 0x00005f0006007a0c */ /* 0x000fe40003f46270 */
[----:B------:R-:W-:Y:S02]  /*525e0*/  IADD3 R6, R11, 0x7c, RZ ;  /* 0x0000007c0b067810 */ /* 0x000fe40007ffe0ff */
[----:B---3--:R-:W-:Y:S02]  /*525f0*/  PRMT R16, R22, 0x7632, R16 ;  /* 0x0000763216107816 */ /* 0x008fe40000000010 */
[----:B--2---:R-:W-:Y:S01]  /*52600*/  PRMT R10, R17, 0x7632, R10 ;  /* 0x00007632110a7816 */ /* 0x004fe2000000000a */
[----:B----4-:R0:W-:Y:S04]  /*52610*/  @P4 STG.E.U16 [R4.64], R18 ;  /* 0x0000001204004986 */ /* 0x0101e8000c101506 */
[----:B------:R1:W-:Y:S01]  /*52620*/  @P5 STG.E.U16 [R8.64], R17 ;  /* 0x0000001108005986 */ /* 0x0003e2000c101506 */
[----:B------:R-:W-:Y:S01]  /*52630*/  ISETP.LT.AND P5, PT, R29, c[0x0][0x178], !P1 ;  /* 0x00005e001d007a0c */ /* 0x000fe20004fa1270 */
[----:B0-----:R-:W-:-:S04]  /*52640*/  IMAD.WIDE R4, R0, 0x2, R14 ;  /* 0x0000000200047825 */ /* 0x001fc800078e020e */
[C---:B-1----:R-:W-:Y:S01]  /*52650*/  IMAD.WIDE R8, R0.reuse, 0x2, R20 ;  /* 0x0000000200087825 */ /* 0x042fe200078e0214 */
[----:B------:R0:W-:Y:S01]  /*52660*/  @P6 STG.E.U16 [R4.64], R22 ;  /* 0x0000001604006986 */ /* 0x0001e2000c101506 */
[----:B------:R-:W-:Y:S02]  /*52670*/  IADD3 R0, R0, c[0x0][0x198], RZ ;  /* 0x0000660000007a10 */ /* 0x000fe40007ffe0ff */
[----:B------:R-:W-:Y:S01]  /*52680*/  ISETP.LT.AND P6, PT, R25, c[0x0][0x178], !P1 ;  /* 0x00005e0019007a0c */ /* 0x000fe20004fc1270 */
[----:B------:R1:W-:Y:S01]  /*52690*/  @P3 STG.E.U16 [R8.64], R23 ;  /* 0x0000001708003986 */ /* 0x0003e2000c101506 */
[----:B------:R-:W-:Y:S02]  /*526a0*/  ISETP.LT.AND P3, PT, R26, c[0x0][0x178], !P1 ;  /* 0x00005e001a007a0c */ /* 0x000fe40004f61270 */
[----:B------:R-:W-:Y:S02]  /*526b0*/  ISETP.GE.AND P4, PT, R6, c[0x0][0x17c], PT ;  /* 0x00005f0006007a0c */ /* 0x000fe40003f86270 */
[----:B------:R-:W-:Y:S01]  /*526c0*/  PRMT R6, R18, 0x7632, R6 ;  /* 0x0000763212067816 */ /* 0x000fe20000000006 */
[----:B0-----:R-:W-:Y:S01]  /*526d0*/  IMAD.WIDE R4, R0, 0x2, R2 ;  /* 0x0000000200047825 */ /* 0x001fe200078e0202 */
[----:B------:R-:W-:-:S03]  /*526e0*/  ISETP.LT.AND P1, PT, R19, c[0x0][0x178], !P1 ;  /* 0x00005e0013007a0c */ /* 0x000fc60004f21270 */
[----:B-1----:R-:W-:Y:S01]  /*526f0*/  IMAD.WIDE R8, R0, 0x2, R12 ;  /* 0x0000000200087825 */ /* 0x002fe200078e020c */
[----:B------:R0:W-:Y:S01]  /*52700*/  @P5 STG.E.U16 [R4.64], R6 ;  /* 0x0000000604005986 */ /* 0x0001e2000c101506 */
[----:B------:R-:W-:-:S03]  /*52710*/  ISETP.LT.AND P5, PT, R29, c[0x0][0x178], !P0 ;  /* 0x00005e001d007a0c */ /* 0x000fc600047a1270 */
[----:B------:R1:W-:Y:S01]  /*52720*/  @P6 STG.E.U16 [R8.64], R10 ;  /* 0x0000000a08006986 */ /* 0x0003e2000c101506 */
[----:B------:R-:W-:Y:S01]  /*52730*/  ISETP.LT.AND P6, PT, R26, c[0x0][0x178], !P0 ;  /* 0x00005e001a007a0c */ /* 0x000fe200047c1270 */
[C---:B0-----:R-:W-:Y:S01]  /*52740*/  IMAD.WIDE R4, R0.reuse, 0x2, R14 ;  /* 0x0000000200047825 */ /* 0x041fe200078e020e */
[----:B-1----:R-:W-:-:S04]  /*52750*/  IADD3 R10, R0, c[0x0][0x198], RZ ;  /* 0x00006600000a7a10 */ /* 0x002fc80007ffe0ff */
[----:B------:R0:W-:Y:S01]  /*52760*/  @P3 STG.E.U16 [R4.64], R16 ;  /* 0x0000001004003986 */ /* 0x0001e2000c101506 */
[----:B------:R-:W-:Y:S01]  /*52770*/  ISETP.LT.AND P3, PT, R25, c[0x0][0x178], !P0 ;  /* 0x00005e0019007a0c */ /* 0x000fe20004761270 */
[----:B------:R-:W-:Y:S01]  /*52780*/  IMAD.WIDE R8, R0, 0x2, R20 ;  /* 0x0000000200087825 */ /* 0x000fe200078e0214 */
[----:B------:R-:W-:Y:S02]  /*52790*/  PRMT R6, R23, 0x7632, R6 ;  /* 0x0000763217067816 */ /* 0x000fe40000000006 */
[----:B------:R-:W-:-:S03]  /*527a0*/  ISETP.LT.AND P0, PT, R19, c[0x0][0x178], !P0 ;  /* 0x00005e0013007a0c */ /* 0x000fc60004701270 */
[----:B------:R1:W-:Y:S01]  /*527b0*/  @P1 STG.E.U16 [R8.64], R6 ;  /* 0x0000000608001986 */ /* 0x0003e2000c101506 */
[----:B0-----:R-:W-:Y:S01]  /*527c0*/  IMAD.WIDE R4, R10, 0x2, R2 ;  /* 0x000000020a047825 */ /* 0x001fe200078e0202 */
[----:B------:R-:W-:-:S04]  /*527d0*/  IADD3 R0, R11, 0x7d, RZ ;  /* 0x0000007d0b007810 */ /* 0x000fc80007ffe0ff */
[----:B------:R0:W-:Y:S01]  /*527e0*/  @P5 STG.E.U16 [R4.64], R24 ;  /* 0x0000001804005986 */ /* 0x0001e2000c101506 */
[----:B-1----:R-:W-:Y:S01]  /*527f0*/  IMAD.WIDE R8, R10, 0x2, R14 ;  /* 0x000000020a087825 */ /* 0x002fe200078e020e */
[----:B------:R-:W-:-:S03]  /*52800*/  ISETP.GE.AND P1, PT, R0, c[0x0][0x17c], PT ;  /* 0x00005f0000007a0c */ /* 0x000fc60003f26270 */
[----:B0-----:R-:W-:Y:S01]  /*52810*/  IMAD.WIDE R4, R10, 0x2, R12 ;  /* 0x000000020a047825 */ /* 0x001fe200078e020c */
[----:B------:R-:W-:-:S04]  /*52820*/  PRMT R0, R28, 0x7632, R0 ;  /* 0x000076321c007816 */ /* 0x000fc80000000000 */
[----:B------:R0:W-:Y:S01]  /*52830*/  @P3 STG.E.U16 [R4.64], R28 ;  /* 0x0000001c04003986 */ /* 0x0001e2000c101506 */
[----:B------:R-:W-:-:S03]  /*52840*/  IADD3 R18, R11, 0x7e, RZ ;  /* 0x0000007e0b127810 */ /* 0x000fc60007ffe0ff */
[----:B------:R1:W-:Y:S01]  /*52850*/  @P6 STG.E.U16 [R8.64], R27 ;  /* 0x0000001b08006986 */ /* 0x0003e2000c101506 */
[----:B------:R-:W-:-:S03]  /*52860*/  PRMT R6, R24, 0x7632, R6 ;  /* 0x0000763218067816 */ /* 0x000fc60000000006 */
[----:B0-----:R-:W2:Y:S01]  /*52870*/  LDL.LU R28, [R1+0x2cc] ;  /* 0x0002cc00011c7983 */ /* 0x001ea20000300800 */
[----:B-1----:R-:W-:-:S03]  /*52880*/  IMAD.WIDE R8, R10, 0x2, R20 ;  /* 0x000000020a087825 */ /* 0x002fc600078e0214 */
[----:B------:R-:W3:Y:S04]  /*52890*/  LDL.LU R23, [R1+0x2bc] ;  /* 0x0002bc0001177983 */ /* 0x000ee80000300800 */
[----:B------:R0:W-:Y:S01]  /*528a0*/  @P0 STG.E.U16 [R8.64], R7 ;  /* 0x0000000708000986 */ /* 0x0001e2000c101506 */
[----:B------:R-:W-:Y:S02]  /*528b0*/  ISETP.GE.AND P0, PT, R18, c[0x0][0x17c], PT ;  /* 0x00005f0012007a0c */ /* 0x000fe40003f06270 */
[----:B------:R-:W-:Y:S01]  /*528c0*/  IADD3 R18, R11, 0x7f, RZ ;  /* 0x0000007f0b127810 */ /* 0x000fe20007ffe0ff */
[----:B------:R-:W4:Y:S04]  /*528d0*/  LDL.LU R24, [R1+0x29c] ;  /* 0x00029c0001187983 */ /* 0x000f280000300800 */
[----:B------:R-:W4:Y:S01]  /*528e0*/  LDL.LU R11, [R1+0x1a10] ;  /* 0x001a1000010b7983 */ /* 0x000f220000300800 */
[----:B------:R-:W-:-:S03]  /*528f0*/  PRMT R5, R27, 0x7632, R5 ;  /* 0x000076321b057816 */ /* 0x000fc60000000005 */
[----:B------:R-:W4:Y:S01]  /*52900*/  LDL.LU R27, [R1+0x2dc] ;  /* 0x0002dc00011b7983 */ /* 0x000f220000300800 */
[----:B------:R-:W-:Y:S02]  /*52910*/  ISETP.LT.AND P5, PT, R29, c[0x0][0x178], !P2 ;  /* 0x00005e001d007a0c */ /* 0x000fe400057a1270 */
[----:B------:R-:W-:Y:S02]  /*52920*/  IADD3 R4, R10, c[0x0][0x198], RZ ;  /* 0x000066000a047a10 */ /* 0x000fe40007ffe0ff */
[----:B------:R-:W-:Y:S02]  /*52930*/  ISETP.LT.AND P6, PT, R25, c[0x0][0x178], !P2 ;  /* 0x00005e0019007a0c */ /* 0x000fe400057c1270 */
[----:B------:R-:W-:Y:S01]  /*52940*/  ISETP.LT.AND P3, PT, R26, c[0x0][0x178], !P2 ;  /* 0x00005e001a007a0c */ /* 0x000fe20005761270 */
[C---:B------:R-:W-:Y:S01]  /*52950*/  IMAD.WIDE R16, R4.reuse, 0x2, R2 ;  /* 0x0000000204107825 */ /* 0x040fe200078e0202 */
[----:B------:R-:W-:Y:S02]  /*52960*/  ISETP.LT.AND P2, PT, R19, c[0x0][0x178], !P2 ;  /* 0x00005e0013007a0c */ /* 0x000fe40005741270 */
[----:B------:R-:W-:Y:S01]  /*52970*/  PRMT R10, R7, 0x7632, R10 ;  /* 0x00007632070a7816 */ /* 0x000fe2000000000a */
[----:B0-----:R-:W-:-:S02]  /*52980*/  IMAD.WIDE R8, R4, 0x2, R14 ;  /* 0x0000000204087825 */ /* 0x001fc400078e020e */
[----:B------:R0:W-:Y:S01]  /*52990*/  @P5 STG.E.U16 [R16.64], R6 ;  /* 0x0000000610005986 */ /* 0x0001e2000c101506 */
[----:B------:R-:W-:Y:S01]  /*529a0*/  ISETP.LT.AND P5, PT, R29, c[0x0][0x178], !P4 ;  /* 0x00005e001d007a0c */ /* 0x000fe200067a1270 */
[----:B0-----:R-:W-:-:S04]  /*529b0*/  IMAD.WIDE R6, R4, 0x2, R12 ;  /* 0x0000000204067825 */ /* 0x001fc800078e020c */
[C---:B------:R-:W-:Y:S01]  /*529c0*/  IMAD.WIDE R16, R4.reuse, 0x2, R20 ;  /* 0x0000000204107825 */ /* 0x040fe200078e0214 */
[----:B------:R0:W-:Y:S01]  /*529d0*/  @P6 STG.E.U16 [R6.64], R0 ;  /* 0x0000000006006986 */ /* 0x0001e2000c101506 */
[----:B------:R-:W-:-:S03]  /*529e0*/  IADD3 R4, R4, c[0x0][0x198], RZ ;  /* 0x0000660004047a10 */ /* 0x000fc60007ffe0ff */
[----:B------:R1:W-:Y:S04]  /*529f0*/  @P3 STG.E.U16 [R8.64], R5 ;  /* 0x0000000508003986 */ /* 0x0003e8000c101506 */
[----:B------:R1:W-:Y:S01]  /*52a00*/  @P2 STG.E.U16 [R16.64], R10 ;  /* 0x0000000a10002986 */ /* 0x0003e2000c101506 */
[----:B------:R-:W-:Y:S02]  /*52a10*/  ISETP.LT.AND P2, PT, R25, c[0x0][0x178], !P4 ;  /* 0x00005e0019007a0c */ /* 0x000fe40006741270 */
[----:B------:R-:W-:Y:S01]  /*52a20*/  ISETP.LT.AND P3, PT, R26, c[0x0][0x178], !P4 ;  /* 0x00005e001a007a0c */ /* 0x000fe20006761270 */
[C---:B0-----:R-:W-:Y:S01]  /*52a30*/  IMAD.WIDE R6, R4.reuse, 0x2, R2 ;  /* 0x0000000204067825 */ /* 0x041fe200078e0202 */
[----:B------:R-:W-:Y:S02]  /*52a40*/  ISETP.LT.AND P4, PT, R19, c[0x0][0x178], !P4 ;  /* 0x00005e0013007a0c */ /* 0x000fe40006781270 */
[----:B------:R-:W-:Y:S01]  /*52a50*/  ISETP.LT.AND P6, PT, R29, c[0x0][0x178], !P1 ;  /* 0x00005e001d007a0c */ /* 0x000fe20004fc1270 */
[C---:B-1----:R-:W-:Y:S01]  /*52a60*/  IMAD.WIDE R8, R4.reuse, 0x2, R12 ;  /* 0x0000000204087825 */ /* 0x042fe200078e020c */
[----:B------:R-:W-:-:S05]  /*52a70*/  IADD3 R0, R4, c[0x0][0x198], RZ ;  /* 0x0000660004007a10 */ /* 0x000fca0007ffe0ff */
[----:B------:R-:W-:Y:S01]  /*52a80*/  IMAD.WIDE R16, R0, 0x2, R2 ;  /* 0x0000000200107825 */ /* 0x000fe200078e0202 */
[----:B--2---:R0:W-:Y:S01]  /*52a90*/  @P5 STG.E.U16 [R6.64], R28 ;  /* 0x0000001c06005986 */ /* 0x0041e2000c101506 */
[----:B------:R-:W-:-:S03]  /*52aa0*/  PRMT R10, R28, 0x7632, R10 ;  /* 0x000076321c0a7816 */ /* 0x000fc6000000000a */
[----:B---3--:R1:W-:Y:S01]  /*52ab0*/  @P2 STG.E.U16 [R8.64], R23 ;  /* 0x0000001708002986 */ /* 0x0083e2000c101506 */
[----:B------:R-:W-:Y:S01]  /*52ac0*/  ISETP.LT.AND P2, PT, R25, c[0x0][0x178], !P1 ;  /* 0x00005e0019007a0c */ /* 0x000fe20004f41270 */
[----:B0-----:R-:W-:Y:S01]  /*52ad0*/  IMAD.WIDE R6, R4, 0x2, R14 ;  /* 0x0000000204067825 */ /* 0x001fe200078e020e */
[----:B------:R-:W-:Y:S01]  /*52ae0*/  ISETP.GE.AND P5, PT, R18, c[0x0][0x17c], PT ;  /* 0x00005f0012007a0c */ /* 0x000fe20003fa6270 */
[----:B------:R-:W2:Y:S02]  /*52af0*/  LDL.LU R28, [R1+0x2ac] ;  /* 0x0002ac00011c7983 */ /* 0x000ea40000300800 */
[----:B------:R-:W-:Y:S02]  /*52b00*/  IMAD.WIDE R4, R4, 0x2, R20 ;  /* 0x0000000204047825 */ /* 0x000fe400078e0214 */
[----:B----4-:R-:W-:Y:S04]  /*52b10*/  @P3 STG.E.U16 [R6.64], R24 ;  /* 0x0000001806003986 */ /* 0x010fe8000c101506 */
[----:B------:R0:W-:Y:S01]  /*52b20*/  @P4 STG.E.U16 [R4.64], R11 ;  /* 0x0000000b04004986 */ /* 0x0001e2000c101506 */
[----:B------:R-:W-:-:S03]  /*52b30*/  ISETP.LT.AND P3, PT, R29, c[0x0][0x178], !P0 ;  /* 0x00005e001d007a0c */ /* 0x000fc60004761270 */
[----:B------:R3:W-:Y:S01]  /*52b40*/  @P6 STG.E.U16 [R16.64], R10 ;  /* 0x0000000a10006986 */ /* 0x0007e2000c101506 */
[----:B------:R-:W-:Y:S02]  /*52b50*/  ISETP.LT.AND P6, PT, R26, c[0x0][0x178], !P1 ;  /* 0x00005e001a007a0c */ /* 0x000fe40004fc1270 */
[----:B------:R-:W-:Y:S02]  /*52b60*/  ISETP.LT.AND P1, PT, R19, c[0x0][0x178], !P1 ;  /* 0x00005e0013007a0c */ /* 0x000fe40004f21270 */
[----:B-1----:R-:W-:Y:S01]  /*52b70*/  PRMT R9, R23, 0x7632, R9 ;  /* 0x0000763217097816 */ /* 0x002fe20000000009 */
[C---:B0-----:R-:W-:Y:S01]  /*52b80*/  IMAD.WIDE R4, R0.reuse, 0x2, R12 ;  /* 0x0000000200047825 */ /* 0x041fe200078e020c */
[C---:B------:R-:W-:Y:S02]  /*52b90*/  IADD3 R23, R0.reuse, c[0x0][0x198], RZ ;  /* 0x0000660000177a10 */ /* 0x040fe40007ffe0ff */
[----:B------:R-:W-:Y:S01]  /*52ba0*/  PRMT R18, R11, 0x7632, R18 ;  /* 0x000076320b127816 */ /* 0x000fe20000000012 */
[----:B------:R-:W-:Y:S01]  /*52bb0*/  IMAD.WIDE R6, R0, 0x2, R14 ;  /* 0x0000000200067825 */ /* 0x000fe200078e020e */
[----:B---3--:R-:W-:Y:S01]  /*52bc0*/  PRMT R17, R24, 0x7632, R17 ;  /* 0x0000763218117816 */ /* 0x008fe20000000011 */
[----:B------:R0:W-:Y:S02]  /*52bd0*/  @P2 STG.E.U16 [R4.64], R9 ;  /* 0x0000000904002986 */ /* 0x0001e4000c101506 */
[----:B------:R-:W-:-:S02]  /*52be0*/  IMAD.WIDE R10, R23, 0x2, R2 ;  /* 0x00000002170a7825 */ /* 0x000fc400078e0202 */
[----:B------:R1:W-:Y:S01]  /*52bf0*/  @P6 STG.E.U16 [R6.64], R17 ;  /* 0x0000001106006986 */ /* 0x0003e2000c101506 */
[----:B------:R-:W-:Y:S01]  /*52c00*/  ISETP.LT.AND P4, PT, R29, c[0x0][0x178], !P5 ;  /* 0x00005e001d007a0c */ /* 0x000fe20006f81270 */
[----:B0-----:R-:W-:Y:S02]  /*52c10*/  IMAD.WIDE R8, R0, 0x2, R20 ;  /* 0x0000000200087825 */ /* 0x001fe400078e0214 */
[----:B------:R-:W3:Y:S01]  /*52c20*/  LDL.LU R29, [R1+0x28c] ;  /* 0x00028c00011d7983 */ /* 0x000ee20000300800 */
[----:B------:R-:W-:-:S03]  /*52c30*/  ISETP.LT.AND P2, PT, R25, c[0x0][0x178], !P0 ;  /* 0x00005e0019007a0c */ /* 0x000fc60004741270 */
[----:B------:R2:W-:Y:S01]  /*52c40*/  @P1 STG.E.U16 [R8.64], R18 ;  /* 0x0000001208001986 */ /* 0x0005e2000c101506 */
[----:B------:R-:W-:Y:S02]  /*52c50*/  ISETP.LT.AND P6, PT, R25, c[0x0][0x178], !P5 ;  /* 0x00005e0019007a0c */ /* 0x000fe40006fc1270 */
[C---:B------:R-:W-:Y:S01]  /*52c60*/  ISETP.LT.AND P1, PT, R26.reuse, c[0x0][0x178], !P5 ;  /* 0x00005e001a007a0c */ /* 0x040fe20006f21270 */
[----:B------:R0:W-:Y:S01]  /*52c70*/  @P3 STG.E.U16 [R10.64], R27 ;  /* 0x0000001b0a003986 */ /* 0x0001e2000c101506 */
[----:B------:R-:W-:Y:S02]  /*52c80*/  ISETP.LT.AND P3, PT, R26, c[0x0][0x178], !P0 ;  /* 0x00005e001a007a0c */ /* 0x000fe40004761270 */
[C---:B------:R-:W-:Y:S02]  /*52c90*/  ISETP.LT.AND P0, PT, R19.reuse, c[0x0][0x178], !P0 ;  /* 0x00005e0013007a0c */ /* 0x040fe40004701270 */
[----:B------:R-:W-:Y:S02]  /*52ca0*/  ISETP.LT.AND P5, PT, R19, c[0x0][0x178], !P5 ;  /* 0x00005e0013007a0c */ /* 0x000fe40006fa1270 */
[----:B------:R-:W4:Y:S01]  /*52cb0*/  LDL.LU R19, [R1+0x1a0c] ;  /* 0x001a0c0001137983 */ /* 0x000f220000300800 */
[C---:B------:R-:W-:Y:S01]  /*52cc0*/  IADD3 R25, R23.reuse, c[0x0][0x198], RZ ;  /* 0x0000660017197a10 */ /* 0x040fe20007ffe0ff */
[----:B-1----:R-:W-:Y:S01]  /*52cd0*/  IMAD.WIDE R16, R23, 0x2, R12 ;  /* 0x0000000217107825 */ /* 0x002fe200078e020c */
[----:B------:R-:W-:-:S03]  /*52ce0*/  PRMT R0, R27, 0x7632, R0 ;  /* 0x000076321b007816 */ /* 0x000fc60000000000 */
[----:B------:R-:W-:-:S04]  /*52cf0*/  IMAD.WIDE R4, R23, 0x2, R14 ;  /* 0x0000000217047825 */ /* 0x000fc800078e020e */
[----:B------:R-:W-:-:S04]  /*52d00*/  IMAD.WIDE R6, R23, 0x2, R20 ;  /* 0x0000000217067825 */ /* 0x000fc800078e0214 */
[----:B------:R-:W-:-:S04]  /*52d10*/  IMAD.WIDE R2, R25, 0x2, R2 ;  /* 0x0000000219027825 */ /* 0x000fc800078e0202 */
[----:B------:R-:W-:-:S04]  /*52d20*/  IMAD.WIDE R12, R25, 0x2, R12 ;  /* 0x00000002190c7825 */ /* 0x000fc800078e020c */
[----:B------:R-:W-:-:S04]  /*52d30*/  IMAD.WIDE R14, R25, 0x2, R14 ;  /* 0x00000002190e7825 */ /* 0x000fc800078e020e */
[----:B------:R-:W-:Y:S01]  /*52d40*/  IMAD.WIDE R20, R25, 0x2, R20 ;  /* 0x0000000219147825 */ /* 0x000fe200078e0214 */
[----:B--2---:R-:W-:Y:S01]  /*52d50*/  PRMT R8, R28, 0x7632, R8 ;  /* 0x000076321c087816 */ /* 0x004fe20000000008 */
[----:B------:R0:W-:Y:S01]  /*52d60*/  @P2 STG.E.U16 [R16.64], R28 ;  /* 0x0000001c10002986 */ /* 0x0001e2000c101506 */
[----:B---3--:R-:W-:-:S03]  /*52d70*/  PRMT R9, R29, 0x7632, R9 ;  /* 0x000076321d097816 */ /* 0x008fc60000000009 */
[----:B------:R0:W-:Y:S04]  /*52d80*/  @P3 STG.E.U16 [R4.64], R29 ;  /* 0x0000001d04003986 */ /* 0x0001e8000c101506 */
[----:B----4-:R0:W-:Y:S04]  /*52d90*/  @P0 STG.E.U16 [R6.64], R19 ;  /* 0x0000001306000986 */ /* 0x0101e8000c101506 */
[----:B------:R0:W-:Y:S04]  /*52da0*/  @P4 STG.E.U16 [R2.64], R0 ;  /* 0x0000000002004986 */ /* 0x0001e8000c101506 */
[----:B------:R0:W-:Y:S04]  /*52db0*/  @P6 STG.E.U16 [R12.64], R8 ;  /* 0x000000080c006986 */ /* 0x0001e8000c101506 */
[----:B------:R0:W-:Y:S01]  /*52dc0*/  @P1 STG.E.U16 [R14.64], R9 ;  /* 0x000000090e001986 */ /* 0x0001e2000c101506 */
[----:B------:R-:W-:Y:S05]  /*52dd0*/  @!P5 EXIT ;  /* 0x000000000000d94d */ /* 0x000fea0003800000 */
[----:B0-----:R-:W-:-:S05]  /*52de0*/  PRMT R10, R19, 0x7632, R10 ;  /* 0x00007632130a7816 */ /* 0x001fca000000000a */
[----:B------:R-:W-:Y:S01]  /*52df0*/  STG.E.U16 [R20.64], R10 ;  /* 0x0000000a14007986 */ /* 0x000fe2000c101506 */
[----:B------:R-:W-:Y:S05]  /*52e00*/  EXIT ;  /* 0x000000000000794d */ /* 0x000fea0003800000 */
.L_x_3:
[----:B------:R-:W-:-:S00]  /*52e10*/  BRA `(.L_x_3) ;  /* 0xfffffff000007947 */ /* 0x000fc0000383ffff */
[----:B------:R-:W-:-:S00]  /*52e20*/  NOP ;  /* 0x0000000000007918 */ /* 0x000fc00000000000 */
        /* <DEDUP_REMOVED lines=13> */
.L_x_4:


//--------------------- .nv.shared.matmul_kernel  --------------------------
	.section	.nv.shared.matmul_kernel,"aw",@nobits
	.sectionflags	@""
	.align	16
